	.target	sm_80

	.elftype	@"ET_EXEC"


//--------------------- .note.nv.tkinfo           --------------------------
	.section	.note.nv.tkinfo,"",@"SHT_NOTE"
	.sectionflags	@"SHF_NOTE_NV_TKINFO"
	.tkinfo
        /*0018*/ 	.word	0x00000002
        /*0030*/ 	.string	""
        /*0030*/ 	.string	"ptxas"
        /*0030*/ 	.string	"Cuda compilation tools, release 13.0, V13.0.88"
        /*0030*/ 	.string	"Build cuda_13.0.r13.0/compiler.36424714_0"
        /*0030*/ 	.string	"-v  -suppress-debug-info  -lineinfo  -arch sm_80 "



//--------------------- .note.nv.cuinfo           --------------------------
	.section	.note.nv.cuinfo,"",@"SHT_NOTE"
	.sectionflags	@"SHF_NOTE_NV_CUINFO"
        /*0018*/ 	.short	0x0002
        /*001a*/ 	.short	0x0050
        /*001c*/ 	.short	0x0082
	.zero		2


//--------------------- .nv.info                  --------------------------
	.section	.nv.info,"",@"SHT_CUDA_INFO"
	.align	4


	//----- nvinfo : EIATTR_REGCOUNT
	.align		4
        /*0000*/ 	.byte	0x04, 0x2f
        /*0002*/ 	.short	(.L_1 - .L_0)
	.align		4
.L_0:
        /*0004*/ 	.word	index@(matmul_kernel)
        /*0008*/ 	.word	0x00000020


	//----- nvinfo : EIATTR_FRAME_SIZE
	.align		4
.L_1:
        /*000c*/ 	.byte	0x04, 0x11
        /*000e*/ 	.short	(.L_3 - .L_2)
	.align		4
.L_2:
        /*0010*/ 	.word	index@(matmul_kernel)
        /*0014*/ 	.word	0x00002070


	//----- nvinfo : EIATTR_MIN_STACK_SIZE
	.align		4
.L_3:
        /*0018*/ 	.byte	0x04, 0x12
        /*001a*/ 	.short	(.L_5 - .L_4)
	.align		4
.L_4:
        /*001c*/ 	.word	index@(matmul_kernel)
        /*0020*/ 	.word	0x00002070
.L_5:


//--------------------- .nv.info.matmul_kernel    --------------------------
	.section	.nv.info.matmul_kernel,"",@"SHT_CUDA_INFO"
	.sectionflags	@""
	.align	4


	//----- nvinfo : EIATTR_CUDA_API_VERSION
	.align		4
        /*0000*/ 	.byte	0x04, 0x37
        /*0002*/ 	.short	(.L_7 - .L_6)
.L_6:
        /*0004*/ 	.word	0x00000082


	//----- nvinfo : EIATTR_SW2861232_WAR
	.align		4
.L_7:
        /*0008*/ 	.byte	0x01, 0x35
	.zero		2


	//----- nvinfo : EIATTR_PARAM_CBANK
	.align		4
        /*000c*/ 	.byte	0x04, 0x0a
        /*000e*/ 	.short	(.L_9 - .L_8)
	.align		4
.L_8:
        /*0010*/ 	.word	index@(.nv.constant0.matmul_kernel)
        /*0014*/ 	.short	0x0160
        /*0016*/ 	.short	0x0050


	//----- nvinfo : EIATTR_CBANK_PARAM_SIZE
	.align		4
.L_9:
        /*0018*/ 	.byte	0x03, 0x19
        /*001a*/ 	.short	0x0050


	//----- nvinfo : EIATTR_KPARAM_INFO
	.align		4
        /*001c*/ 	.byte	0x04, 0x17
        /*001e*/ 	.short	(.L_11 - .L_10)
.L_10:
        /*0020*/ 	.word	0x00000000
        /*0024*/ 	.short	0x000d
        /*0026*/ 	.short	0x0048
        /*0028*/ 	.byte	0x00, 0xf4, 0x21, 0x00


	//----- nvinfo : EIATTR_KPARAM_INFO
	.align		4
.L_11:
        /*002c*/ 	.byte	0x04, 0x17
        /*002e*/ 	.short	(.L_13 - .L_12)
.L_12:
        /*0030*/ 	.word	0x00000000
        /*0034*/ 	.short	0x000c
        /*0036*/ 	.short	0x0040
        /*0038*/ 	.byte	0x00, 0xf4, 0x21, 0x00


	//----- nvinfo : EIATTR_KPARAM_INFO
	.align		4
.L_13:
        /*003c*/ 	.byte	0x04, 0x17
        /*003e*/ 	.short	(.L_15 - .L_14)
.L_14:
        /*0040*/ 	.word	0x00000000
        /*0044*/ 	.short	0x000b
        /*0046*/ 	.short	0x0038
        /*0048*/ 	.byte	0x00, 0xf0, 0x11, 0x00


	//----- nvinfo : EIATTR_KPARAM_INFO
	.align		4
.L_15:
        /*004c*/ 	.byte	0x04, 0x17
        /*004e*/ 	.short	(.L_17 - .L_16)
.L_16:
        /*0050*/ 	.word	0x00000000
        /*0054*/ 	.short	0x000a
        /*0056*/ 	.short	0x0034
        /*0058*/ 	.byte	0x00, 0xf0, 0x11, 0x00


	//----- nvinfo : EIATTR_KPARAM_INFO
	.align		4
.L_17:
        /*005c*/ 	.byte	0x04, 0x17
        /*005e*/ 	.short	(.L_19 - .L_18)
.L_18:
        /*0060*/ 	.word	0x00000000
        /*0064*/ 	.short	0x0009
        /*0066*/ 	.short	0x0030
        /*0068*/ 	.byte	0x00, 0xf0, 0x11, 0x00


	//----- nvinfo : EIATTR_KPARAM_INFO
	.align		4
.L_19:
        /*006c*/ 	.byte	0x04, 0x17
        /*006e*/ 	.short	(.L_21 - .L_20)
.L_20:
        /*0070*/ 	.word	0x00000000
        /*0074*/ 	.short	0x0008
        /*0076*/ 	.short	0x002c
        /*0078*/ 	.byte	0x00, 0xf0, 0x11, 0x00


	//----- nvinfo : EIATTR_KPARAM_INFO
	.align		4
.L_21:
        /*007c*/ 	.byte	0x04, 0x17
        /*007e*/ 	.short	(.L_23 - .L_22)
.L_22:
        /*0080*/ 	.word	0x00000000
        /*0084*/ 	.short	0x0007
        /*0086*/ 	.short	0x0028
        /*0088*/ 	.byte	0x00, 0xf0, 0x11, 0x00


	//----- nvinfo : EIATTR_KPARAM_INFO
	.align		4
.L_23:
        /*008c*/ 	.byte	0x04, 0x17
        /*008e*/ 	.short	(.L_25 - .L_24)
.L_24:
        /*0090*/ 	.word	0x00000000
        /*0094*/ 	.short	0x0006
        /*0096*/ 	.short	0x0024
        /*0098*/ 	.byte	0x00, 0xf0, 0x11, 0x00


	//----- nvinfo : EIATTR_KPARAM_INFO
	.align		4
.L_25:
        /*009c*/ 	.byte	0x04, 0x17
        /*009e*/ 	.short	(.L_27 - .L_26)
.L_26:
        /*00a0*/ 	.word	0x00000000
        /*00a4*/ 	.short	0x0005
        /*00a6*/ 	.short	0x0020
        /*00a8*/ 	.byte	0x00, 0xf0, 0x11, 0x00


	//----- nvinfo : EIATTR_KPARAM_INFO
	.align		4
.L_27:
        /*00ac*/ 	.byte	0x04, 0x17
        /*00ae*/ 	.short	(.L_29 - .L_28)
.L_28:
        /*00b0*/ 	.word	0x00000000
        /*00b4*/ 	.short	0x0004
        /*00b6*/ 	.short	0x001c
        /*00b8*/ 	.byte	0x00, 0xf0, 0x11, 0x00


	//----- nvinfo : EIATTR_KPARAM_INFO
	.align		4
.L_29:
        /*00bc*/ 	.byte	0x04, 0x17
        /*00be*/ 	.short	(.L_31 - .L_30)
.L_30:
        /*00c0*/ 	.word	0x00000000
        /*00c4*/ 	.short	0x0003
        /*00c6*/ 	.short	0x0018
        /*00c8*/ 	.byte	0x00, 0xf0, 0x11, 0x00


	//----- nvinfo : EIATTR_KPARAM_INFO
	.align		4
.L_31:
        /*00cc*/ 	.byte	0x04, 0x17
        /*00ce*/ 	.short	(.L_33 - .L_32)
.L_32:
        /*00d0*/ 	.word	0x00000000
        /*00d4*/ 	.short	0x0002
        /*00d6*/ 	.short	0x0010
        /*00d8*/ 	.byte	0x00, 0xf4, 0x21, 0x00


	//----- nvinfo : EIATTR_KPARAM_INFO
	.align		4
.L_33:
        /*00dc*/ 	.byte	0x04, 0x17
        /*00de*/ 	.short	(.L_35 - .L_34)
.L_34:
        /*00e0*/ 	.word	0x00000000
        /*00e4*/ 	.short	0x0001
        /*00e6*/ 	.short	0x0008
        /*00e8*/ 	.byte	0x00, 0xf4, 0x21, 0x00


	//----- nvinfo : EIATTR_KPARAM_INFO
	.align		4
.L_35:
        /*00ec*/ 	.byte	0x04, 0x17
        /*00ee*/ 	.short	(.L_37 - .L_36)
.L_36:
        /*00f0*/ 	.word	0x00000000
        /*00f4*/ 	.short	0x0000
        /*00f6*/ 	.short	0x0000
        /*00f8*/ 	.byte	0x00, 0xf4, 0x21, 0x00


	//----- nvinfo : EIATTR_MAXREG_COUNT
	.align		4
.L_37:
        /*00fc*/ 	.byte	0x03, 0x1b
        /*00fe*/ 	.short	0x00ff


	//----- nvinfo : EIATTR_NUM_BARRIERS
	.align		4
        /*0100*/ 	.byte	0x02, 0x4c
        /*0102*/ 	.byte	0x01
	.zero		1


	//----- nvinfo : EIATTR_ANNOTATIONS
	.align		4
        /*0104*/ 	.byte	0x04, 0x55
        /*0106*/ 	.short	(.L_39 - .L_38)


	//   ....[0]....
.L_38:
        /*0108*/ 	.word	0x00000001
        /*010c*/ 	.byte	0x00, 0x05, 0x00, 0x00, 0x01, 0x00, 0x00, 0x00, 0x10, 0x05, 0x00, 0x00, 0x01, 0x00, 0x00, 0x00
        /* <DEDUP_REMOVED lines=3243> */
        /*cbcc*/ 	.byte	0x40, 0xf1, 0x02, 0x00, 0x01, 0x00, 0x00, 0x00, 0xf0, 0xf1, 0x02, 0x00


	//----- nvinfo : EIATTR_MERCURY_ISA_VERSION
	.align		4
.L_39:
        /*cbd8*/ 	.byte	0x03, 0x5f
        /*cbda*/ 	.short	0x0000


	//----- nvinfo : EIATTR_EXIT_INSTR_OFFSETS
	.align		4
        /*cbdc*/ 	.byte	0x04, 0x1c
        /*cbde*/ 	.short	(.L_41 - .L_40)


	//   ....[0]....
.L_40:
        /*cbe0*/ 	.word	0x0002f330


	//   ....[1]....
        /*cbe4*/ 	.word	0x0002f360


	//----- nvinfo : EIATTR_REQNTID
	.align		4
.L_41:
        /*cbe8*/ 	.byte	0x04, 0x10
        /*cbea*/ 	.short	(.L_43 - .L_42)
.L_42:
        /*cbec*/ 	.word	0x00000080
        /*cbf0*/ 	.word	0x00000001
        /*cbf4*/ 	.word	0x00000001
.L_43:


//--------------------- .nv.callgraph             --------------------------
	.section	.nv.callgraph,"",@"SHT_CUDA_CALLGRAPH"
	.align	4
	.sectionentsize	8
	.align		4
        /*0000*/ 	.word	0x00000000
	.align		4
        /*0004*/ 	.word	0xffffffff
	.align		4
        /*0008*/ 	.word	0x00000000
	.align		4
        /*000c*/ 	.word	0xfffffffe
	.align		4
        /*0010*/ 	.word	0x00000000
	.align		4
        /*0014*/ 	.word	0xfffffffd
	.align		4
        /*0018*/ 	.word	0x00000000
	.align		4
        /*001c*/ 	.word	0xfffffffc


//--------------------- .nv.rel.action            --------------------------
	.section	.nv.rel.action,"",@"SHT_CUDA_RELOCINFO"
	.align	8
	.sectionentsize	8
        /*0000*/ 	.byte	0x73, 0x00, 0x00, 0x00, 0x00, 0x00, 0x00, 0x00, 0x00, 0x00, 0x00, 0x11, 0x25, 0x00, 0x05, 0x36


//--------------------- .nv.constant0.matmul_kernel --------------------------
	.section	.nv.constant0.matmul_kernel,"a",@progbits
	.sectionflags	@""
	.align	4
.nv.constant0.matmul_kernel:
	.zero		432


//--------------------- .text.matmul_kernel       --------------------------
	.section	.text.matmul_kernel,"ax",@progbits
	.sectioninfo	@"SHI_REGISTERS=32"
	.align	128
        .global         matmul_kernel
        .type           matmul_kernel,@function
        .size           matmul_kernel,(.L_x_5 - matmul_kernel)
        .other          matmul_kernel,@"STO_CUDA_ENTRY STV_DEFAULT"
matmul_kernel:
.text.matmul_kernel:
[----:B------:R-:W-:-:S03]  /*0000*/  IMAD.MOV.U32 R1, RZ, RZ, c[0x0][0x28] ;  /* 0x00000a00ff017624 */ /* 0x000fc600078e00ff */
[----:B------:R-:W-:Y:S01]  /*0010*/  IMAD.MOV.U32 R0, RZ, RZ, c[0x0][0x17c] ;  /* 0x00005f00ff007624 */ /* 0x000fe200078e00ff */
[----:B------:R-:W0:Y:S01]  /*0020*/  S2R R12, SR_TID.X ;  /* 0x00000000000c7919 */ /* 0x000e220000002100 */
[----:B------:R-:W-:Y:S01]  /*0030*/  IADD3 R1, R1, -0x2070, RZ ;  /* 0xffffdf9001017810 */ /* 0x000fe20007ffe0ff */
[----:B------:R-:W-:Y:S02]  /*0040*/  ULDC.64 UR6, c[0x0][0x118] ;  /* 0x0000460000067ab9 */ /* 0x000fe40000000a00 */
[----:B------:R-:W-:-:S04]  /*0050*/  IADD3 R0, R0, 0x7f, RZ ;  /* 0x0000007f00007810 */ /* 0x000fc80007ffe0ff */
[----:B------:R-:W-:-:S04]  /*0060*/  SHF.R.S32.HI R3, RZ, 0x1f, R0 ;  /* 0x0000001fff037819 */ /* 0x000fc80000011400 */
[----:B------:R-:W-:Y:S02]  /*0070*/  LEA.HI R0, R3, R0, RZ, 0x7 ;  /* 0x0000000003007211 */ /* 0x000fe400078f38ff */
[----:B------:R-:W1:Y:S02]  /*0080*/  S2R R3, SR_CTAID.X ;  /* 0x0000000000037919 */ /* 0x000e640000002500 */
[----:B------:R-:W-:-:S04]  /*0090*/  SHF.R.S32.HI R0, RZ, 0x7, R0 ;  /* 0x00000007ff007819 */ /* 0x000fc80000011400 */
[-C--:B------:R-:W-:Y:S02]  /*00a0*/  IABS R7, R0.reuse ;  /* 0x0000000000077213 */ /* 0x080fe40000000000 */
[----:B------:R-:W-:Y:S02]  /*00b0*/  IABS R10, R0 ;  /* 0x00000000000a7213 */ /* 0x000fe40000000000 */
[----:B------:R-:W2:Y:S01]  /*00c0*/  I2F.RP R2, R7 ;  /* 0x0000000700027306 */ /* 0x000ea20000209400 */
[----:B0-----:R-:W-:Y:S02]  /*00d0*/  LOP3.LUT R13, R12, 0x7f, RZ, 0xc0, !PT ;  /* 0x0000007f0c0d7812 */ /* 0x001fe400078ec0ff */
[----:B-1----:R-:W-:-:S05]  /*00e0*/  IABS R8, R3 ;  /* 0x0000000300087213 */ /* 0x002fca0000000000 */
[----:B--2---:R-:W0:Y:S02]  /*00f0*/  MUFU.RCP R2, R2 ;  /* 0x0000000200027308 */ /* 0x004e240000001000 */
[----:B0-----:R-:W-:-:S06]  /*0100*/  IADD3 R4, R2, 0xffffffe, RZ ;  /* 0x0ffffffe02047810 */ /* 0x001fcc0007ffe0ff */
[----:B------:R0:W1:Y:S02]  /*0110*/  F2I.FTZ.U32.TRUNC.NTZ R5, R4 ;  /* 0x0000000400057305 */ /* 0x000064000021f000 */
[----:B0-----:R-:W-:Y:S02]  /*0120*/  IMAD.MOV.U32 R4, RZ, RZ, RZ ;  /* 0x000000ffff047224 */ /* 0x001fe400078e00ff */
[----:B-1----:R-:W-:-:S04]  /*0130*/  IMAD.MOV R6, RZ, RZ, -R5 ;  /* 0x000000ffff067224 */ /* 0x002fc800078e0a05 */
[----:B------:R-:W-:Y:S02]  /*0140*/  IMAD R9, R6, R7, RZ ;  /* 0x0000000706097224 */ /* 0x000fe400078e02ff */
[----:B------:R-:W-:Y:S02]  /*0150*/  IMAD.MOV.U32 R6, RZ, RZ, R8 ;  /* 0x000000ffff067224 */ /* 0x000fe400078e0008 */
[----:B------:R-:W-:-:S04]  /*0160*/  IMAD.HI.U32 R5, R5, R9, R4 ;  /* 0x0000000905057227 */ /* 0x000fc800078e0004 */
[----:B------:R-:W-:Y:S02]  /*0170*/  IMAD.MOV R9, RZ, RZ, -R10 ;  /* 0x000000ffff097224 */ /* 0x000fe400078e0a0a */
[----:B------:R-:W-:-:S04]  /*0180*/  IMAD.HI.U32 R2, R5, R6, RZ ;  /* 0x0000000605027227 */ /* 0x000fc800078e00ff */
[----:B------:R-:W-:-:S05]  /*0190*/  IMAD R4, R2, R9, R6 ;  /* 0x0000000902047224 */ /* 0x000fca00078e0206 */
[----:B------:R-:W-:-:S13]  /*01a0*/  ISETP.GT.U32.AND P1, PT, R7, R4, PT ;  /* 0x000000040700720c */ /* 0x000fda0003f24070 */
[----:B------:R-:W-:Y:S01]  /*01b0*/  @!P1 IMAD.IADD R4, R4, 0x1, -R7 ;  /* 0x0000000104049824 */ /* 0x000fe200078e0a07 */
[----:B------:R-:W-:Y:S02]  /*01c0*/  @!P1 IADD3 R2, R2, 0x1, RZ ;  /* 0x0000000102029810 */ /* 0x000fe40007ffe0ff */
[----:B------:R-:W-:Y:S02]  /*01d0*/  ISETP.NE.AND P1, PT, R0, RZ, PT ;  /* 0x000000ff0000720c */ /* 0x000fe40003f25270 */
[----:B------:R-:W-:Y:S02]  /*01e0*/  ISETP.GE.U32.AND P0, PT, R4, R7, PT ;  /* 0x000000070400720c */ /* 0x000fe40003f06070 */
[----:B------:R-:W-:-:S04]  /*01f0*/  LOP3.LUT R4, R3, R0, RZ, 0x3c, !PT ;  /* 0x0000000003047212 */ /* 0x000fc800078e3cff */
[----:B------:R-:W-:Y:S01]  /*0200*/  ISETP.GE.AND P2, PT, R4, RZ, PT ;  /* 0x000000ff0400720c */ /* 0x000fe20003f46270 */
[----:B------:R-:W-:-:S05]  /*0210*/  IMAD.MOV.U32 R4, RZ, RZ, c[0x0][0x178] ;  /* 0x00005e00ff047624 */ /* 0x000fca00078e00ff */
[----:B------:R-:W-:Y:S02]  /*0220*/  IADD3 R4, R4, 0xff, RZ ;  /* 0x000000ff04047810 */ /* 0x000fe40007ffe0ff */
[----:B------:R-:W-:Y:S02]  /*0230*/  @P0 IADD3 R2, R2, 0x1, RZ ;  /* 0x0000000102020810 */ /* 0x000fe40007ffe0ff */
[----:B------:R-:W-:-:S03]  /*0240*/  SHF.R.S32.HI R5, RZ, 0x1f, R4 ;  /* 0x0000001fff057819 */ /* 0x000fc60000011404 */
[----:B------:R-:W-:Y:S01]  /*0250*/  @!P2 IMAD.MOV R2, RZ, RZ, -R2 ;  /* 0x000000ffff02a224 */ /* 0x000fe200078e0a02 */
[----:B------:R-:W-:Y:S02]  /*0260*/  LEA.HI R5, R5, R4, RZ, 0x8 ;  /* 0x0000000405057211 */ /* 0x000fe400078f40ff */
[----:B------:R-:W-:-:S04]  /*0270*/  @!P1 LOP3.LUT R2, RZ, R0, RZ, 0x33, !PT ;  /* 0x00000000ff029212 */ /* 0x000fc800078e33ff */
[----:B------:R-:W-:Y:S01]  /*0280*/  LEA.HI.SX32 R5, R5, -R2, 0x18 ;  /* 0x8000000205057211 */ /* 0x000fe200078fc2ff */
[----:B------:R-:W-:-:S03]  /*0290*/  IMAD.MOV R7, RZ, RZ, -R2 ;  /* 0x000000ffff077224 */ /* 0x000fc600078e0a02 */
[----:B------:R-:W-:Y:S01]  /*02a0*/  IMNMX R8, R5, 0x1, PT ;  /* 0x0000000105087817 */ /* 0x000fe20003800200 */
[----:B------:R-:W-:-:S03]  /*02b0*/  IMAD R7, R0, R7, R3 ;  /* 0x0000000700077224 */ /* 0x000fc600078e0203 */
[-C--:B------:R-:W-:Y:S02]  /*02c0*/  IABS R9, R8.reuse ;  /* 0x0000000800097213 */ /* 0x080fe40000000000 */
[----:B------:R-:W-:Y:S02]  /*02d0*/  IABS R11, R8 ;  /* 0x00000008000b7213 */ /* 0x000fe40000000000 */
[----:B------:R-:W0:Y:S08]  /*02e0*/  I2F.RP R6, R9 ;  /* 0x0000000900067306 */ /* 0x000e300000209400 */
[----:B0-----:R-:W0:Y:S02]  /*02f0*/  MUFU.RCP R6, R6 ;  /* 0x0000000600067308 */ /* 0x001e240000001000 */
[----:B0-----:R-:W-:-:S06]  /*0300*/  IADD3 R4, R6, 0xffffffe, RZ ;  /* 0x0ffffffe06047810 */ /* 0x001fcc0007ffe0ff */
[----:B------:R0:W1:Y:S02]  /*0310*/  F2I.FTZ.U32.TRUNC.NTZ R5, R4 ;  /* 0x0000000400057305 */ /* 0x000064000021f000 */
[----:B0-----:R-:W-:Y:S02]  /*0320*/  IMAD.MOV.U32 R4, RZ, RZ, RZ ;  /* 0x000000ffff047224 */ /* 0x001fe400078e00ff */
[----:B-1----:R-:W-:-:S04]  /*0330*/  IMAD.MOV R10, RZ, RZ, -R5 ;  /* 0x000000ffff0a7224 */ /* 0x002fc800078e0a05 */
[----:B------:R-:W-:Y:S01]  /*0340*/  IMAD.MOV.U32 R0, RZ, RZ, R10 ;  /* 0x000000ffff007224 */ /* 0x000fe200078e000a */
[----:B------:R-:W-:-:S03]  /*0350*/  IABS R10, R7 ;  /* 0x00000007000a7213 */ /* 0x000fc60000000000 */
        /* <DEDUP_REMOVED lines=12> */
[----:B------:R-:W-:-:S07]  /*0420*/  ISETP.GE.AND P2, PT, R0, RZ, PT ;  /* 0x000000ff0000720c */ /* 0x000fce0003f46270 */
[----:B------:R-:W-:-:S05]  /*0430*/  @P0 IADD3 R5, R5, 0x1, RZ ;  /* 0x0000000105050810 */ /* 0x000fca0007ffe0ff */
[----:B------:R-:W-:Y:S02]  /*0440*/  IMAD.MOV.U32 R0, RZ, RZ, R5 ;  /* 0x000000ffff007224 */ /* 0x000fe400078e0005 */
[----:B------:R-:W-:Y:S02]  /*0450*/  IMAD.MOV.U32 R5, RZ, RZ, 0x3f ;  /* 0x0000003fff057424 */ /* 0x000fe400078e00ff */
[----:B------:R-:W-:Y:S01]  /*0460*/  @!P2 IMAD.MOV R0, RZ, RZ, -R0 ;  /* 0x000000ffff00a224 */ /* 0x000fe200078e0a00 */
[----:B------:R-:W-:Y:S02]  /*0470*/  @!P1 LOP3.LUT R0, RZ, R8, RZ, 0x33, !PT ;  /* 0x00000008ff009212 */ /* 0x000fe400078e33ff */
[----:B------:R-:W-:-:S03]  /*0480*/  IADD3 R5, R5, c[0x0][0x180], RZ ;  /* 0x0000600005057a10 */ /* 0x000fc60007ffe0ff */
[----:B------:R-:W-:Y:S01]  /*0490*/  IMAD.MOV R3, RZ, RZ, -R0 ;  /* 0x000000ffff037224 */ /* 0x000fe200078e0a00 */
[----:B------:R-:W-:Y:S01]  /*04a0*/  ISETP.GT.AND P0, PT, R5, 0x3f, PT ;  /* 0x0000003f0500780c */ /* 0x000fe20003f04270 */
[----:B------:R-:W-:Y:S02]  /*04b0*/  IMAD.SHL.U32 R0, R0, 0x80, RZ ;  /* 0x0000008000007824 */ /* 0x000fe400078e00ff */
[----:B------:R-:W-:-:S04]  /*04c0*/  IMAD R3, R8, R3, R7 ;  /* 0x0000000308037224 */ /* 0x000fc800078e0207 */
[----:B------:R-:W-:-:S04]  /*04d0*/  IMAD.IADD R3, R2, 0x1, R3 ;  /* 0x0000000102037824 */ /* 0x000fc800078e0203 */
[----:B------:R-:W-:-:S05]  /*04e0*/  IMAD R28, R3, 0x100, R13 ;  /* 0x00000100031c7824 */ /* 0x000fca00078e020d */
[----:B------:R-:W-:Y:S01]  /*04f0*/  IADD3 R29, R28, 0x80, RZ ;  /* 0x000000801c1d7810 */ /* 0x000fe20007ffe0ff */
[----:B------:R0:W-:Y:S04]  /*0500*/  STL [R1+0x760], R28 ;  /* 0x0007601c01007387 */ /* 0x0001e80000100800 */
[----:B------:R0:W-:Y:S04]  /*0510*/  STL [R1+0x764], R29 ;  /* 0x0007641d01007387 */ /* 0x0001e80000100800 */
[----:B------:R0:W-:Y:S01]  /*0520*/  STL [R1+0x75c], R0 ;  /* 0x00075c0001007387 */ /* 0x0001e20000100800 */
[----:B------:R-:W-:Y:S05]  /*0530*/  @P0 BRA `(.L_x_0) ;  /* 0x0000077000000947 */ /* 0x000fea0003800000 */
[----:B0-----:R-:W-:Y:S01]  /*0540*/  IMAD.SHL.U32 R0, R12, 0x20, RZ ;  /* 0x000000200c007824 */ /* 0x001fe200078e00ff */
[----:B------:R-:W-:Y:S01]  /*0550*/  CS2R R24, SRZ ;  /* 0x0000000000187805 */ /* 0x000fe2000001ff00 */
[----:B------:R-:W-:Y:S01]  /*0560*/  CS2R R26, SRZ ;  /* 0x00000000001a7805 */ /* 0x000fe2000001ff00 */
[----:B------:R-:W-:Y:S01]  /*0570*/  CS2R R20, SRZ ;  /* 0x0000000000147805 */ /* 0x000fe2000001ff00 */
[----:B------:R-:W-:Y:S01]  /*0580*/  CS2R R22, SRZ ;  /* 0x0000000000167805 */ /* 0x000fe2000001ff00 */
[----:B------:R0:W-:Y:S01]  /*0590*/  STL [R1+0xd8c], R0 ;  /* 0x000d8c0001007387 */ /* 0x0001e20000100800 */
[----:B------:R-:W-:Y:S01]  /*05a0*/  CS2R R16, SRZ ;  /* 0x0000000000107805 */ /* 0x000fe2000001ff00 */
[----:B------:R-:W-:Y:S01]  /*05b0*/  CS2R R18, SRZ ;  /* 0x0000000000127805 */ /* 0x000fe2000001ff00 */
[----:B------:R-:W-:Y:S01]  /*05c0*/  CS2R R12, SRZ ;  /* 0x00000000000c7805 */ /* 0x000fe2000001ff00 */
[----:B------:R0:W-:Y:S01]  /*05d0*/  STL [R1], RZ ;  /* 0x000000ff01007387 */ /* 0x0001e20000100800 */
[----:B------:R-:W-:Y:S01]  /*05e0*/  CS2R R14, SRZ ;  /* 0x00000000000e7805 */ /* 0x000fe2000001ff00 */
[----:B------:R-:W-:Y:S01]  /*05f0*/  CS2R R8, SRZ ;  /* 0x0000000000087805 */ /* 0x000fe2000001ff00 */
[----:B------:R-:W-:Y:S01]  /*0600*/  CS2R R10, SRZ ;  /* 0x00000000000a7805 */ /* 0x000fe2000001ff00 */
[----:B------:R0:W-:Y:S01]  /*0610*/  STL [R1+0x4], RZ ;  /* 0x000004ff01007387 */ /* 0x0001e20000100800 */
[----:B------:R-:W-:Y:S01]  /*0620*/  CS2R R4, SRZ ;  /* 0x0000000000047805 */ /* 0x000fe2000001ff00 */
[----:B------:R-:W-:-:S02]  /*0630*/  CS2R R6, SRZ ;  /* 0x0000000000067805 */ /* 0x000fc4000001ff00 */
[----:B------:R0:W-:Y:S04]  /*0640*/  STL [R1+0x8], RZ ;  /* 0x000008ff01007387 */ /* 0x0001e80000100800 */
        /* <DEDUP_REMOVED lines=100> */
[----:B------:R0:W-:Y:S01]  /*0c90*/  STL [R1+0x26c], RZ ;  /* 0x00026cff01007387 */ /* 0x0001e20000100800 */
[----:B------:R-:W-:Y:S05]  /*0ca0*/  BRA `(.L_x_1) ;  /* 0x0002780000007947 */ /* 0x000fea0003800000 */
.L_x_0:
[----:B------:R-:W-:Y:S01]  /*0cb0*/  IABS R4, c[0x0][0x178] ;  /* 0x00005e0000047a13 */ /* 0x000fe20000000000 */
[----:B------:R-:W-:Y:S01]  /*0cc0*/  IMAD.MOV.U32 R13, RZ, RZ, R0 ;  /* 0x000000ffff0d7224 */ /* 0x000fe200078e0000 */
[----:B0-----:R-:W-:Y:S01]  /*0cd0*/  IABS R0, c[0x0][0x17c] ;  /* 0x00005f0000007a13 */ /* 0x001fe20000000000 */
[----:B------:R-:W0:Y:S01]  /*0ce0*/  S2R R15, SR_TID.X ;  /* 0x00000000000f7919 */ /* 0x000e220000002100 */
[----:B------:R-:W1:Y:S01]  /*0cf0*/  I2F.RP R8, R4 ;  /* 0x0000000400087306 */ /* 0x000e620000209400 */
[----:B------:R-:W-:Y:S01]  /*0d00*/  SHF.R.S32.HI R14, RZ, 0x1f, R5 ;  /* 0x0000001fff0e7819 */ /* 0x000fe20000011405 */
[----:B------:R-:W-:Y:S01]  /*0d10*/  IMAD.MOV.U32 R19, RZ, RZ, R28 ;  /* 0x000000ffff137224 */ /* 0x000fe200078e001c */
[----:B------:R-:W-:-:S02]  /*0d20*/  ISETP.GE.AND P4, PT, R29, RZ, PT ;  /* 0x000000ff1d00720c */ /* 0x000fc40003f86270 */
[----:B------:R-:W-:-:S03]  /*0d30*/  LEA.HI R5, R14, R5, RZ, 0x6 ;  /* 0x000000050e057211 */ /* 0x000fc600078f30ff */
[----:B------:R-:W2:Y:S02]  /*0d40*/  I2F.RP R10, R0 ;  /* 0x00000000000a7306 */ /* 0x000ea40000209400 */
[----:B------:R-:W-:Y:S06]  /*0d50*/  STL [R1+0x114], R5 ;  /* 0x0001140501007387 */ /* 0x000fec0000100800 */
[----:B-1----:R-:W1:Y:S01]  /*0d60*/  MUFU.RCP R8, R8 ;  /* 0x0000000800087308 */ /* 0x002e620000001000 */
[----:B0-----:R-:W-:-:S07]  /*0d70*/  IMAD.SHL.U32 R2, R15, 0x2, RZ ;  /* 0x000000020f027824 */ /* 0x001fce00078e00ff */
[----:B--2---:R-:W0:Y:S01]  /*0d80*/  MUFU.RCP R10, R10 ;  /* 0x0000000a000a7308 */ /* 0x004e220000001000 */
[----:B------:R-:W-:Y:S02]  /*0d90*/  LOP3.LUT R9, R15, 0x40, RZ, 0xc0, !PT ;  /* 0x000000400f097812 */ /* 0x000fe400078ec0ff */
[----:B------:R-:W-:Y:S02]  /*0da0*/  SHF.R.U32.HI R28, RZ, 0x6, R15 ;  /* 0x00000006ff1c7819 */ /* 0x000fe4000001160f */
[----:B------:R-:W-:Y:S02]  /*0db0*/  LOP3.LUT R12, R2, 0x10, RZ, 0xc0, !PT ;  /* 0x00000010020c7812 */ /* 0x000fe400078ec0ff */
[----:B------:R-:W-:Y:S02]  /*0dc0*/  SGXT.U32 R28, R28, 0x1 ;  /* 0x000000011c1c781a */ /* 0x000fe40000000000 */
[----:B-1----:R-:W-:Y:S02]  /*0dd0*/  IADD3 R6, R8, 0xffffffe, RZ ;  /* 0x0ffffffe08067810 */ /* 0x002fe40007ffe0ff */
[----:B------:R-:W-:-:S02]  /*0de0*/  LEA.HI R9, R9, R12, RZ, 0x1f ;  /* 0x0000000c09097211 */ /* 0x000fc400078ff8ff */
[----:B------:R1:W2:Y:S01]  /*0df0*/  F2I.FTZ.U32.TRUNC.NTZ R7, R6 ;  /* 0x0000000600077305 */ /* 0x0002a2000021f000 */
[----:B------:R-:W-:Y:S02]  /*0e00*/  IABS R8, R19 ;  /* 0x0000001300087213 */ /* 0x000fe40000000000 */
[----:B0-----:R-:W-:Y:S01]  /*0e10*/  IADD3 R3, R10, 0xffffffe, RZ ;  /* 0x0ffffffe0a037810 */ /* 0x001fe20007ffe0ff */
[----:B------:R0:W-:Y:S01]  /*0e20*/  STL [R1+0x84], R9 ;  /* 0x0000840901007387 */ /* 0x0001e20000100800 */
[----:B------:R-:W-:Y:S02]  /*0e30*/  LOP3.LUT R10, R15, 0x7, RZ, 0xc0, !PT ;  /* 0x000000070f0a7812 */ /* 0x000fe400078ec0ff */
[----:B------:R-:W-:Y:S02]  /*0e40*/  LOP3.LUT R28, R13, R28, RZ, 0xfc, !PT ;  /* 0x0000001c0d1c7212 */ /* 0x000fe400078efcff */
[----:B------:R-:W3:Y:S01]  /*0e50*/  F2I.FTZ.U32.TRUNC.NTZ R3, R3 ;  /* 0x0000000300037305 */ /* 0x000ee2000021f000 */
[----:B-1----:R-:W-:Y:S01]  /*0e60*/  IMAD.MOV.U32 R6, RZ, RZ, RZ ;  /* 0x000000ffff067224 */ /* 0x002fe200078e00ff */
[----:B0-----:R-:W-:Y:S01]  /*0e70*/  IABS R9, R29 ;  /* 0x0000001d00097213 */ /* 0x001fe20000000000 */
[----:B--2---:R-:W-:-:S04]  /*0e80*/  IMAD.MOV R11, RZ, RZ, -R7 ;  /* 0x000000ffff0b7224 */ /* 0x004fc800078e0a07 */
[----:B------:R-:W-:-:S04]  /*0e90*/  IMAD R5, R11, R4, RZ ;  /* 0x000000040b057224 */ /* 0x000fc800078e02ff */
[----:B------:R-:W-:-:S04]  /*0ea0*/  IMAD.HI.U32 R6, R7, R5, R6 ;  /* 0x0000000507067227 */ /* 0x000fc800078e0006 */
[----:B------:R-:W-:Y:S02]  /*0eb0*/  IMAD.MOV.U32 R5, RZ, RZ, R8 ;  /* 0x000000ffff057224 */ /* 0x000fe400078e0008 */
[----:B------:R-:W-:Y:S02]  /*0ec0*/  IMAD.MOV.U32 R7, RZ, RZ, R9 ;  /* 0x000000ffff077224 */ /* 0x000fe400078e0009 */
[----:B------:R-:W-:-:S04]  /*0ed0*/  IMAD.HI.U32 R8, R6, R5, RZ ;  /* 0x0000000506087227 */ /* 0x000fc800078e00ff */
[----:B------:R-:W-:Y:S02]  /*0ee0*/  IMAD R9, R10, 0x90, RZ ;  /* 0x000000900a097824 */ /* 0x000fe400078e02ff */
[----:B---3--:R-:W-:Y:S02]  /*0ef0*/  IMAD.MOV R11, RZ, RZ, -R3 ;  /* 0x000000ffff0b7224 */ /* 0x008fe400078e0a03 */
[----:B------:R-:W-:Y:S01]  /*0f00*/  IMAD.MOV R8, RZ, RZ, -R8 ;  /* 0x000000ffff087224 */ /* 0x000fe200078e0a08 */
[----:B------:R-:W-:Y:S01]  /*0f10*/  LOP3.LUT R10, R9, 0x30, R2, 0x78, !PT ;  /* 0x00000030090a7812 */ /* 0x000fe200078e7802 */
[----:B------:R-:W-:-:S04]  /*0f20*/  IMAD.HI.U32 R6, R6, R7, RZ ;  /* 0x0000000706067227 */ /* 0x000fc800078e00ff */
[----:B------:R-:W-:Y:S01]  /*0f30*/  IMAD R9, R11, R0, RZ ;  /* 0x000000000b097224 */ /* 0x000fe200078e02ff */
[----:B------:R-:W-:Y:S01]  /*0f40*/  LOP3.LUT R11, R28, 0x7c, RZ, 0xfc, !PT ;  /* 0x0000007c1c0b7812 */ /* 0x000fe200078efcff */
[----:B------:R-:W-:Y:S01]  /*0f50*/  IMAD.MOV.U32 R2, RZ, RZ, RZ ;  /* 0x000000ffff027224 */ /* 0x000fe200078e00ff */
[----:B------:R0:W-:Y:S01]  /*0f60*/  STL [R1+0x118], R10 ;  /* 0x0001180a01007387 */ /* 0x0001e20000100800 */
[----:B------:R-:W-:Y:S01]  /*0f70*/  IMAD R5, R4, R8, R5 ;  /* 0x0000000804057224 */ /* 0x000fe200078e0205 */
[----:B------:R-:W-:Y:S01]  /*0f80*/  LOP3.LUT R8, R28, 0x7e, RZ, 0xfc, !PT ;  /* 0x0000007e1c087812 */ /* 0x000fe200078efcff */
[----:B------:R-:W-:Y:S01]  /*0f90*/  IMAD.MOV R6, RZ, RZ, -R6 ;  /* 0x000000ffff067224 */ /* 0x000fe200078e0a06 */
[----:B------:R-:W-:Y:S01]  /*0fa0*/  IABS R16, R11 ;  /* 0x0000000b00107213 */ /* 0x000fe20000000000 */
[----:B------:R-:W-:Y:S01]  /*0fb0*/  IMAD.HI.U32 R3, R3, R9, R2 ;  /* 0x0000000903037227 */ /* 0x000fe200078e0002 */
[----:B------:R-:W-:Y:S02]  /*0fc0*/  IABS R17, R8 ;  /* 0x0000000800117213 */ /* 0x000fe40000000000 */
[C---:B------:R-:W-:Y:S01]  /*0fd0*/  ISETP.GT.U32.AND P0, PT, R4.reuse, R5, PT ;  /* 0x000000050400720c */ /* 0x040fe20003f04070 */
[----:B------:R-:W-:Y:S01]  /*0fe0*/  IMAD R7, R4, R6, R7 ;  /* 0x0000000604077224 */ /* 0x000fe200078e0207 */
[----:B------:R-:W-:Y:S01]  /*0ff0*/  ISETP.GE.AND P5, PT, R8, RZ, PT ;  /* 0x000000ff0800720c */ /* 0x000fe20003fa6270 */
[----:B------:R-:W-:Y:S01]  /*1000*/  IMAD.HI.U32 R6, R3, R17, RZ ;  /* 0x0000001103067227 */ /* 0x000fe200078e00ff */
[----:B------:R-:W-:-:S02]  /*1010*/  LOP3.LUT R9, R15, 0x3f, RZ, 0xc0, !PT ;  /* 0x0000003f0f097812 */ /* 0x000fc400078ec0ff */
[----:B------:R-:W-:Y:S01]  /*1020*/  ISETP.GT.U32.AND P1, PT, R4, R7, PT ;  /* 0x000000070400720c */ /* 0x000fe20003f24070 */
[----:B------:R-:W-:Y:S01]  /*1030*/  IMAD.MOV R6, RZ, RZ, -R6 ;  /* 0x000000ffff067224 */ /* 0x000fe200078e0a06 */
[----:B------:R-:W-:Y:S01]  /*1040*/  SHF.R.S32.HI R2, RZ, 0x6, R15 ;  /* 0x00000006ff027819 */ /* 0x000fe2000001140f */
[----:B------:R-:W-:Y:S01]  /*1050*/  IMAD.HI.U32 R8, R3, R16, RZ ;  /* 0x0000001003087227 */ /* 0x000fe200078e00ff */
[----:B0-----:R-:W-:Y:S02]  /*1060*/  LOP3.LUT R10, R28, 0x7a, RZ, 0xfc, !PT ;  /* 0x0000007a1c0a7812 */ /* 0x001fe400078efcff */
[----:B------:R-:W-:Y:S01]  /*1070*/  SGXT R2, R2, 0x1 ;  /* 0x000000010202781a */ /* 0x000fe20000000200 */
[----:B------:R-:W-:Y:S01]  /*1080*/  IMAD R17, R0, R6, R17 ;  /* 0x0000000600117224 */ /* 0x000fe200078e0211 */
[----:B------:R-:W-:Y:S01]  /*1090*/  IABS R13, R10 ;  /* 0x0000000a000d7213 */ /* 0x000fe20000000000 */
[----:B------:R-:W-:Y:S01]  /*10a0*/  @!P0 IMAD.IADD R5, R5, 0x1, -R4 ;  /* 0x0000000105058824 */ /* 0x000fe200078e0a04 */
[----:B------:R-:W-:Y:S01]  /*10b0*/  LOP3.LUT R6, R28, 0x78, RZ, 0xfc, !PT ;  /* 0x000000781c067812 */ /* 0x000fe200078efcff */
[----:B------:R-:W-:Y:S01]  /*10c0*/  IMAD.MOV R15, RZ, RZ, -R8 ;  /* 0x000000ffff0f7224 */ /* 0x000fe200078e0a08 */
[----:B------:R-:W-:Y:S01]  /*10d0*/  ISETP.GT.U32.AND P6, PT, R0, R17, PT ;  /* 0x000000110000720c */ /* 0x000fe20003fc4070 */
[----:B------:R-:W-:Y:S01]  /*10e0*/  @!P1 IMAD.IADD R7, R7, 0x1, -R4 ;  /* 0x0000000107079824 */ /* 0x000fe200078e0a04 */
[----:B------:R-:W-:Y:S01]  /*10f0*/  ISETP.GT.U32.AND P1, PT, R4, R5, PT ;  /* 0x000000050400720c */ /* 0x000fe20003f24070 */
[----:B------:R-:W-:Y:S01]  /*1100*/  IMAD R16, R0, R15, R16 ;  /* 0x0000000f00107224 */ /* 0x000fe200078e0210 */
[----:B------:R-:W-:Y:S01]  /*1110*/  IABS R12, R6 ;  /* 0x00000006000c7213 */ /* 0x000fe20000000000 */
[----:B------:R-:W-:Y:S01]  /*1120*/  IMAD.SHL.U32 R9, R9, 0x2, RZ ;  /* 0x0000000209097824 */ /* 0x000fe200078e00ff */
[----:B------:R-:W-:-:S02]  /*1130*/  ISETP.GE.AND P2, PT, R11, RZ, PT ;  /* 0x000000ff0b00720c */ /* 0x000fc40003f46270 */
[----:B------:R-:W-:Y:S01]  /*1140*/  ISETP.GT.U32.AND P0, PT, R0, R16, PT ;  /* 0x000000100000720c */ /* 0x000fe20003f04070 */
[----:B------:R-:W-:Y:S01]  /*1150*/  IMAD.HI.U32 R11, R3, R12, RZ ;  /* 0x0000000c030b7227 */ /* 0x000fe200078e00ff */
[----:B------:R-:W-:Y:S02]  /*1160*/  LOP3.LUT R2, R9, 0x90, R2, 0x78, !PT ;  /* 0x0000009009027812 */ /* 0x000fe400078e7802 */
[----:B------:R-:W-:Y:S01]  /*1170*/  ISETP.GT.U32.AND P3, PT, R4, R7, PT ;  /* 0x000000070400720c */ /* 0x000fe20003f64070 */
[----:B------:R-:W-:Y:S02]  /*1180*/  @!P6 IMAD.IADD R17, R17, 0x1, -R0 ;  /* 0x000000011111e824 */ /* 0x000fe400078e0a00 */
[----:B------:R-:W-:Y:S01]  /*1190*/  IMAD.HI.U32 R9, R3, R13, RZ ;  /* 0x0000000d03097227 */ /* 0x000fe200078e00ff */
[----:B------:R0:W-:Y:S02]  /*11a0*/  STL [R1+0xd90], R2 ;  /* 0x000d900201007387 */ /* 0x0001e40000100800 */
[----:B------:R-:W-:Y:S01]  /*11b0*/  ISETP.GT.U32.AND P6, PT, R0, R17, PT ;  /* 0x000000110000720c */ /* 0x000fe20003fc4070 */
[----:B------:R-:W-:Y:S01]  /*11c0*/  @!P1 IMAD.IADD R5, R5, 0x1, -R4 ;  /* 0x0000000105059824 */ /* 0x000fe200078e0a04 */
[----:B------:R-:W-:Y:S01]  /*11d0*/  ISETP.GE.AND P1, PT, R19, RZ, PT ;  /* 0x000000ff1300720c */ /* 0x000fe20003f26270 */
[----:B------:R-:W-:-:S02]  /*11e0*/  IMAD.MOV R9, RZ, RZ, -R9 ;  /* 0x000000ffff097224 */ /* 0x000fc400078e0a09 */
[----:B------:R-:W-:Y:S02]  /*11f0*/  IMAD.MOV R11, RZ, RZ, -R11 ;  /* 0x000000ffff0b7224 */ /* 0x000fe400078e0a0b */
[----:B------:R-:W-:Y:S01]  /*1200*/  IMAD R13, R0, R9, R13 ;  /* 0x00000009000d7224 */ /* 0x000fe200078e020d */
[----:B------:R-:W-:Y:S01]  /*1210*/  LOP3.LUT R9, R28, 0x76, RZ, 0xfc, !PT ;  /* 0x000000761c097812 */ /* 0x000fe200078efcff */
[----:B------:R-:W-:Y:S02]  /*1220*/  @!P0 IMAD.IADD R16, R16, 0x1, -R0 ;  /* 0x0000000110108824 */ /* 0x000fe400078e0a00 */
[C---:B------:R-:W-:Y:S01]  /*1230*/  IMAD R12, R0.reuse, R11, R12 ;  /* 0x0000000b000c7224 */ /* 0x040fe200078e020c */
[C---:B------:R-:W-:Y:S01]  /*1240*/  ISETP.GT.U32.AND P0, PT, R0.reuse, R13, PT ;  /* 0x0000000d0000720c */ /* 0x040fe20003f04070 */
[----:B------:R-:W-:Y:S01]  /*1250*/  @!P6 IMAD.IADD R17, R17, 0x1, -R0 ;  /* 0x000000011111e824 */ /* 0x000fe200078e0a00 */
[----:B------:R-:W-:Y:S01]  /*1260*/  IABS R8, R9 ;  /* 0x0000000900087213 */ /* 0x000fe20000000000 */
[----:B------:R-:W-:Y:S01]  /*1270*/  @!P1 IMAD.MOV R5, RZ, RZ, -R5 ;  /* 0x000000ffff059224 */ /* 0x000fe200078e0a05 */
[C---:B------:R-:W-:Y:S01]  /*1280*/  ISETP.GT.U32.AND P1, PT, R0.reuse, R16, PT ;  /* 0x000000100000720c */ /* 0x040fe20003f24070 */
[----:B------:R-:W-:Y:S01]  /*1290*/  @!P3 IMAD.IADD R7, R7, 0x1, -R4 ;  /* 0x000000010707b824 */ /* 0x000fe200078e0a04 */
[----:B------:R-:W-:Y:S01]  /*12a0*/  ISETP.GT.U32.AND P6, PT, R0, R12, PT ;  /* 0x0000000c0000720c */ /* 0x000fe20003fc4070 */
[----:B------:R-:W-:Y:S01]  /*12b0*/  IMAD.MOV.U32 R21, RZ, RZ, R17 ;  /* 0x000000ffff157224 */ /* 0x000fe200078e0011 */
[----:B------:R-:W-:Y:S01]  /*12c0*/  ISETP.NE.AND P3, PT, RZ, c[0x0][0x178], PT ;  /* 0x00005e00ff007a0c */ /* 0x000fe20003f65270 */
[----:B------:R-:W-:Y:S01]  /*12d0*/  @!P4 IMAD.MOV R7, RZ, RZ, -R7 ;  /* 0x000000ffff07c224 */ /* 0x000fe200078e0a07 */
[----:B------:R-:W-:Y:S01]  /*12e0*/  LOP3.LUT R4, RZ, c[0x0][0x178], RZ, 0x33, !PT ;  /* 0x00005e00ff047a12 */ /* 0x000fe200078e33ff */
[----:B------:R-:W-:Y:S01]  /*12f0*/  @!P5 IMAD.MOV R21, RZ, RZ, -R21 ;  /* 0x000000ffff15d224 */ /* 0x000fe200078e0a15 */
[----:B------:R-:W-:Y:S01]  /*1300*/  ISETP.GE.AND P4, PT, R10, RZ, PT ;  /* 0x000000ff0a00720c */ /* 0x000fe20003f86270 */
[----:B------:R-:W-:Y:S01]  /*1310*/  @!P0 IMAD.IADD R13, R13, 0x1, -R0 ;  /* 0x000000010d0d8824 */ /* 0x000fe200078e0a00 */
[----:B------:R-:W-:-:S02]  /*1320*/  LOP3.LUT R10, R28, 0x74, RZ, 0xfc, !PT ;  /* 0x000000741c0a7812 */ /* 0x000fc400078efcff */
[----:B------:R-:W-:Y:S01]  /*1330*/  SEL R5, R4, R5, !P3 ;  /* 0x0000000504057207 */ /* 0x000fe20005800000 */
[--C-:B------:R-:W-:Y:S01]  /*1340*/  @!P1 IMAD.IADD R16, R16, 0x1, -R0.reuse ;  /* 0x0000000110109824 */ /* 0x100fe200078e0a00 */
[----:B------:R-:W-:Y:S01]  /*1350*/  ISETP.GE.AND P1, PT, R9, RZ, PT ;  /* 0x000000ff0900720c */ /* 0x000fe20003f26270 */
[----:B------:R-:W-:Y:S01]  /*1360*/  @!P6 IMAD.IADD R12, R12, 0x1, -R0 ;  /* 0x000000010c0ce824 */ /* 0x000fe200078e0a00 */
[----:B0-----:R-:W-:Y:S01]  /*1370*/  SEL R2, R4, R7, !P3 ;  /* 0x0000000704027207 */ /* 0x001fe20005800000 */
[C---:B------:R-:W-:Y:S01]  /*1380*/  IMAD.HI.U32 R4, R3.reuse, R8, RZ ;  /* 0x0000000803047227 */ /* 0x040fe200078e00ff */
[----:B------:R-:W-:Y:S01]  /*1390*/  IABS R9, R10 ;  /* 0x0000000a00097213 */ /* 0x000fe20000000000 */
[----:B------:R0:W-:Y:S01]  /*13a0*/  STL [R1+0x108], R5 ;  /* 0x0001080501007387 */ /* 0x0001e20000100800 */
[----:B------:R-:W-:Y:S02]  /*13b0*/  ISETP.GT.U32.AND P0, PT, R0, R13, PT ;  /* 0x0000000d0000720c */ /* 0x000fe40003f04070 */
[----:B------:R-:W-:Y:S01]  /*13c0*/  ISETP.GE.AND P3, PT, R6, RZ, PT ;  /* 0x000000ff0600720c */ /* 0x000fe20003f66270 */
[----:B------:R-:W-:Y:S01]  /*13d0*/  IMAD.HI.U32 R6, R3, R9, RZ ;  /* 0x0000000903067227 */ /* 0x000fe200078e00ff */
[----:B------:R-:W-:Y:S01]  /*13e0*/  ISETP.GT.U32.AND P6, PT, R0, R12, PT ;  /* 0x0000000c0000720c */ /* 0x000fe20003fc4070 */
[----:B------:R1:W-:Y:S01]  /*13f0*/  STL [R1+0x10c], R2 ;  /* 0x00010c0201007387 */ /* 0x0003e20000100800 */
[----:B------:R-:W-:Y:S01]  /*1400*/  LOP3.LUT R7, R28, 0x72, RZ, 0xfc, !PT ;  /* 0x000000721c077812 */ /* 0x000fe200078efcff */
[----:B------:R-:W-:-:S02]  /*1410*/  IMAD.MOV R6, RZ, RZ, -R6 ;  /* 0x000000ffff067224 */ /* 0x000fc400078e0a06 */
[----:B0-----:R-:W-:Y:S01]  /*1420*/  IMAD.MOV R5, RZ, RZ, -R4 ;  /* 0x000000ffff057224 */ /* 0x001fe200078e0a04 */
[----:B------:R-:W-:Y:S01]  /*1430*/  LOP3.LUT R4, R28, 0x70, RZ, 0xfc, !PT ;  /* 0x000000701c047812 */ /* 0x000fe200078efcff */
[C---:B------:R-:W-:Y:S01]  /*1440*/  IMAD R9, R0.reuse, R6, R9 ;  /* 0x0000000600097224 */ /* 0x040fe200078e0209 */
[----:B------:R-:W-:Y:S01]  /*1450*/  IABS R11, R7 ;  /* 0x00000007000b7213 */ /* 0x000fe20000000000 */
[----:B------:R-:W-:Y:S01]  /*1460*/  IMAD R8, R0, R5, R8 ;  /* 0x0000000500087224 */ /* 0x000fe200078e0208 */
[----:B------:R-:W-:Y:S01]  /*1470*/  LOP3.LUT R5, R28, 0x6e, RZ, 0xfc, !PT ;  /* 0x0000006e1c057812 */ /* 0x000fe200078efcff */
[--C-:B------:R-:W-:Y:S01]  /*1480*/  @!P0 IMAD.IADD R13, R13, 0x1, -R0.reuse ;  /* 0x000000010d0d8824 */ /* 0x100fe200078e0a00 */
[----:B------:R-:W-:Y:S01]  /*1490*/  IABS R15, R4 ;  /* 0x00000004000f7213 */ /* 0x000fe20000000000 */
[----:B------:R-:W-:Y:S01]  /*14a0*/  @!P6 IMAD.IADD R12, R12, 0x1, -R0 ;  /* 0x000000010c0ce824 */ /* 0x000fe200078e0a00 */
[C---:B------:R-:W-:Y:S01]  /*14b0*/  ISETP.GT.U32.AND P0, PT, R0.reuse, R8, PT ;  /* 0x000000080000720c */ /* 0x040fe20003f04070 */
[C---:B------:R-:W-:Y:S01]  /*14c0*/  IMAD.HI.U32 R20, R3.reuse, R11, RZ ;  /* 0x0000000b03147227 */ /* 0x040fe200078e00ff */
[----:B------:R-:W-:Y:S01]  /*14d0*/  ISETP.GT.U32.AND P6, PT, R0, R9, PT ;  /* 0x000000090000720c */ /* 0x000fe20003fc4070 */
[----:B------:R-:W-:Y:S01]  /*14e0*/  STL [R1+0x38], R21 ;  /* 0x0000381501007387 */ /* 0x000fe20000100800 */
[----:B------:R-:W-:Y:S01]  /*14f0*/  IABS R14, R5 ;  /* 0x00000005000e7213 */ /* 0x000fe20000000000 */
[----:B------:R-:W-:Y:S01]  /*1500*/  IMAD.HI.U32 R19, R3, R15, RZ ;  /* 0x0000000f03137227 */ /* 0x000fe200078e00ff */
[----:B------:R-:W-:-:S03]  /*1510*/  LOP3.LUT R6, R28, 0x6c, RZ, 0xfc, !PT ;  /* 0x0000006c1c067812 */ /* 0x000fc600078efcff */
[----:B------:R-:W-:Y:S02]  /*1520*/  IMAD.MOV R20, RZ, RZ, -R20 ;  /* 0x000000ffff147224 */ /* 0x000fe400078e0a14 */
[----:B------:R-:W-:-:S04]  /*1530*/  IMAD.HI.U32 R18, R3, R14, RZ ;  /* 0x0000000e03127227 */ /* 0x000fc800078e00ff */
[--C-:B------:R-:W-:Y:S01]  /*1540*/  @!P0 IMAD.IADD R8, R8, 0x1, -R0.reuse ;  /* 0x0000000108088824 */ /* 0x100fe200078e0a00 */
[----:B------:R-:W-:Y:S01]  /*1550*/  ISETP.GE.AND P0, PT, R10, RZ, PT ;  /* 0x000000ff0a00720c */ /* 0x000fe20003f06270 */
[----:B------:R-:W-:Y:S02]  /*1560*/  @!P6 IMAD.IADD R9, R9, 0x1, -R0 ;  /* 0x000000010909e824 */ /* 0x000fe400078e0a00 */
[----:B------:R-:W-:Y:S01]  /*1570*/  IMAD.MOV R19, RZ, RZ, -R19 ;  /* 0x000000ffff137224 */ /* 0x000fe200078e0a13 */
[C---:B------:R-:W-:Y:S01]  /*1580*/  ISETP.GT.U32.AND P6, PT, R0.reuse, R8, PT ;  /* 0x000000080000720c */ /* 0x040fe20003fc4070 */
[C---:B------:R-:W-:Y:S01]  /*1590*/  IMAD R10, R0.reuse, R20, R11 ;  /* 0x00000014000a7224 */ /* 0x040fe200078e020b */
[----:B------:R-:W-:Y:S01]  /*15a0*/  IABS R11, R6 ;  /* 0x00000006000b7213 */ /* 0x000fe20000000000 */
[----:B-1----:R-:W-:Y:S02]  /*15b0*/  IMAD.MOV.U32 R2, RZ, RZ, R16 ;  /* 0x000000ffff027224 */ /* 0x002fe400078e0010 */
[----:B------:R-:W-:Y:S01]  /*15c0*/  IMAD.MOV R18, RZ, RZ, -R18 ;  /* 0x000000ffff127224 */ /* 0x000fe200078e0a12 */
[C---:B------:R-:W-:Y:S01]  /*15d0*/  ISETP.GT.U32.AND P5, PT, R0.reuse, R10, PT ;  /* 0x0000000a0000720c */ /* 0x040fe20003fa4070 */
[----:B------:R-:W-:-:S02]  /*15e0*/  IMAD R15, R0, R19, R15 ;  /* 0x00000013000f7224 */ /* 0x000fc400078e020f */
[----:B------:R-:W-:Y:S01]  /*15f0*/  @!P2 IMAD.MOV R2, RZ, RZ, -R2 ;  /* 0x000000ffff02a224 */ /* 0x000fe200078e0a02 */
[C---:B------:R-:W-:Y:S01]  /*1600*/  ISETP.GT.U32.AND P2, PT, R0.reuse, R9, PT ;  /* 0x000000090000720c */ /* 0x040fe20003f44070 */
[C---:B------:R-:W-:Y:S02]  /*1610*/  IMAD R14, R0.reuse, R18, R14 ;  /* 0x00000012000e7224 */ /* 0x040fe400078e020e */
[----:B------:R-:W-:Y:S01]  /*1620*/  @!P4 IMAD.MOV R13, RZ, RZ, -R13 ;  /* 0x000000ffff0dc224 */ /* 0x000fe200078e0a0d */
[----:B------:R-:W-:Y:S01]  /*1630*/  ISETP.GT.U32.AND P4, PT, R0, R15, PT ;  /* 0x0000000f0000720c */ /* 0x000fe20003f84070 */
[----:B------:R0:W-:Y:S01]  /*1640*/  STL [R1+0x24], R2 ;  /* 0x0000240201007387 */ /* 0x0001e20000100800 */
[--C-:B------:R-:W-:Y:S01]  /*1650*/  @!P6 IMAD.IADD R8, R8, 0x1, -R0.reuse ;  /* 0x000000010808e824 */ /* 0x100fe200078e0a00 */
[----:B------:R-:W-:Y:S02]  /*1660*/  ISETP.GT.U32.AND P6, PT, R0, R14, PT ;  /* 0x0000000e0000720c */ /* 0x000fe40003fc4070 */
[----:B------:R-:W-:Y:S01]  /*1670*/  @!P5 IMAD.IADD R10, R10, 0x1, -R0 ;  /* 0x000000010a0ad824 */ /* 0x000fe200078e0a00 */
[----:B------:R1:W-:Y:S01]  /*1680*/  STL [R1+0x14], R13 ;  /* 0x0000140d01007387 */ /* 0x0003e20000100800 */
[----:B------:R-:W-:Y:S01]  /*1690*/  @!P1 IMAD.MOV R8, RZ, RZ, -R8 ;  /* 0x000000ffff089224 */ /* 0x000fe200078e0a08 */
[----:B------:R-:W-:Y:S01]  /*16a0*/  ISETP.GE.AND P5, PT, R5, RZ, PT ;  /* 0x000000ff0500720c */ /* 0x000fe20003fa6270 */
[----:B------:R-:W-:Y:S01]  /*16b0*/  @!P2 IMAD.IADD R9, R9, 0x1, -R0 ;  /* 0x000000010909a824 */ /* 0x000fe200078e0a00 */
[----:B------:R-:W-:Y:S01]  /*16c0*/  ISETP.GE.AND P2, PT, R4, RZ, PT ;  /* 0x000000ff0400720c */ /* 0x000fe20003f46270 */
[----:B0-----:R-:W-:Y:S01]  /*16d0*/  IMAD.MOV.U32 R2, RZ, RZ, R12 ;  /* 0x000000ffff027224 */ /* 0x001fe200078e000c */
[----:B------:R-:W-:Y:S01]  /*16e0*/  LOP3.LUT R5, R28, 0x68, RZ, 0xfc, !PT ;  /* 0x000000681c057812 */ /* 0x000fe200078efcff */
[----:B------:R-:W-:-:S03]  /*16f0*/  IMAD.HI.U32 R12, R3, R11, RZ ;  /* 0x0000000b030c7227 */ /* 0x000fc600078e00ff */
[----:B------:R-:W-:Y:S01]  /*1700*/  IABS R17, R5 ;  /* 0x0000000500117213 */ /* 0x000fe20000000000 */
[----:B------:R-:W-:Y:S01]  /*1710*/  @!P3 IMAD.MOV R2, RZ, RZ, -R2 ;  /* 0x000000ffff02b224 */ /* 0x000fe200078e0a02 */
[----:B------:R-:W-:Y:S01]  /*1720*/  ISETP.GE.AND P3, PT, R7, RZ, PT ;  /* 0x000000ff0700720c */ /* 0x000fe20003f66270 */
[----:B------:R-:W-:Y:S01]  /*1730*/  IMAD.MOV R12, RZ, RZ, -R12 ;  /* 0x000000ffff0c7224 */ /* 0x000fe200078e0a0c */
[----:B------:R-:W-:Y:S01]  /*1740*/  LOP3.LUT R7, R28, 0x6a, RZ, 0xfc, !PT ;  /* 0x0000006a1c077812 */ /* 0x000fe200078efcff */
[--C-:B------:R-:W-:Y:S01]  /*1750*/  @!P4 IMAD.IADD R15, R15, 0x1, -R0.reuse ;  /* 0x000000010f0fc824 */ /* 0x100fe200078e0a00 */
[----:B------:R-:W-:Y:S01]  /*1760*/  ISETP.GT.U32.AND P4, PT, R0, R10, PT ;  /* 0x0000000a0000720c */ /* 0x000fe20003f84070 */
[----:B------:R-:W-:Y:S01]  /*1770*/  @!P6 IMAD.IADD R14, R14, 0x1, -R0 ;  /* 0x000000010e0ee824 */ /* 0x000fe200078e0a00 */
[----:B-1----:R-:W-:Y:S01]  /*1780*/  IABS R13, R7 ;  /* 0x00000007000d7213 */ /* 0x002fe20000000000 */
[C---:B------:R-:W-:Y:S01]  /*1790*/  IMAD R4, R0.reuse, R12, R11 ;  /* 0x0000000c00047224 */ /* 0x040fe200078e020b */
[C---:B------:R-:W-:Y:S01]  /*17a0*/  ISETP.GT.U32.AND P1, PT, R0.reuse, R15, PT ;  /* 0x0000000f0000720c */ /* 0x040fe20003f24070 */
[----:B------:R-:W-:Y:S01]  /*17b0*/  @!P0 IMAD.MOV R9, RZ, RZ, -R9 ;  /* 0x000000ffff098224 */ /* 0x000fe200078e0a09 */
[C---:B------:R-:W-:Y:S01]  /*17c0*/  ISETP.GT.U32.AND P6, PT, R0.reuse, R14, PT ;  /* 0x0000000e0000720c */ /* 0x040fe20003fc4070 */
[----:B------:R-:W-:Y:S01]  /*17d0*/  IMAD.MOV.U32 R11, RZ, RZ, R13 ;  /* 0x000000ffff0b7224 */ /* 0x000fe200078e000d */
[----:B------:R-:W-:Y:S01]  /*17e0*/  ISETP.GT.U32.AND P0, PT, R0, R4, PT ;  /* 0x000000040000720c */ /* 0x000fe20003f04070 */
[----:B------:R0:W-:Y:S02]  /*17f0*/  STL [R1], R2 ;  /* 0x0000000201007387 */ /* 0x0001e40000100800 */
[----:B------:R-:W-:-:S02]  /*1800*/  IMAD.HI.U32 R12, R3, R11, RZ ;  /* 0x0000000b030c7227 */ /* 0x000fc400078e00ff */
[----:B------:R-:W-:Y:S02]  /*1810*/  STL [R1+0xed4], R8 ;  /* 0x000ed40801007387 */ /* 0x000fe40000100800 */
[----:B------:R-:W-:Y:S02]  /*1820*/  IMAD.MOV R12, RZ, RZ, -R12 ;  /* 0x000000ffff0c7224 */ /* 0x000fe400078e0a0c */
[--C-:B------:R-:W-:Y:S01]  /*1830*/  @!P4 IMAD.IADD R10, R10, 0x1, -R0.reuse ;  /* 0x000000010a0ac824 */ /* 0x100fe200078e0a00 */
[----:B------:R-:W-:Y:S01]  /*1840*/  ISETP.GE.AND P4, PT, R6, RZ, PT ;  /* 0x000000ff0600720c */ /* 0x000fe20003f86270 */
[----:B------:R-:W-:Y:S01]  /*1850*/  IMAD R6, R0, R12, R11 ;  /* 0x0000000c00067224 */ /* 0x000fe200078e020b */
[----:B------:R-:W-:Y:S01]  /*1860*/  LOP3.LUT R11, R28, 0x66, RZ, 0xfc, !PT ;  /* 0x000000661c0b7812 */ /* 0x000fe200078efcff */
[----:B------:R-:W-:Y:S01]  /*1870*/  @!P6 IMAD.IADD R14, R14, 0x1, -R0 ;  /* 0x000000010e0ee824 */ /* 0x000fe200078e0a00 */
[----:B------:R-:W-:Y:S01]  /*1880*/  STL [R1+0xed8], R9 ;  /* 0x000ed80901007387 */ /* 0x000fe20000100800 */
[----:B------:R-:W-:Y:S01]  /*1890*/  IMAD.HI.U32 R12, R3, R17, RZ ;  /* 0x00000011030c7227 */ /* 0x000fe200078e00ff */
[----:B------:R-:W-:-:S02]  /*18a0*/  ISETP.GT.U32.AND P6, PT, R0, R6, PT ;  /* 0x000000060000720c */ /* 0x000fc40003fc4070 */
[----:B------:R-:W-:Y:S01]  /*18b0*/  IABS R18, R11 ;  /* 0x0000000b00127213 */ /* 0x000fe20000000000 */
[----:B------:R-:W-:Y:S01]  /*18c0*/  @!P1 IMAD.IADD R15, R15, 0x1, -R0 ;  /* 0x000000010f0f9824 */ /* 0x000fe200078e0a00 */
[----:B------:R-:W-:Y:S01]  /*18d0*/  ISETP.GE.AND P1, PT, R7, RZ, PT ;  /* 0x000000ff0700720c */ /* 0x000fe20003f26270 */
[----:B------:R-:W-:Y:S01]  /*18e0*/  IMAD.MOV R12, RZ, RZ, -R12 ;  /* 0x000000ffff0c7224 */ /* 0x000fe200078e0a0c */
[----:B------:R-:W-:Y:S01]  /*18f0*/  LOP3.LUT R7, R28, 0x64, RZ, 0xfc, !PT ;  /* 0x000000641c077812 */ /* 0x000fe200078efcff */
[----:B------:R-:W-:Y:S01]  /*1900*/  @!P0 IMAD.IADD R4, R4, 0x1, -R0 ;  /* 0x0000000104048824 */ /* 0x000fe200078e0a00 */
[----:B------:R-:W-:Y:S01]  /*1910*/  ISETP.GE.AND P0, PT, R5, RZ, PT ;  /* 0x000000ff0500720c */ /* 0x000fe20003f06270 */
[----:B------:R-:W-:Y:S01]  /*1920*/  IMAD.MOV.U32 R16, RZ, RZ, R10 ;  /* 0x000000ffff107224 */ /* 0x000fe200078e000a */
[----:B------:R-:W-:Y:S01]  /*1930*/  LOP3.LUT R5, R28, 0x62, RZ, 0xfc, !PT ;  /* 0x000000621c057812 */ /* 0x000fe200078efcff */
[----:B0-----:R-:W-:Y:S02]  /*1940*/  IMAD.MOV.U32 R2, RZ, RZ, R15 ;  /* 0x000000ffff027224 */ /* 0x001fe400078e000f */
[----:B------:R-:W-:Y:S01]  /*1950*/  IMAD R17, R0, R12, R17 ;  /* 0x0000000c00117224 */ /* 0x000fe200078e0211 */
[----:B------:R-:W-:Y:S01]  /*1960*/  IABS R12, R7 ;  /* 0x00000007000c7213 */ /* 0x000fe20000000000 */
[----:B------:R-:W-:Y:S01]  /*1970*/  @!P6 IMAD.IADD R6, R6, 0x1, -R0 ;  /* 0x000000010606e824 */ /* 0x000fe200078e0a00 */
[C---:B------:R-:W-:Y:S01]  /*1980*/  ISETP.GT.U32.AND P6, PT, R0.reuse, R4, PT ;  /* 0x000000040000720c */ /* 0x040fe20003fc4070 */
[----:B------:R-:W-:Y:S01]  /*1990*/  @!P3 IMAD.MOV R16, RZ, RZ, -R16 ;  /* 0x000000ffff10b224 */ /* 0x000fe200078e0a10 */
[C---:B------:R-:W-:Y:S01]  /*19a0*/  ISETP.GT.U32.AND P3, PT, R0.reuse, R17, PT ;  /* 0x000000110000720c */ /* 0x040fe20003f64070 */
[----:B------:R-:W-:Y:S01]  /*19b0*/  @!P2 IMAD.MOV R2, RZ, RZ, -R2 ;  /* 0x000000ffff02a224 */ /* 0x000fe200078e0a02 */
[----:B------:R-:W-:Y:S01]  /*19c0*/  ISETP.GT.U32.AND P2, PT, R0, R6, PT ;  /* 0x000000060000720c */ /* 0x000fe20003f44070 */
[----:B------:R-:W-:Y:S01]  /*19d0*/  IMAD.HI.U32 R10, R3, R18, RZ ;  /* 0x00000012030a7227 */ /* 0x000fe200078e00ff */
[----:B------:R-:W-:Y:S01]  /*19e0*/  STL [R1+0x3c], R16 ;  /* 0x00003c1001007387 */ /* 0x000fe20000100800 */
[----:B------:R-:W-:-:S02]  /*19f0*/  IABS R13, R5 ;  /* 0x00000005000d7213 */ /* 0x000fc40000000000 */
[----:B------:R-:W-:Y:S01]  /*1a00*/  IMAD.MOV R10, RZ, RZ, -R10 ;  /* 0x000000ffff0a7224 */ /* 0x000fe200078e0a0a */
[----:B------:R0:W-:Y:S03]  /*1a10*/  STL [R1+0x50], R2 ;  /* 0x0000500201007387 */ /* 0x0001e60000100800 */
[--C-:B------:R-:W-:Y:S02]  /*1a20*/  @!P6 IMAD.IADD R4, R4, 0x1, -R0.reuse ;  /* 0x000000010404e824 */ /* 0x100fe400078e0a00 */
[----:B------:R-:W-:Y:S01]  /*1a30*/  @!P3 IMAD.IADD R17, R17, 0x1, -R0 ;  /* 0x000000011111b824 */ /* 0x000fe200078e0a00 */
[----:B------:R-:W-:Y:S01]  /*1a40*/  ISETP.GE.AND P3, PT, R5, RZ, PT ;  /* 0x000000ff0500720c */ /* 0x000fe20003f66270 */
[----:B------:R-:W-:Y:S01]  /*1a50*/  IMAD R18, R0, R10, R18 ;  /* 0x0000000a00127224 */ /* 0x000fe200078e0212 */
[----:B------:R-:W-:Y:S01]  /*1a60*/  LOP3.LUT R5, R28, 0x60, RZ, 0xfc, !PT ;  /* 0x000000601c057812 */ /* 0x000fe200078efcff */
[----:B------:R-:W-:-:S03]  /*1a70*/  IMAD.HI.U32 R10, R3, R12, RZ ;  /* 0x0000000c030a7227 */ /* 0x000fc600078e00ff */
[----:B------:R-:W-:Y:S01]  /*1a80*/  ISETP.GT.U32.AND P6, PT, R0, R18, PT ;  /* 0x000000120000720c */ /* 0x000fe20003fc4070 */
[----:B0-----:R-:W-:Y:S01]  /*1a90*/  IMAD.MOV.U32 R2, RZ, RZ, R14 ;  /* 0x000000ffff027224 */ /* 0x001fe200078e000e */
[----:B------:R-:W-:Y:S01]  /*1aa0*/  LOP3.LUT R14, R28, 0x5e, RZ, 0xfc, !PT ;  /* 0x0000005e1c0e7812 */ /* 0x000fe200078efcff */
[----:B------:R-:W-:Y:S01]  /*1ab0*/  @!P2 IMAD.IADD R6, R6, 0x1, -R0 ;  /* 0x000000010606a824 */ /* 0x000fe200078e0a00 */
[----:B------:R-:W-:Y:S01]  /*1ac0*/  ISETP.GE.AND P2, PT, R7, RZ, PT ;  /* 0x000000ff0700720c */ /* 0x000fe20003f46270 */
[----:B------:R-:W-:Y:S01]  /*1ad0*/  @!P5 IMAD.MOV R2, RZ, RZ, -R2 ;  /* 0x000000ffff02d224 */ /* 0x000fe200078e0a02 */
[----:B------:R-:W-:Y:S01]  /*1ae0*/  ISETP.GE.AND P5, PT, R11, RZ, PT ;  /* 0x000000ff0b00720c */ /* 0x000fe20003fa6270 */
[----:B------:R-:W-:Y:S01]  /*1af0*/  IMAD.HI.U32 R11, R3, R13, RZ ;  /* 0x0000000d030b7227 */ /* 0x000fe200078e00ff */
[----:B------:R-:W-:Y:S02]  /*1b00*/  IABS R15, R14 ;  /* 0x0000000e000f7213 */ /* 0x000fe40000000000 */
[----:B------:R0:W-:Y:S01]  /*1b10*/  STL [R1+0x54], R2 ;  /* 0x0000540201007387 */ /* 0x0001e20000100800 */
[----:B------:R-:W-:-:S02]  /*1b20*/  IMAD.MOV R10, RZ, RZ, -R10 ;  /* 0x000000ffff0a7224 */ /* 0x000fc400078e0a0a */
[----:B------:R-:W-:Y:S02]  /*1b30*/  IMAD.MOV R7, RZ, RZ, -R11 ;  /* 0x000000ffff077224 */ /* 0x000fe400078e0a0b */
[C---:B------:R-:W-:Y:S01]  /*1b40*/  IMAD R12, R0.reuse, R10, R12 ;  /* 0x0000000a000c7224 */ /* 0x040fe200078e020c */
[----:B------:R-:W-:Y:S01]  /*1b50*/  IABS R10, R5 ;  /* 0x00000005000a7213 */ /* 0x000fe20000000000 */
[----:B------:R-:W-:Y:S01]  /*1b60*/  IMAD R13, R0, R7, R13 ;  /* 0x00000007000d7224 */ /* 0x000fe200078e020d */
[----:B------:R-:W-:Y:S01]  /*1b70*/  LOP3.LUT R7, R28, 0x5a, RZ, 0xfc, !PT ;  /* 0x0000005a1c077812 */ /* 0x000fe200078efcff */
[----:B------:R-:W-:Y:S02]  /*1b80*/  @!P6 IMAD.IADD R18, R18, 0x1, -R0 ;  /* 0x000000011212e824 */ /* 0x000fe400078e0a00 */
[----:B0-----:R-:W-:Y:S01]  /*1b90*/  IMAD.MOV.U32 R2, RZ, RZ, R4 ;  /* 0x000000ffff027224 */ /* 0x001fe200078e0004 */
[----:B------:R-:W-:Y:S01]  /*1ba0*/  LOP3.LUT R4, R28, 0x5c, RZ, 0xfc, !PT ;  /* 0x0000005c1c047812 */ /* 0x000fe200078efcff */
[----:B------:R-:W-:Y:S01]  /*1bb0*/  IMAD.HI.U32 R16, R3, R10, RZ ;  /* 0x0000000a03107227 */ /* 0x000fe200078e00ff */
[----:B------:R-:W-:-:S02]  /*1bc0*/  ISETP.GT.U32.AND P6, PT, R0, R18, PT ;  /* 0x000000120000720c */ /* 0x000fc40003fc4070 */
[----:B------:R-:W-:Y:S01]  /*1bd0*/  IABS R11, R4 ;  /* 0x00000004000b7213 */ /* 0x000fe20000000000 */
[----:B------:R-:W-:Y:S01]  /*1be0*/  @!P4 IMAD.MOV R2, RZ, RZ, -R2 ;  /* 0x000000ffff02c224 */ /* 0x000fe200078e0a02 */
[----:B------:R-:W-:Y:S01]  /*1bf0*/  ISETP.GT.U32.AND P4, PT, R0, R17, PT ;  /* 0x000000110000720c */ /* 0x000fe20003f84070 */
[----:B------:R-:W-:-:S03]  /*1c00*/  IMAD.MOV R16, RZ, RZ, -R16 ;  /* 0x000000ffff107224 */ /* 0x000fc600078e0a10 */
[----:B------:R0:W-:Y:S01]  /*1c10*/  STL [R1+0x74], R2 ;  /* 0x0000740201007387 */ /* 0x0001e20000100800 */
[----:B------:R-:W-:Y:S02]  /*1c20*/  IMAD R10, R0, R16, R10 ;  /* 0x00000010000a7224 */ /* 0x000fe400078e020a */
[----:B------:R-:W-:-:S04]  /*1c30*/  IMAD.HI.U32 R16, R3, R15, RZ ;  /* 0x0000000f03107227 */ /* 0x000fc800078e00ff */
[--C-:B------:R-:W-:Y:S01]  /*1c40*/  @!P6 IMAD.IADD R18, R18, 0x1, -R0.reuse ;  /* 0x000000011212e824 */ /* 0x100fe200078e0a00 */
[----:B------:R-:W-:Y:S01]  /*1c50*/  ISETP.GE.AND P6, PT, R5, RZ, PT ;  /* 0x000000ff0500720c */ /* 0x000fe20003fc6270 */
[----:B------:R-:W-:Y:S01]  /*1c60*/  @!P4 IMAD.IADD R17, R17, 0x1, -R0 ;  /* 0x000000011111c824 */ /* 0x000fe200078e0a00 */
[----:B------:R-:W-:Y:S01]  /*1c70*/  ISETP.GT.U32.AND P4, PT, R0, R13, PT ;  /* 0x0000000d0000720c */ /* 0x000fe20003f84070 */
[----:B0-----:R-:W-:Y:S01]  /*1c80*/  IMAD.MOV.U32 R2, RZ, RZ, R6 ;  /* 0x000000ffff027224 */ /* 0x001fe200078e0006 */
[----:B------:R-:W-:Y:S01]  /*1c90*/  IABS R6, R7 ;  /* 0x0000000700067213 */ /* 0x000fe20000000000 */
[----:B------:R-:W-:-:S04]  /*1ca0*/  IMAD.HI.U32 R5, R3, R11, RZ ;  /* 0x0000000b03057227 */ /* 0x000fc800078e00ff */
[----:B------:R-:W-:Y:S01]  /*1cb0*/  @!P1 IMAD.MOV R2, RZ, RZ, -R2 ;  /* 0x000000ffff029224 */ /* 0x000fe200078e0a02 */
[C---:B------:R-:W-:Y:S01]  /*1cc0*/  ISETP.GT.U32.AND P1, PT, R0.reuse, R12, PT ;  /* 0x0000000c0000720c */ /* 0x040fe20003f24070 */
[----:B------:R-:W-:Y:S02]  /*1cd0*/  IMAD.MOV R16, RZ, RZ, -R16 ;  /* 0x000000ffff107224 */ /* 0x000fe400078e0a10 */
[----:B------:R-:W-:Y:S01]  /*1ce0*/  IMAD.MOV R5, RZ, RZ, -R5 ;  /* 0x000000ffff057224 */ /* 0x000fe200078e0a05 */
[----:B------:R0:W-:Y:S01]  /*1cf0*/  STL [R1+0x78], R2 ;  /* 0x0000780201007387 */ /* 0x0001e20000100800 */
[----:B------:R-:W-:Y:S02]  /*1d00*/  @!P4 IMAD.IADD R13, R13, 0x1, -R0 ;  /* 0x000000010d0dc824 */ /* 0x000fe400078e0a00 */
[C---:B------:R-:W-:Y:S02]  /*1d10*/  IMAD R15, R0.reuse, R16, R15 ;  /* 0x00000010000f7224 */ /* 0x040fe400078e020f */
[C---:B------:R-:W-:Y:S01]  /*1d20*/  IMAD R11, R0.reuse, R5, R11 ;  /* 0x00000005000b7224 */ /* 0x040fe200078e020b */
[----:B------:R-:W-:-:S02]  /*1d30*/  ISETP.GT.U32.AND P4, PT, R0, R13, PT ;  /* 0x0000000d0000720c */ /* 0x000fc40003f84070 */
[----:B------:R-:W-:Y:S01]  /*1d40*/  LOP3.LUT R5, R28, 0x58, RZ, 0xfc, !PT ;  /* 0x000000581c057812 */ /* 0x000fe200078efcff */
[----:B------:R-:W-:Y:S01]  /*1d50*/  @!P1 IMAD.IADD R12, R12, 0x1, -R0 ;  /* 0x000000010c0c9824 */ /* 0x000fe200078e0a00 */
[----:B------:R-:W-:Y:S01]  /*1d60*/  ISETP.GT.U32.AND P1, PT, R0, R10, PT ;  /* 0x0000000a0000720c */ /* 0x000fe20003f24070 */
[----:B0-----:R-:W-:Y:S02]  /*1d70*/  IMAD.MOV.U32 R2, RZ, RZ, R17 ;  /* 0x000000ffff027224 */ /* 0x001fe400078e0011 */
[----:B------:R-:W-:-:S04]  /*1d80*/  IMAD.HI.U32 R17, R3, R6, RZ ;  /* 0x0000000603117227 */ /* 0x000fc800078e00ff */
[----:B------:R-:W-:Y:S01]  /*1d90*/  @!P0 IMAD.MOV R2, RZ, RZ, -R2 ;  /* 0x000000ffff028224 */ /* 0x000fe200078e0a02 */
[C---:B------:R-:W-:Y:S01]  /*1da0*/  ISETP.GT.U32.AND P0, PT, R0.reuse, R12, PT ;  /* 0x0000000c0000720c */ /* 0x040fe20003f04070 */
[--C-:B------:R-:W-:Y:S01]  /*1db0*/  @!P4 IMAD.IADD R13, R13, 0x1, -R0.reuse ;  /* 0x000000010d0dc824 */ /* 0x100fe200078e0a00 */
[----:B------:R-:W-:Y:S02]  /*1dc0*/  ISETP.GT.U32.AND P4, PT, R0, R11, PT ;  /* 0x0000000b0000720c */ /* 0x000fe40003f84070 */
[----:B------:R0:W-:Y:S01]  /*1dd0*/  STL [R1+0x6c], R2 ;  /* 0x00006c0201007387 */ /* 0x0001e20000100800 */
[----:B------:R-:W-:-:S05]  /*1de0*/  @!P1 IMAD.IADD R10, R10, 0x1, -R0 ;  /* 0x000000010a0a9824 */ /* 0x000fca00078e0a00 */
[----:B------:R-:W-:-:S03]  /*1df0*/  ISETP.GT.U32.AND P1, PT, R0, R10, PT ;  /* 0x0000000a0000720c */ /* 0x000fc60003f24070 */
[----:B------:R-:W-:Y:S01]  /*1e00*/  @!P0 IMAD.IADD R12, R12, 0x1, -R0 ;  /* 0x000000010c0c8824 */ /* 0x000fe200078e0a00 */
[----:B------:R-:W-:Y:S01]  /*1e10*/  ISETP.GT.U32.AND P0, PT, R0, R15, PT ;  /* 0x0000000f0000720c */ /* 0x000fe20003f04070 */
[----:B0-----:R-:W-:Y:S02]  /*1e20*/  IMAD.MOV.U32 R2, RZ, RZ, R18 ;  /* 0x000000ffff027224 */ /* 0x001fe400078e0012 */
[----:B------:R-:W-:Y:S02]  /*1e30*/  IMAD.MOV.U32 R8, RZ, RZ, R12 ;  /* 0x000000ffff087224 */ /* 0x000fe400078e000c */
[----:B------:R-:W-:Y:S01]  /*1e40*/  @!P5 IMAD.MOV R2, RZ, RZ, -R2 ;  /* 0x000000ffff02d224 */ /* 0x000fe200078e0a02 */
[----:B------:R-:W-:Y:S01]  /*1e50*/  ISETP.GE.AND P5, PT, R14, RZ, PT ;  /* 0x000000ff0e00720c */ /* 0x000fe20003fa6270 */
[----:B------:R-:W-:Y:S01]  /*1e60*/  IMAD.MOV R14, RZ, RZ, -R17 ;  /* 0x000000ffff0e7224 */ /* 0x000fe200078e0a11 */
[----:B------:R-:W-:Y:S01]  /*1e70*/  LOP3.LUT R17, R28, 0x3c, RZ, 0xfc, !PT ;  /* 0x0000003c1c117812 */ /* 0x000fe200078efcff */
[----:B------:R-:W-:Y:S01]  /*1e80*/  @!P2 IMAD.MOV R8, RZ, RZ, -R8 ;  /* 0x000000ffff08a224 */ /* 0x000fe200078e0a08 */
[----:B------:R0:W-:Y:S01]  /*1e90*/  STL [R1+0x58], R2 ;  /* 0x0000580201007387 */ /* 0x0001e20000100800 */
[----:B------:R-:W-:Y:S01]  /*1ea0*/  IMAD R6, R0, R14, R6 ;  /* 0x0000000e00067224 */ /* 0x000fe200078e0206 */
[----:B------:R-:W-:Y:S01]  /*1eb0*/  IABS R14, R5 ;  /* 0x00000005000e7213 */ /* 0x000fe20000000000 */
[--C-:B------:R-:W-:Y:S01]  /*1ec0*/  @!P0 IMAD.IADD R15, R15, 0x1, -R0.reuse ;  /* 0x000000010f0f8824 */ /* 0x100fe200078e0a00 */
[----:B------:R-:W-:Y:S01]  /*1ed0*/  ISETP.GE.AND P2, PT, R4, RZ, PT ;  /* 0x000000ff0400720c */ /* 0x000fe20003f46270 */
[----:B------:R-:W-:Y:S01]  /*1ee0*/  @!P4 IMAD.IADD R11, R11, 0x1, -R0 ;  /* 0x000000010b0bc824 */ /* 0x000fe200078e0a00 */
[----:B------:R-:W-:Y:S01]  /*1ef0*/  STL [R1+0x5c], R8 ;  /* 0x00005c0801007387 */ /* 0x000fe20000100800 */
[----:B------:R-:W-:Y:S01]  /*1f00*/  IMAD.MOV.U32 R12, RZ, RZ, R14 ;  /* 0x000000ffff0c7224 */ /* 0x000fe200078e000e */
[----:B------:R-:W-:Y:S01]  /*1f10*/  ISETP.GT.U32.AND P0, PT, R0, R15, PT ;  /* 0x0000000f0000720c */ /* 0x000fe20003f04070 */
[----:B------:R-:W-:Y:S01]  /*1f20*/  @!P1 IMAD.IADD R10, R10, 0x1, -R0 ;  /* 0x000000010a0a9824 */ /* 0x000fe200078e0a00 */
[----:B------:R-:W-:Y:S01]  /*1f30*/  ISETP.GE.AND P1, PT, R7, RZ, PT ;  /* 0x000000ff0700720c */ /* 0x000fe20003f26270 */
[----:B0-----:R-:W-:Y:S01]  /*1f40*/  IMAD.MOV.U32 R2, RZ, RZ, R13 ;  /* 0x000000ffff027224 */ /* 0x001fe200078e000d */
[----:B------:R-:W-:Y:S01]  /*1f50*/  LOP3.LUT R7, R28, 0x56, RZ, 0xfc, !PT ;  /* 0x000000561c077812 */ /* 0x000fe200078efcff */
[----:B------:R-:W-:Y:S01]  /*1f60*/  IMAD.HI.U32 R4, R3, R12, RZ ;  /* 0x0000000c03047227 */ /* 0x000fe200078e00ff */
[----:B------:R-:W-:-:S02]  /*1f70*/  ISETP.GT.U32.AND P4, PT, R0, R11, PT ;  /* 0x0000000b0000720c */ /* 0x000fc40003f84070 */
[----:B------:R-:W-:Y:S01]  /*1f80*/  IABS R14, R7 ;  /* 0x00000007000e7213 */ /* 0x000fe20000000000 */
[----:B------:R-:W-:Y:S01]  /*1f90*/  @!P3 IMAD.MOV R2, RZ, RZ, -R2 ;  /* 0x000000ffff02b224 */ /* 0x000fe200078e0a02 */
[----:B------:R-:W-:Y:S01]  /*1fa0*/  ISETP.GT.U32.AND P3, PT, R0, R6, PT ;  /* 0x000000060000720c */ /* 0x000fe20003f64070 */
[----:B------:R-:W-:Y:S01]  /*1fb0*/  IMAD.MOV R4, RZ, RZ, -R4 ;  /* 0x000000ffff047224 */ /* 0x000fe200078e0a04 */
[----:B------:R-:W-:Y:S01]  /*1fc0*/  LOP3.LUT R13, R28, 0x54, RZ, 0xfc, !PT ;  /* 0x000000541c0d7812 */ /* 0x000fe200078efcff */
[----:B------:R-:W-:Y:S01]  /*1fd0*/  IMAD.HI.U32 R16, R3, R14, RZ ;  /* 0x0000000e03107227 */ /* 0x000fe200078e00ff */
[----:B------:R0:W-:Y:S03]  /*1fe0*/  STL [R1+0x100], R2 ;  /* 0x0001000201007387 */ /* 0x0001e60000100800 */
[----:B------:R-:W-:Y:S01]  /*1ff0*/  IMAD R12, R0, R4, R12 ;  /* 0x00000004000c7224 */ /* 0x000fe200078e020c */
[----:B------:R-:W-:Y:S01]  /*2000*/  IABS R4, R13 ;  /* 0x0000000d00047213 */ /* 0x000fe20000000000 */
[----:B------:R-:W-:Y:S01]  /*2010*/  @!P0 IMAD.IADD R15, R15, 0x1, -R0 ;  /* 0x000000010f0f8824 */ /* 0x000fe200078e0a00 */
[----:B------:R-:W-:Y:S01]  /*2020*/  ISETP.GE.AND P0, PT, R5, RZ, PT ;  /* 0x000000ff0500720c */ /* 0x000fe20003f06270 */
[----:B------:R-:W-:Y:S01]  /*2030*/  IMAD.MOV R16, RZ, RZ, -R16 ;  /* 0x000000ffff107224 */ /* 0x000fe200078e0a10 */
[----:B------:R-:W-:Y:S01]  /*2040*/  LOP3.LUT R5, R28, 0x52, RZ, 0xfc, !PT ;  /* 0x000000521c057812 */ /* 0x000fe200078efcff */
[----:B------:R-:W-:-:S02]  /*2050*/  @!P3 IMAD.IADD R6, R6, 0x1, -R0 ;  /* 0x000000010606b824 */ /* 0x000fc400078e0a00 */
[----:B0-----:R-:W-:Y:S02]  /*2060*/  IMAD.MOV.U32 R2, RZ, RZ, R10 ;  /* 0x000000ffff027224 */ /* 0x001fe400078e000a */
[----:B------:R-:W-:Y:S01]  /*2070*/  @!P4 IMAD.IADD R11, R11, 0x1, -R0 ;  /* 0x000000010b0bc824 */ /* 0x000fe200078e0a00 */
[C---:B------:R-:W-:Y:S01]  /*2080*/  ISETP.GT.U32.AND P3, PT, R0.reuse, R6, PT ;  /* 0x000000060000720c */ /* 0x040fe20003f64070 */
[----:B------:R-:W-:Y:S01]  /*2090*/  @!P6 IMAD.MOV R2, RZ, RZ, -R2 ;  /* 0x000000ffff02e224 */ /* 0x000fe200078e0a02 */
[C---:B------:R-:W-:Y:S01]  /*20a0*/  ISETP.GT.U32.AND P6, PT, R0.reuse, R12, PT ;  /* 0x0000000c0000720c */ /* 0x040fe20003fc4070 */
[----:B------:R-:W-:Y:S01]  /*20b0*/  IMAD.HI.U32 R10, R3, R4, RZ ;  /* 0x00000004030a7227 */ /* 0x000fe200078e00ff */
[----:B------:R-:W-:Y:S02]  /*20c0*/  ISETP.GE.AND P4, PT, R7, RZ, PT ;  /* 0x000000ff0700720c */ /* 0x000fe40003f86270 */
[----:B------:R0:W-:Y:S01]  /*20d0*/  STL [R1+0x104], R2 ;  /* 0x0001040201007387 */ /* 0x0001e20000100800 */
[----:B------:R-:W-:Y:S01]  /*20e0*/  IMAD R7, R0, R16, R14 ;  /* 0x0000001000077224 */ /* 0x000fe200078e020e */
[----:B------:R-:W-:Y:S01]  /*20f0*/  IABS R14, R5 ;  /* 0x00000005000e7213 */ /* 0x000fe20000000000 */
[----:B------:R-:W-:-:S02]  /*2100*/  IMAD.MOV R10, RZ, RZ, -R10 ;  /* 0x000000ffff0a7224 */ /* 0x000fc400078e0a0a */
[----:B------:R-:W-:Y:S01]  /*2110*/  IMAD.MOV.U32 R8, RZ, RZ, R11 ;  /* 0x000000ffff087224 */ /* 0x000fe200078e000b */
[----:B------:R-:W-:Y:S01]  /*2120*/  LOP3.LUT R11, R28, 0x50, RZ, 0xfc, !PT ;  /* 0x000000501c0b7812 */ /* 0x000fe200078efcff */
[--C-:B------:R-:W-:Y:S01]  /*2130*/  @!P3 IMAD.IADD R6, R6, 0x1, -R0.reuse ;  /* 0x000000010606b824 */ /* 0x100fe200078e0a00 */
[----:B------:R-:W-:Y:S01]  /*2140*/  ISETP.GT.U32.AND P3, PT, R0, R7, PT ;  /* 0x000000070000720c */ /* 0x000fe20003f64070 */
[----:B------:R-:W-:Y:S02]  /*2150*/  @!P6 IMAD.IADD R12, R12, 0x1, -R0 ;  /* 0x000000010c0ce824 */ /* 0x000fe400078e0a00 */
[----:B0-----:R-:W-:Y:S02]  /*2160*/  IMAD.MOV.U32 R2, RZ, RZ, R15 ;  /* 0x000000ffff027224 */ /* 0x001fe400078e000f */
[C---:B------:R-:W-:Y:S01]  /*2170*/  IMAD R4, R0.reuse, R10, R4 ;  /* 0x0000000a00047224 */ /* 0x040fe200078e0204 */
[----:B------:R-:W-:Y:S01]  /*2180*/  ISETP.GT.U32.AND P6, PT, R0, R12, PT ;  /* 0x0000000c0000720c */ /* 0x000fe20003fc4070 */
[----:B------:R-:W-:Y:S01]  /*2190*/  @!P5 IMAD.MOV R2, RZ, RZ, -R2 ;  /* 0x000000ffff02d224 */ /* 0x000fe200078e0a02 */
[----:B------:R-:W-:Y:S01]  /*21a0*/  ISETP.GE.AND P5, PT, R13, RZ, PT ;  /* 0x000000ff0d00720c */ /* 0x000fe20003fa6270 */
[----:B------:R-:W-:Y:S01]  /*21b0*/  @!P2 IMAD.MOV R8, RZ, RZ, -R8 ;  /* 0x000000ffff08a224 */ /* 0x000fe200078e0a08 */
[----:B------:R-:W-:-:S02]  /*21c0*/  LOP3.LUT R13, R28, 0x4e, RZ, 0xfc, !PT ;  /* 0x0000004e1c0d7812 */ /* 0x000fc400078efcff */
[----:B------:R0:W-:Y:S01]  /*21d0*/  STL [R1+0xe4], R2 ;  /* 0x0000e40201007387 */ /* 0x0001e20000100800 */
[--C-:B------:R-:W-:Y:S01]  /*21e0*/  @!P3 IMAD.IADD R7, R7, 0x1, -R0.reuse ;  /* 0x000000010707b824 */ /* 0x100fe200078e0a00 */
[----:B------:R-:W-:Y:S02]  /*21f0*/  IABS R10, R13 ;  /* 0x0000000d000a7213 */ /* 0x000fe40000000000 */
[----:B------:R-:W-:Y:S01]  /*2200*/  STL [R1+0xe8], R8 ;  /* 0x0000e80801007387 */ /* 0x000fe20000100800 */
[----:B------:R-:W-:Y:S02]  /*2210*/  ISETP.GE.AND P2, PT, R5, RZ, PT ;  /* 0x000000ff0500720c */ /* 0x000fe40003f46270 */
[----:B------:R-:W-:Y:S01]  /*2220*/  ISETP.GT.U32.AND P3, PT, R0, R7, PT ;  /* 0x000000070000720c */ /* 0x000fe20003f64070 */
[----:B------:R-:W-:Y:S01]  /*2230*/  @!P6 IMAD.IADD R12, R12, 0x1, -R0 ;  /* 0x000000010c0ce824 */ /* 0x000fe200078e0a00 */
[----:B------:R-:W-:Y:S01]  /*2240*/  ISETP.GE.AND P6, PT, R11, RZ, PT ;  /* 0x000000ff0b00720c */ /* 0x000fe20003fc6270 */
[----:B0-----:R-:W-:Y:S01]  /*2250*/  IMAD.MOV.U32 R2, RZ, RZ, R6 ;  /* 0x000000ffff027224 */ /* 0x001fe200078e0006 */
[----:B------:R-:W-:Y:S01]  /*2260*/  IABS R11, R11 ;  /* 0x0000000b000b7213 */ /* 0x000fe20000000000 */
[----:B------:R-:W-:Y:S01]  /*2270*/  IMAD.HI.U32 R6, R3, R14, RZ ;  /* 0x0000000e03067227 */ /* 0x000fe200078e00ff */
[----:B------:R-:W-:-:S03]  /*2280*/  LOP3.LUT R5, R28, 0x4c, RZ, 0xfc, !PT ;  /* 0x0000004c1c057812 */ /* 0x000fc600078efcff */
[----:B------:R-:W-:Y:S01]  /*2290*/  @!P1 IMAD.MOV R2, RZ, RZ, -R2 ;  /* 0x000000ffff029224 */ /* 0x000fe200078e0a02 */
[C---:B------:R-:W-:Y:S01]  /*22a0*/  ISETP.GT.U32.AND P1, PT, R0.reuse, R4, PT ;  /* 0x000000040000720c */ /* 0x040fe20003f24070 */
[----:B------:R-:W-:Y:S02]  /*22b0*/  IMAD.MOV R6, RZ, RZ, -R6 ;  /* 0x000000ffff067224 */ /* 0x000fe400078e0a06 */
[----:B------:R-:W-:Y:S01]  /*22c0*/  @!P3 IMAD.IADD R7, R7, 0x1, -R0 ;  /* 0x000000010707b824 */ /* 0x000fe200078e0a00 */
[----:B------:R0:W-:Y:S01]  /*22d0*/  STL [R1+0xfc], R2 ;  /* 0x0000fc0201007387 */ /* 0x0001e20000100800 */
[----:B------:R-:W-:Y:S01]  /*22e0*/  IMAD R14, R0, R6, R14 ;  /* 0x00000006000e7224 */ /* 0x000fe200078e020e */
[----:B------:R-:W-:-:S04]  /*22f0*/  IABS R6, R5 ;  /* 0x0000000500067213 */ /* 0x000fc80000000000 */
[----:B------:R-:W-:-:S03]  /*2300*/  ISETP.GT.U32.AND P3, PT, R0, R14, PT ;  /* 0x0000000e0000720c */ /* 0x000fc60003f64070 */
[----:B------:R-:W-:Y:S02]  /*2310*/  @!P1 IMAD.IADD R4, R4, 0x1, -R0 ;  /* 0x0000000104049824 */ /* 0x000fe400078e0a00 */
[----:B0-----:R-:W-:Y:S02]  /*2320*/  IMAD.MOV.U32 R2, RZ, RZ, R12 ;  /* 0x000000ffff027224 */ /* 0x001fe400078e000c */
[----:B------:R-:W-:Y:S01]  /*2330*/  IMAD.HI.U32 R12, R3, R11, RZ ;  /* 0x0000000b030c7227 */ /* 0x000fe200078e00ff */
[----:B------:R-:W-:-:S03]  /*2340*/  ISETP.GT.U32.AND P1, PT, R0, R4, PT ;  /* 0x000000040000720c */ /* 0x000fc60003f24070 */
[----:B------:R-:W-:Y:S01]  /*2350*/  @!P0 IMAD.MOV R2, RZ, RZ, -R2 ;  /* 0x000000ffff028224 */ /* 0x000fe200078e0a02 */
[----:B------:R-:W-:Y:S01]  /*2360*/  ISETP.GE.AND P0, PT, R13, RZ, PT ;  /* 0x000000ff0d00720c */ /* 0x000fe20003f06270 */
[----:B------:R-:W-:Y:S02]  /*2370*/  IMAD.MOV R12, RZ, RZ, -R12 ;  /* 0x000000ffff0c7224 */ /* 0x000fe400078e0a0c */
[--C-:B------:R-:W-:Y:S01]  /*2380*/  @!P3 IMAD.IADD R14, R14, 0x1, -R0.reuse ;  /* 0x000000010e0eb824 */ /* 0x100fe200078e0a00 */
[----:B------:R0:W-:Y:S01]  /*2390*/  STL [R1+0xf8], R2 ;  /* 0x0000f80201007387 */ /* 0x0001e20000100800 */
[----:B------:R-:W-:Y:S01]  /*23a0*/  IMAD R11, R0, R12, R11 ;  /* 0x0000000c000b7224 */ /* 0x000fe200078e020b */
[----:B------:R-:W-:Y:S02]  /*23b0*/  LOP3.LUT R12, R28, 0x48, RZ, 0xfc, !PT ;  /* 0x000000481c0c7812 */ /* 0x000fe400078efcff */
[----:B------:R-:W-:Y:S01]  /*23c0*/  ISETP.GT.U32.AND P3, PT, R0, R14, PT ;  /* 0x0000000e0000720c */ /* 0x000fe20003f64070 */
[----:B------:R-:W-:Y:S01]  /*23d0*/  @!P1 IMAD.IADD R4, R4, 0x1, -R0 ;  /* 0x0000000104049824 */ /* 0x000fe200078e0a00 */
[----:B------:R-:W-:Y:S01]  /*23e0*/  ISETP.GT.U32.AND P1, PT, R0, R11, PT ;  /* 0x0000000b0000720c */ /* 0x000fe20003f24070 */
[----:B0-----:R-:W-:-:S02]  /*23f0*/  IMAD.MOV.U32 R2, RZ, RZ, R7 ;  /* 0x000000ffff027224 */ /* 0x001fc400078e0007 */
[----:B------:R-:W-:-:S04]  /*2400*/  IMAD.HI.U32 R7, R3, R10, RZ ;  /* 0x0000000a03077227 */ /* 0x000fc800078e00ff */
[----:B------:R-:W-:Y:S01]  /*2410*/  @!P4 IMAD.MOV R2, RZ, RZ, -R2 ;  /* 0x000000ffff02c224 */ /* 0x000fe200078e0a02 */
[----:B------:R-:W-:Y:S01]  /*2420*/  ISETP.GE.AND P4, PT, R5, RZ, PT ;  /* 0x000000ff0500720c */ /* 0x000fe20003f86270 */
[----:B------:R-:W-:Y:S02]  /*2430*/  IMAD.MOV R7, RZ, RZ, -R7 ;  /* 0x000000ffff077224 */ /* 0x000fe400078e0a07 */
[----:B------:R-:W-:Y:S01]  /*2440*/  IMAD.HI.U32 R5, R3, R6, RZ ;  /* 0x0000000603057227 */ /* 0x000fe200078e00ff */
[----:B------:R0:W-:Y:S03]  /*2450*/  STL [R1+0xf0], R2 ;  /* 0x0000f00201007387 */ /* 0x0001e60000100800 */
[----:B------:R-:W-:Y:S01]  /*2460*/  IMAD R10, R0, R7, R10 ;  /* 0x00000007000a7224 */ /* 0x000fe200078e020a */
[----:B------:R-:W-:Y:S01]  /*2470*/  LOP3.LUT R7, R28, 0x46, RZ, 0xfc, !PT ;  /* 0x000000461c077812 */ /* 0x000fe200078efcff */
[----:B------:R-:W-:-:S02]  /*2480*/  @!P1 IMAD.IADD R11, R11, 0x1, -R0 ;  /* 0x000000010b0b9824 */ /* 0x000fc400078e0a00 */
[----:B------:R-:W-:Y:S01]  /*2490*/  IMAD.MOV R5, RZ, RZ, -R5 ;  /* 0x000000ffff057224 */ /* 0x000fe200078e0a05 */
[----:B------:R-:W-:Y:S01]  /*24a0*/  IABS R16, R7 ;  /* 0x0000000700107213 */ /* 0x000fe20000000000 */
[----:B------:R-:W-:Y:S01]  /*24b0*/  @!P3 IMAD.IADD R14, R14, 0x1, -R0 ;  /* 0x000000010e0eb824 */ /* 0x000fe200078e0a00 */
[----:B------:R-:W-:Y:S01]  /*24c0*/  ISETP.GT.U32.AND P1, PT, R0, R11, PT ;  /* 0x0000000b0000720c */ /* 0x000fe20003f24070 */
[----:B0-----:R-:W-:Y:S01]  /*24d0*/  IMAD.MOV.U32 R2, RZ, RZ, R4 ;  /* 0x000000ffff027224 */ /* 0x001fe200078e0004 */
[----:B------:R-:W-:Y:S01]  /*24e0*/  LOP3.LUT R4, R28, 0x4a, RZ, 0xfc, !PT ;  /* 0x0000004a1c047812 */ /* 0x000fe200078efcff */
[C---:B------:R-:W-:Y:S01]  /*24f0*/  IMAD R6, R0.reuse, R5, R6 ;  /* 0x0000000500067224 */ /* 0x040fe200078e0206 */
[----:B------:R-:W-:Y:S01]  /*2500*/  IABS R5, R12 ;  /* 0x0000000c00057213 */ /* 0x000fe20000000000 */
[----:B------:R-:W-:Y:S01]  /*2510*/  @!P5 IMAD.MOV R2, RZ, RZ, -R2 ;  /* 0x000000ffff02d224 */ /* 0x000fe200078e0a02 */
[C---:B------:R-:W-:Y:S02]  /*2520*/  ISETP.GT.U32.AND P5, PT, R0.reuse, R10, PT ;  /* 0x0000000a0000720c */ /* 0x040fe40003fa4070 */
[----:B------:R-:W-:Y:S01]  /*2530*/  IABS R13, R4 ;  /* 0x00000004000d7213 */ /* 0x000fe20000000000 */
[----:B------:R-:W-:Y:S01]  /*2540*/  IMAD.HI.U32 R15, R3, R5, RZ ;  /* 0x00000005030f7227 */ /* 0x000fe200078e00ff */
[----:B------:R0:W-:Y:S01]  /*2550*/  STL [R1+0xf4], R2 ;  /* 0x0000f40201007387 */ /* 0x0001e20000100800 */
[----:B------:R-:W-:-:S02]  /*2560*/  ISETP.GT.U32.AND P3, PT, R0, R6, PT ;  /* 0x000000060000720c */ /* 0x000fc40003f64070 */
[----:B------:R-:W-:Y:S02]  /*2570*/  IMAD.MOV R15, RZ, RZ, -R15 ;  /* 0x000000ffff0f7224 */ /* 0x000fe400078e0a0f */
[--C-:B------:R-:W-:Y:S01]  /*2580*/  @!P1 IMAD.IADD R11, R11, 0x1, -R0.reuse ;  /* 0x000000010b0b9824 */ /* 0x100fe200078e0a00 */
[----:B------:R-:W-:Y:S01]  /*2590*/  ISETP.GE.AND P1, PT, R12, RZ, PT ;  /* 0x000000ff0c00720c */ /* 0x000fe20003f26270 */
[----:B------:R-:W-:Y:S02]  /*25a0*/  IMAD R5, R0, R15, R5 ;  /* 0x0000000f00057224 */ /* 0x000fe400078e0205 */
[----:B------:R-:W-:Y:S02]  /*25b0*/  @!P5 IMAD.IADD R10, R10, 0x1, -R0 ;  /* 0x000000010a0ad824 */ /* 0x000fe400078e0a00 */
[----:B0-----:R-:W-:Y:S02]  /*25c0*/  IMAD.MOV.U32 R2, RZ, RZ, R14 ;  /* 0x000000ffff027224 */ /* 0x001fe400078e000e */
[----:B------:R-:W-:Y:S01]  /*25d0*/  IMAD.HI.U32 R14, R3, R13, RZ ;  /* 0x0000000d030e7227 */ /* 0x000fe200078e00ff */
[----:B------:R-:W-:-:S03]  /*25e0*/  ISETP.GT.U32.AND P5, PT, R0, R10, PT ;  /* 0x0000000a0000720c */ /* 0x000fc60003fa4070 */
[----:B------:R-:W-:Y:S02]  /*25f0*/  IMAD.MOV R14, RZ, RZ, -R14 ;  /* 0x000000ffff0e7224 */ /* 0x000fe400078e0a0e */
[----:B------:R-:W-:Y:S01]  /*2600*/  IMAD.MOV.U32 R8, RZ, RZ, R11 ;  /* 0x000000ffff087224 */ /* 0x000fe200078e000b */
[----:B------:R-:W-:Y:S01]  /*2610*/  LOP3.LUT R11, R28, 0x44, RZ, 0xfc, !PT ;  /* 0x000000441c0b7812 */ /* 0x000fe200078efcff */
[----:B------:R-:W-:Y:S01]  /*2620*/  IMAD R13, R0, R14, R13 ;  /* 0x0000000e000d7224 */ /* 0x000fe200078e020d */
[----:B------:R-:W-:Y:S01]  /*2630*/  LOP3.LUT R14, R28, 0x40, RZ, 0xfc, !PT ;  /* 0x000000401c0e7812 */ /* 0x000fe200078efcff */
[----:B------:R-:W-:Y:S01]  /*2640*/  @!P6 IMAD.MOV R8, RZ, RZ, -R8 ;  /* 0x000000ffff08e224 */ /* 0x000fe200078e0a08 */
[----:B------:R-:W-:Y:S01]  /*2650*/  ISETP.GT.U32.AND P6, PT, R0, R5, PT ;  /* 0x000000050000720c */ /* 0x000fe20003fc4070 */
[--C-:B------:R-:W-:Y:S02]  /*2660*/  @!P3 IMAD.IADD R6, R6, 0x1, -R0.reuse ;  /* 0x000000010606b824 */ /* 0x100fe400078e0a00 */
[----:B------:R-:W-:Y:S01]  /*2670*/  @!P5 IMAD.IADD R10, R10, 0x1, -R0 ;  /* 0x000000010a0ad824 */ /* 0x000fe200078e0a00 */
[----:B------:R-:W-:Y:S01]  /*2680*/  ISETP.GT.U32.AND P5, PT, R0, R13, PT ;  /* 0x0000000d0000720c */ /* 0x000fe20003fa4070 */
[----:B------:R-:W-:Y:S01]  /*2690*/  @!P2 IMAD.MOV R2, RZ, RZ, -R2 ;  /* 0x000000ffff02a224 */ /* 0x000fe200078e0a02 */
[----:B------:R-:W-:Y:S01]  /*26a0*/  ISETP.GE.AND P2, PT, R4, RZ, PT ;  /* 0x000000ff0400720c */ /* 0x000fe20003f46270 */
[----:B------:R-:W-:Y:S01]  /*26b0*/  IMAD.MOV.U32 R4, RZ, RZ, R16 ;  /* 0x000000ffff047224 */ /* 0x000fe200078e0010 */
[----:B------:R-:W-:-:S02]  /*26c0*/  ISETP.GT.U32.AND P3, PT, R0, R6, PT ;  /* 0x000000060000720c */ /* 0x000fc40003f64070 */
[----:B------:R-:W-:Y:S01]  /*26d0*/  IABS R16, R11 ;  /* 0x0000000b00107213 */ /* 0x000fe20000000000 */
[----:B------:R0:W-:Y:S01]  /*26e0*/  STL [R1+0xec], R2 ;  /* 0x0000ec0201007387 */ /* 0x0001e20000100800 */
[----:B------:R-:W-:-:S03]  /*26f0*/  IMAD.HI.U32 R12, R3, R4, RZ ;  /* 0x00000004030c7227 */ /* 0x000fc600078e00ff */
[----:B------:R-:W-:Y:S01]  /*2700*/  STL [R1+0xd8], R8 ;  /* 0x0000d80801007387 */ /* 0x000fe20000100800 */
[--C-:B------:R-:W-:Y:S02]  /*2710*/  @!P6 IMAD.IADD R5, R5, 0x1, -R0.reuse ;  /* 0x000000010505e824 */ /* 0x100fe400078e0a00 */
[----:B------:R-:W-:Y:S01]  /*2720*/  @!P5 IMAD.IADD R13, R13, 0x1, -R0 ;  /* 0x000000010d0dd824 */ /* 0x000fe200078e0a00 */
[----:B------:R-:W-:Y:S01]  /*2730*/  ISETP.GE.AND P5, PT, R11, RZ, PT ;  /* 0x000000ff0b00720c */ /* 0x000fe20003fa6270 */
[----:B------:R-:W-:Y:S01]  /*2740*/  IMAD.MOV R12, RZ, RZ, -R12 ;  /* 0x000000ffff0c7224 */ /* 0x000fe200078e0a0c */
[----:B------:R-:W-:Y:S01]  /*2750*/  IABS R11, R14 ;  /* 0x0000000e000b7213 */ /* 0x000fe20000000000 */
[----:B0-----:R-:W-:Y:S01]  /*2760*/  IMAD.MOV.U32 R2, RZ, RZ, R10 ;  /* 0x000000ffff027224 */ /* 0x001fe200078e000a */
[----:B------:R-:W-:Y:S01]  /*2770*/  ISETP.GT.U32.AND P6, PT, R0, R13, PT ;  /* 0x0000000d0000720c */ /* 0x000fe20003fc4070 */
[----:B------:R-:W-:-:S04]  /*2780*/  IMAD.HI.U32 R10, R3, R16, RZ ;  /* 0x00000010030a7227 */ /* 0x000fc800078e00ff */
[----:B------:R-:W-:Y:S02]  /*2790*/  IMAD.MOV R10, RZ, RZ, -R10 ;  /* 0x000000ffff0a7224 */ /* 0x000fe400078e0a0a */
[----:B------:R-:W-:Y:S01]  /*27a0*/  @!P0 IMAD.MOV R2, RZ, RZ, -R2 ;  /* 0x000000ffff028224 */ /* 0x000fe200078e0a02 */
[----:B------:R-:W-:Y:S01]  /*27b0*/  ISETP.GE.AND P0, PT, R7, RZ, PT ;  /* 0x000000ff0700720c */ /* 0x000fe20003f06270 */
[----:B------:R-:W-:Y:S01]  /*27c0*/  @!P3 IMAD.IADD R6, R6, 0x1, -R0 ;  /* 0x000000010606b824 */ /* 0x000fe200078e0a00 */
[----:B------:R-:W-:Y:S01]  /*27d0*/  LOP3.LUT R7, R28, 0x3e, RZ, 0xfc, !PT ;  /* 0x0000003e1c077812 */ /* 0x000fe200078efcff */
[C---:B------:R-:W-:Y:S01]  /*27e0*/  IMAD R16, R0.reuse, R10, R16 ;  /* 0x0000000a00107224 */ /* 0x040fe200078e0210 */
[----:B------:R0:W-:Y:S01]  /*27f0*/  STL [R1+0xdc], R2 ;  /* 0x0000dc0201007387 */ /* 0x0001e20000100800 */
[----:B------:R-:W-:Y:S01]  /*2800*/  @!P6 IMAD.IADD R13, R13, 0x1, -R0 ;  /* 0x000000010d0de824 */ /* 0x000fe200078e0a00 */
[----:B------:R-:W-:Y:S01]  /*2810*/  IABS R10, R7 ;  /* 0x00000007000a7213 */ /* 0x000fe20000000000 */
[C---:B------:R-:W-:Y:S01]  /*2820*/  IMAD R4, R0.reuse, R12, R4 ;  /* 0x0000000c00047224 */ /* 0x040fe200078e0204 */
[----:B------:R-:W-:-:S03]  /*2830*/  ISETP.GT.U32.AND P6, PT, R0, R16, PT ;  /* 0x000000100000720c */ /* 0x000fc60003fc4070 */
[----:B------:R-:W-:Y:S01]  /*2840*/  IMAD.HI.U32 R12, R3, R10, RZ ;  /* 0x0000000a030c7227 */ /* 0x000fe200078e00ff */
[----:B------:R-:W-:-:S03]  /*2850*/  ISETP.GT.U32.AND P3, PT, R0, R4, PT ;  /* 0x000000040000720c */ /* 0x000fc60003f64070 */
[----:B0-----:R-:W-:Y:S01]  /*2860*/  IMAD.MOV.U32 R2, RZ, RZ, R6 ;  /* 0x000000ffff027224 */ /* 0x001fe200078e0006 */
[----:B------:R-:W-:Y:S01]  /*2870*/  LOP3.LUT R6, R28, 0x42, RZ, 0xfc, !PT ;  /* 0x000000421c067812 */ /* 0x000fe200078efcff */
[----:B------:R-:W-:Y:S02]  /*2880*/  IMAD.MOV R12, RZ, RZ, -R12 ;  /* 0x000000ffff0c7224 */ /* 0x000fe400078e0a0c */
[----:B------:R-:W-:Y:S01]  /*2890*/  @!P4 IMAD.MOV R2, RZ, RZ, -R2 ;  /* 0x000000ffff02c224 */ /* 0x000fe200078e0a02 */
[----:B------:R-:W-:Y:S01]  /*28a0*/  ISETP.GT.U32.AND P4, PT, R0, R5, PT ;  /* 0x000000050000720c */ /* 0x000fe20003f84070 */
[----:B------:R-:W-:Y:S01]  /*28b0*/  @!P6 IMAD.IADD R16, R16, 0x1, -R0 ;  /* 0x000000011010e824 */ /* 0x000fe200078e0a00 */
[----:B------:R-:W-:Y:S01]  /*28c0*/  IABS R22, R6 ;  /* 0x0000000600167213 */ /* 0x000fe20000000000 */
[----:B------:R-:W-:Y:S01]  /*28d0*/  IMAD R10, R0, R12, R10 ;  /* 0x0000000c000a7224 */ /* 0x000fe200078e020a */
[----:B------:R0:W-:Y:S01]  /*28e0*/  STL [R1+0xe0], R2 ;  /* 0x0000e00201007387 */ /* 0x0001e20000100800 */
[----:B------:R-:W-:Y:S01]  /*28f0*/  @!P3 IMAD.IADD R4, R4, 0x1, -R0 ;  /* 0x000000010404b824 */ /* 0x000fe200078e0a00 */
[----:B------:R-:W-:Y:S01]  /*2900*/  ISETP.GT.U32.AND P6, PT, R0, R16, PT ;  /* 0x000000100000720c */ /* 0x000fe20003fc4070 */
[----:B------:R-:W-:Y:S01]  /*2910*/  IMAD.HI.U32 R15, R3, R22, RZ ;  /* 0x00000016030f7227 */ /* 0x000fe200078e00ff */
[----:B------:R-:W-:-:S02]  /*2920*/  LOP3.LUT R12, R28, 0x38, RZ, 0xfc, !PT ;  /* 0x000000381c0c7812 */ /* 0x000fc400078efcff */
[----:B------:R-:W-:Y:S01]  /*2930*/  ISETP.GT.U32.AND P3, PT, R0, R4, PT ;  /* 0x000000040000720c */ /* 0x000fe20003f64070 */
[----:B------:R-:W-:Y:S02]  /*2940*/  IMAD.MOV R15, RZ, RZ, -R15 ;  /* 0x000000ffff0f7224 */ /* 0x000fe400078e0a0f */
[----:B------:R-:W-:Y:S01]  /*2950*/  @!P4 IMAD.IADD R5, R5, 0x1, -R0 ;  /* 0x000000010505c824 */ /* 0x000fe200078e0a00 */
[----:B------:R-:W-:Y:S01]  /*2960*/  ISETP.GE.AND P4, PT, R6, RZ, PT ;  /* 0x000000ff0600720c */ /* 0x000fe20003f86270 */
[----:B------:R-:W-:-:S04]  /*2970*/  IMAD.HI.U32 R6, R3, R11, RZ ;  /* 0x0000000b03067227 */ /* 0x000fc800078e00ff */
[C---:B------:R-:W-:Y:S02]  /*2980*/  IMAD R22, R0.reuse, R15, R22 ;  /* 0x0000000f00167224 */ /* 0x040fe400078e0216 */
[----:B------:R-:W-:Y:S02]  /*2990*/  IMAD.MOV R6, RZ, RZ, -R6 ;  /* 0x000000ffff067224 */ /* 0x000fe400078e0a06 */
[----:B------:R-:W-:Y:S01]  /*29a0*/  @!P1 IMAD.MOV R5, RZ, RZ, -R5 ;  /* 0x000000ffff059224 */ /* 0x000fe200078e0a05 */
[C---:B------:R-:W-:Y:S01]  /*29b0*/  ISETP.GT.U32.AND P1, PT, R0.reuse, R22, PT ;  /* 0x000000160000720c */ /* 0x040fe20003f24070 */
[----:B------:R-:W-:Y:S02]  /*29c0*/  IMAD R11, R0, R6, R11 ;  /* 0x00000006000b7224 */ /* 0x000fe400078e020b */
[----:B0-----:R-:W-:Y:S01]  /*29d0*/  IMAD.MOV.U32 R2, RZ, RZ, R13 ;  /* 0x000000ffff027224 */ /* 0x001fe200078e000d */
[----:B------:R-:W-:Y:S01]  /*29e0*/  LOP3.LUT R13, R28, 0x36, RZ, 0xfc, !PT ;  /* 0x000000361c0d7812 */ /* 0x000fe200078efcff */
[----:B------:R-:W-:Y:S01]  /*29f0*/  @!P6 IMAD.IADD R16, R16, 0x1, -R0 ;  /* 0x000000011010e824 */ /* 0x000fe200078e0a00 */
[----:B------:R-:W-:Y:S01]  /*2a00*/  ISETP.GT.U32.AND P6, PT, R0, R11, PT ;  /* 0x0000000b0000720c */ /* 0x000fe20003fc4070 */
[----:B------:R-:W-:Y:S01]  /*2a10*/  @!P2 IMAD.MOV R2, RZ, RZ, -R2 ;  /* 0x000000ffff02a224 */ /* 0x000fe200078e0a02 */
[----:B------:R-:W-:Y:S01]  /*2a20*/  ISETP.GE.AND P2, PT, R7, RZ, PT ;  /* 0x000000ff0700720c */ /* 0x000fe20003f46270 */
[----:B------:R-:W-:Y:S01]  /*2a30*/  @!P3 IMAD.IADD R4, R4, 0x1, -R0 ;  /* 0x000000010404b824 */ /* 0x000fe200078e0a00 */
[----:B------:R-:W-:-:S02]  /*2a40*/  LOP3.LUT R7, R28, 0x3a, RZ, 0xfc, !PT ;  /* 0x0000003a1c077812 */ /* 0x000fc400078efcff */
[----:B------:R0:W-:Y:S01]  /*2a50*/  STL [R1+0xd4], R2 ;  /* 0x0000d40201007387 */ /* 0x0001e20000100800 */
[--C-:B------:R-:W-:Y:S01]  /*2a60*/  @!P1 IMAD.IADD R22, R22, 0x1, -R0.reuse ;  /* 0x0000000116169824 */ /* 0x100fe200078e0a00 */
[----:B------:R-:W-:Y:S02]  /*2a70*/  IABS R6, R7 ;  /* 0x0000000700067213 */ /* 0x000fe40000000000 */
[----:B------:R1:W-:Y:S01]  /*2a80*/  STL [R1+0xd0], R5 ;  /* 0x0000d00501007387 */ /* 0x0003e20000100800 */
[----:B------:R-:W-:Y:S02]  /*2a90*/  ISETP.GE.AND P3, PT, R14, RZ, PT ;  /* 0x000000ff0e00720c */ /* 0x000fe40003f66270 */
[C---:B------:R-:W-:Y:S01]  /*2aa0*/  ISETP.GT.U32.AND P1, PT, R0.reuse, R22, PT ;  /* 0x000000160000720c */ /* 0x040fe20003f24070 */
[----:B------:R-:W-:Y:S02]  /*2ab0*/  @!P6 IMAD.IADD R11, R11, 0x1, -R0 ;  /* 0x000000010b0be824 */ /* 0x000fe400078e0a00 */
[----:B0-----:R-:W-:Y:S01]  /*2ac0*/  IMAD.MOV.U32 R2, RZ, RZ, R4 ;  /* 0x000000ffff027224 */ /* 0x001fe200078e0004 */
[----:B------:R-:W-:Y:S01]  /*2ad0*/  IABS R4, R13 ;  /* 0x0000000d00047213 */ /* 0x000fe20000000000 */
[----:B------:R-:W-:Y:S01]  /*2ae0*/  IMAD.HI.U32 R19, R3, R6, RZ ;  /* 0x0000000603137227 */ /* 0x000fe200078e00ff */
[----:B------:R-:W-:-:S02]  /*2af0*/  ISETP.GT.U32.AND P6, PT, R0, R11, PT ;  /* 0x0000000b0000720c */ /* 0x000fc40003fc4070 */
[----:B-1----:R-:W-:Y:S01]  /*2b00*/  IABS R5, R12 ;  /* 0x0000000c00057213 */ /* 0x002fe20000000000 */
[----:B------:R-:W-:Y:S01]  /*2b10*/  @!P0 IMAD.MOV R2, RZ, RZ, -R2 ;  /* 0x000000ffff028224 */ /* 0x000fe200078e0a02 */
[----:B------:R-:W-:Y:S01]  /*2b20*/  ISETP.GE.AND P0, PT, R17, RZ, PT ;  /* 0x000000ff1100720c */ /* 0x000fe20003f06270 */
[----:B------:R-:W-:Y:S01]  /*2b30*/  IMAD.HI.U32 R14, R3, R4, RZ ;  /* 0x00000004030e7227 */ /* 0x000fe200078e00ff */
[----:B------:R-:W-:Y:S02]  /*2b40*/  IABS R17, R17 ;  /* 0x0000001100117213 */ /* 0x000fe40000000000 */
[----:B------:R0:W-:Y:S01]  /*2b50*/  STL [R1+0xcc], R2 ;  /* 0x0000cc0201007387 */ /* 0x0001e20000100800 */
[----:B------:R-:W-:Y:S01]  /*2b60*/  @!P1 IMAD.IADD R22, R22, 0x1, -R0 ;  /* 0x0000000116169824 */ /* 0x000fe200078e0a00 */
[----:B------:R-:W-:Y:S01]  /*2b70*/  ISETP.GE.AND P1, PT, R7, RZ, PT ;  /* 0x000000ff0700720c */ /* 0x000fe20003f26270 */
[----:B------:R-:W-:-:S04]  /*2b80*/  IMAD.HI.U32 R18, R3, R17, RZ ;  /* 0x0000001103127227 */ /* 0x000fc800078e00ff */
[----:B------:R-:W-:Y:S02]  /*2b90*/  IMAD.MOV R18, RZ, RZ, -R18 ;  /* 0x000000ffff127224 */ /* 0x000fe400078e0a12 */
[----:B------:R-:W-:Y:S02]  /*2ba0*/  @!P6 IMAD.IADD R11, R11, 0x1, -R0 ;  /* 0x000000010b0be824 */ /* 0x000fe400078e0a00 */
[----:B0-----:R-:W-:Y:S02]  /*2bb0*/  IMAD.MOV.U32 R2, RZ, RZ, R16 ;  /* 0x000000ffff027224 */ /* 0x001fe400078e0010 */
[----:B------:R-:W-:Y:S01]  /*2bc0*/  IMAD R7, R0, R18, R17 ;  /* 0x0000001200077224 */ /* 0x000fe200078e0211 */
[----:B------:R-:W-:Y:S01]  /*2bd0*/  LOP3.LUT R17, R28, 0x2e, RZ, 0xfc, !PT ;  /* 0x0000002e1c117812 */ /* 0x000fe200078efcff */
[----:B------:R-:W-:Y:S01]  /*2be0*/  @!P5 IMAD.MOV R2, RZ, RZ, -R2 ;  /* 0x000000ffff02d224 */ /* 0x000fe200078e0a02 */
[C---:B------:R-:W-:Y:S01]  /*2bf0*/  ISETP.GT.U32.AND P5, PT, R0.reuse, R10, PT ;  /* 0x0000000a0000720c */ /* 0x040fe20003fa4070 */
[----:B------:R-:W-:Y:S01]  /*2c00*/  IMAD.MOV R14, RZ, RZ, -R14 ;  /* 0x000000ffff0e7224 */ /* 0x000fe200078e0a0e */
[C---:B------:R-:W-:Y:S01]  /*2c10*/  ISETP.GT.U32.AND P6, PT, R0.reuse, R7, PT ;  /* 0x000000070000720c */ /* 0x040fe20003fc4070 */
[----:B------:R-:W-:Y:S01]  /*2c20*/  IMAD.MOV R16, RZ, RZ, -R19 ;  /* 0x000000ffff107224 */ /* 0x000fe200078e0a13 */
[----:B------:R0:W-:Y:S01]  /*2c30*/  STL [R1+0xc8], R2 ;  /* 0x0000c80201007387 */ /* 0x0001e20000100800 */
[----:B------:R-:W-:Y:S01]  /*2c40*/  IMAD R4, R0, R14, R4 ;  /* 0x0000000e00047224 */ /* 0x000fe200078e0204 */
[----:B------:R-:W-:Y:S01]  /*2c50*/  LOP3.LUT R14, R28, 0x34, RZ, 0xfc, !PT ;  /* 0x000000341c0e7812 */ /* 0x000fe200078efcff */
[----:B------:R-:W-:Y:S01]  /*2c60*/  IMAD R6, R0, R16, R6 ;  /* 0x0000001000067224 */ /* 0x000fe200078e0206 */
[----:B------:R-:W-:Y:S01]  /*2c70*/  LOP3.LUT R16, R28, 0x30, RZ, 0xfc, !PT ;  /* 0x000000301c107812 */ /* 0x000fe200078efcff */
[----:B------:R-:W-:Y:S01]  /*2c80*/  IMAD.HI.U32 R15, R3, R5, RZ ;  /* 0x00000005030f7227 */ /* 0x000fe200078e00ff */
[----:B------:R-:W-:-:S02]  /*2c90*/  IABS R19, R14 ;  /* 0x0000000e00137213 */ /* 0x000fc40000000000 */
[----:B------:R-:W-:Y:S01]  /*2ca0*/  IABS R21, R16 ;  /* 0x0000001000157213 */ /* 0x000fe20000000000 */
[--C-:B------:R-:W-:Y:S01]  /*2cb0*/  @!P5 IMAD.IADD R10, R10, 0x1, -R0.reuse ;  /* 0x000000010a0ad824 */ /* 0x100fe200078e0a00 */
[C---:B------:R-:W-:Y:S01]  /*2cc0*/  ISETP.GT.U32.AND P5, PT, R0.reuse, R6, PT ;  /* 0x000000060000720c */ /* 0x040fe20003fa4070 */
[----:B------:R-:W-:Y:S01]  /*2cd0*/  @!P6 IMAD.IADD R7, R7, 0x1, -R0 ;  /* 0x000000010707e824 */ /* 0x000fe200078e0a00 */
[----:B------:R-:W-:Y:S01]  /*2ce0*/  IABS R18, R17 ;  /* 0x0000001100127213 */ /* 0x000fe20000000000 */
[----:B0-----:R-:W-:Y:S01]  /*2cf0*/  IMAD.MOV.U32 R2, RZ, RZ, R22 ;  /* 0x000000ffff027224 */ /* 0x001fe200078e0016 */
[C---:B------:R-:W-:Y:S01]  /*2d00*/  ISETP.GT.U32.AND P6, PT, R0.reuse, R10, PT ;  /* 0x0000000a0000720c */ /* 0x040fe20003fc4070 */
[----:B------:R-:W-:Y:S02]  /*2d10*/  IMAD.MOV R15, RZ, RZ, -R15 ;  /* 0x000000ffff0f7224 */ /* 0x000fe400078e0a0f */
[----:B------:R-:W-:Y:S01]  /*2d20*/  @!P4 IMAD.MOV R2, RZ, RZ, -R2 ;  /* 0x000000ffff02c224 */ /* 0x000fe200078e0a02 */
[----:B------:R-:W-:Y:S01]  /*2d30*/  ISETP.GT.U32.AND P4, PT, R0, R7, PT ;  /* 0x000000070000720c */ /* 0x000fe20003f84070 */
[----:B------:R-:W-:-:S03]  /*2d40*/  IMAD.HI.U32 R22, R3, R19, RZ ;  /* 0x0000001303167227 */ /* 0x000fc600078e00ff */
[----:B------:R0:W-:Y:S01]  /*2d50*/  STL [R1+0xc4], R2 ;  /* 0x0000c40201007387 */ /* 0x0001e20000100800 */
[----:B------:R-:W-:Y:S01]  /*2d60*/  IMAD R5, R0, R15, R5 ;  /* 0x0000000f00057224 */ /* 0x000fe200078e0205 */
[----:B------:R-:W-:Y:S01]  /*2d70*/  LOP3.LUT R15, R28, 0x32, RZ, 0xfc, !PT ;  /* 0x000000321c0f7812 */ /* 0x000fe200078efcff */
[----:B------:R-:W-:Y:S02]  /*2d80*/  IMAD.MOV R22, RZ, RZ, -R22 ;  /* 0x000000ffff167224 */ /* 0x000fe400078e0a16 */
[--C-:B------:R-:W-:Y:S01]  /*2d90*/  @!P6 IMAD.IADD R10, R10, 0x1, -R0.reuse ;  /* 0x000000010a0ae824 */ /* 0x100fe200078e0a00 */
[C---:B------:R-:W-:Y:S01]  /*2da0*/  ISETP.GT.U32.AND P6, PT, R0.reuse, R4, PT ;  /* 0x000000040000720c */ /* 0x040fe20003fc4070 */
[C---:B------:R-:W-:Y:S01]  /*2db0*/  IMAD R19, R0.reuse, R22, R19 ;  /* 0x0000001600137224 */ /* 0x040fe200078e0213 */
[----:B------:R-:W-:Y:S01]  /*2dc0*/  IABS R20, R15 ;  /* 0x0000000f00147213 */ /* 0x000fe20000000000 */
[--C-:B------:R-:W-:Y:S02]  /*2dd0*/  @!P4 IMAD.IADD R7, R7, 0x1, -R0.reuse ;  /* 0x000000010707c824 */ /* 0x100fe400078e0a00 */
[----:B0-----:R-:W-:Y:S01]  /*2de0*/  IMAD.MOV.U32 R2, RZ, RZ, R11 ;  /* 0x000000ffff027224 */ /* 0x001fe200078e000b */
[----:B------:R-:W-:Y:S01]  /*2df0*/  ISETP.GT.U32.AND P4, PT, R0, R19, PT ;  /* 0x000000130000720c */ /* 0x000fe20003f84070 */
[----:B------:R-:W-:-:S02]  /*2e00*/  @!P5 IMAD.IADD R6, R6, 0x1, -R0 ;  /* 0x000000010606d824 */ /* 0x000fc400078e0a00 */
[----:B------:R-:W-:Y:S01]  /*2e10*/  @!P3 IMAD.MOV R2, RZ, RZ, -R2 ;  /* 0x000000ffff02b224 */ /* 0x000fe200078e0a02 */
[C---:B------:R-:W-:Y:S01]  /*2e20*/  ISETP.GT.U32.AND P3, PT, R0.reuse, R5, PT ;  /* 0x000000050000720c */ /* 0x040fe20003f64070 */
[----:B------:R-:W-:Y:S01]  /*2e30*/  IMAD.MOV.U32 R8, RZ, RZ, R10 ;  /* 0x000000ffff087224 */ /* 0x000fe200078e000a */
[----:B------:R-:W-:Y:S01]  /*2e40*/  ISETP.GT.U32.AND P5, PT, R0, R6, PT ;  /* 0x000000060000720c */ /* 0x000fe20003fa4070 */
[----:B------:R-:W-:Y:S01]  /*2e50*/  @!P6 IMAD.IADD R4, R4, 0x1, -R0 ;  /* 0x000000010404e824 */ /* 0x000fe200078e0a00 */
[----:B------:R0:W-:Y:S01]  /*2e60*/  STL [R1+0xc0], R2 ;  /* 0x0000c00201007387 */ /* 0x0001e20000100800 */
[----:B------:R-:W-:Y:S01]  /*2e70*/  @!P2 IMAD.MOV R8, RZ, RZ, -R8 ;  /* 0x000000ffff08a224 */ /* 0x000fe200078e0a08 */
[----:B------:R-:W-:Y:S01]  /*2e80*/  ISETP.GE.AND P6, PT, R13, RZ, PT ;  /* 0x000000ff0d00720c */ /* 0x000fe20003fc6270 */
[----:B------:R-:W-:Y:S01]  /*2e90*/  IMAD.HI.U32 R22, R3, R21, RZ ;  /* 0x0000001503167227 */ /* 0x000fe200078e00ff */
[----:B------:R-:W-:Y:S02]  /*2ea0*/  ISETP.GT.U32.AND P2, PT, R0, R4, PT ;  /* 0x000000040000720c */ /* 0x000fe40003f44070 */
[----:B------:R-:W-:Y:S01]  /*2eb0*/  LOP3.LUT R13, R28, 0x2a, RZ, 0xfc, !PT ;  /* 0x0000002a1c0d7812 */ /* 0x000fe200078efcff */
[--C-:B------:R-:W-:Y:S01]  /*2ec0*/  @!P4 IMAD.IADD R19, R19, 0x1, -R0.reuse ;  /* 0x000000011313c824 */ /* 0x100fe200078e0a00 */
[----:B------:R-:W-:Y:S01]  /*2ed0*/  STL [R1+0xbc], R8 ;  /* 0x0000bc0801007387 */ /* 0x000fe20000100800 */
[----:B------:R-:W-:-:S02]  /*2ee0*/  @!P3 IMAD.IADD R5, R5, 0x1, -R0 ;  /* 0x000000010505b824 */ /* 0x000fc400078e0a00 */
[----:B0-----:R-:W-:Y:S01]  /*2ef0*/  IMAD.MOV.U32 R2, RZ, RZ, R7 ;  /* 0x000000ffff027224 */ /* 0x001fe200078e0007 */
[----:B------:R-:W-:Y:S01]  /*2f00*/  LOP3.LUT R7, R28, 0x28, RZ, 0xfc, !PT ;  /* 0x000000281c077812 */ /* 0x000fe200078efcff */
[----:B------:R-:W-:Y:S01]  /*2f10*/  IMAD.HI.U32 R11, R3, R18, RZ ;  /* 0x00000012030b7227 */ /* 0x000fe200078e00ff */
[----:B------:R-:W-:-:S03]  /*2f20*/  ISETP.GT.U32.AND P4, PT, R0, R5, PT ;  /* 0x000000050000720c */ /* 0x000fc60003f84070 */
[----:B------:R-:W-:Y:S01]  /*2f30*/  @!P0 IMAD.MOV R2, RZ, RZ, -R2 ;  /* 0x000000ffff028224 */ /* 0x000fe200078e0a02 */
[----:B------:R-:W-:Y:S01]  /*2f40*/  ISETP.GT.U32.AND P0, PT, R0, R19, PT ;  /* 0x000000130000720c */ /* 0x000fe20003f04070 */
[----:B------:R-:W-:-:S03]  /*2f50*/  IMAD.HI.U32 R23, R3, R20, RZ ;  /* 0x0000001403177227 */ /* 0x000fc600078e00ff */
[----:B------:R0:W-:Y:S01]  /*2f60*/  STL [R1+0xb8], R2 ;  /* 0x0000b80201007387 */ /* 0x0001e20000100800 */
[----:B------:R-:W-:Y:S01]  /*2f70*/  @!P5 IMAD.IADD R6, R6, 0x1, -R0 ;  /* 0x000000010606d824 */ /* 0x000fe200078e0a00 */
[----:B------:R-:W-:Y:S01]  /*2f80*/  ISETP.GE.AND P5, PT, R12, RZ, PT ;  /* 0x000000ff0c00720c */ /* 0x000fe20003fa6270 */
[----:B------:R-:W-:Y:S02]  /*2f90*/  IMAD.MOV R22, RZ, RZ, -R22 ;  /* 0x000000ffff167224 */ /* 0x000fe400078e0a16 */
[----:B------:R-:W-:Y:S01]  /*2fa0*/  IMAD.MOV R12, RZ, RZ, -R11 ;  /* 0x000000ffff0c7224 */ /* 0x000fe200078e0a0b */
[----:B------:R-:W-:Y:S01]  /*2fb0*/  LOP3.LUT R11, R28, 0x2c, RZ, 0xfc, !PT ;  /* 0x0000002c1c0b7812 */ /* 0x000fe200078efcff */
[----:B------:R-:W-:Y:S02]  /*2fc0*/  IMAD.MOV R23, RZ, RZ, -R23 ;  /* 0x000000ffff177224 */ /* 0x000fe400078e0a17 */
[C---:B------:R-:W-:Y:S02]  /*2fd0*/  IMAD R21, R0.reuse, R22, R21 ;  /* 0x0000001600157224 */ /* 0x040fe400078e0215 */
[----:B0-----:R-:W-:Y:S01]  /*2fe0*/  IMAD.MOV.U32 R2, RZ, RZ, R6 ;  /* 0x000000ffff027224 */ /* 0x001fe200078e0006 */
[----:B------:R-:W-:Y:S01]  /*2ff0*/  IABS R6, R13 ;  /* 0x0000000d00067213 */ /* 0x000fe20000000000 */
[C---:B------:R-:W-:Y:S01]  /*3000*/  IMAD R12, R0.reuse, R12, R18 ;  /* 0x0000000c000c7224 */ /* 0x040fe200078e0212 */
[----:B------:R-:W-:Y:S01]  /*3010*/  IABS R18, R11 ;  /* 0x0000000b00127213 */ /* 0x000fe20000000000 */
[----:B------:R-:W-:-:S02]  /*3020*/  IMAD R20, R0, R23, R20 ;  /* 0x0000001700147224 */ /* 0x000fc400078e0214 */
[----:B------:R-:W-:Y:S01]  /*3030*/  @!P1 IMAD.MOV R2, RZ, RZ, -R2 ;  /* 0x000000ffff029224 */ /* 0x000fe200078e0a02 */
[----:B------:R-:W-:Y:S01]  /*3040*/  ISETP.GT.U32.AND P1, PT, R0, R21, PT ;  /* 0x000000150000720c */ /* 0x000fe20003f24070 */
[--C-:B------:R-:W-:Y:S01]  /*3050*/  @!P4 IMAD.IADD R5, R5, 0x1, -R0.reuse ;  /* 0x000000010505c824 */ /* 0x100fe200078e0a00 */
[----:B------:R-:W-:Y:S01]  /*3060*/  ISETP.GE.AND P4, PT, R14, RZ, PT ;  /* 0x000000ff0e00720c */ /* 0x000fe20003f86270 */
[----:B------:R-:W-:Y:S01]  /*3070*/  @!P2 IMAD.IADD R4, R4, 0x1, -R0 ;  /* 0x000000010404a824 */ /* 0x000fe200078e0a00 */
[C---:B------:R-:W-:Y:S01]  /*3080*/  ISETP.GT.U32.AND P3, PT, R0.reuse, R20, PT ;  /* 0x000000140000720c */ /* 0x040fe20003f64070 */
[----:B------:R-:W-:Y:S01]  /*3090*/  IMAD.MOV.U32 R14, RZ, RZ, R6 ;  /* 0x000000ffff0e7224 */ /* 0x000fe200078e0006 */
[----:B------:R0:W-:Y:S01]  /*30a0*/  STL [R1+0xb0], R2 ;  /* 0x0000b00201007387 */ /* 0x0001e20000100800 */
[----:B------:R-:W-:Y:S01]  /*30b0*/  IMAD.HI.U32 R6, R3, R18, RZ ;  /* 0x0000001203067227 */ /* 0x000fe200078e00ff */
[----:B------:R-:W-:-:S03]  /*30c0*/  ISETP.GT.U32.AND P2, PT, R0, R12, PT ;  /* 0x0000000c0000720c */ /* 0x000fc60003f44070 */
[----:B------:R-:W-:Y:S01]  /*30d0*/  IMAD.MOV.U32 R8, RZ, RZ, R5 ;  /* 0x000000ffff087224 */ /* 0x000fe200078e0005 */
[----:B------:R-:W-:Y:S01]  /*30e0*/  LOP3.LUT R5, R28, 0x26, RZ, 0xfc, !PT ;  /* 0x000000261c057812 */ /* 0x000fe200078efcff */
[----:B------:R-:W-:Y:S02]  /*30f0*/  IMAD.MOV R6, RZ, RZ, -R6 ;  /* 0x000000ffff067224 */ /* 0x000fe400078e0a06 */
[----:B------:R-:W-:Y:S01]  /*3100*/  IMAD.HI.U32 R10, R3, R14, RZ ;  /* 0x0000000e030a7227 */ /* 0x000fe200078e00ff */
[----:B------:R-:W-:-:S03]  /*3110*/  IABS R22, R5 ;  /* 0x0000000500167213 */ /* 0x000fc60000000000 */
[----:B0-----:R-:W-:Y:S01]  /*3120*/  IMAD.MOV.U32 R2, RZ, RZ, R4 ;  /* 0x000000ffff027224 */ /* 0x001fe200078e0004 */
[----:B------:R-:W-:Y:S01]  /*3130*/  IABS R4, R7 ;  /* 0x0000000700047213 */ /* 0x000fe20000000000 */
[----:B------:R-:W-:Y:S02]  /*3140*/  @!P5 IMAD.MOV R8, RZ, RZ, -R8 ;  /* 0x000000ffff08d224 */ /* 0x000fe400078e0a08 */
[----:B------:R-:W-:Y:S02]  /*3150*/  @!P6 IMAD.MOV R2, RZ, RZ, -R2 ;  /* 0x000000ffff02e224 */ /* 0x000fe400078e0a02 */
[----:B------:R-:W-:Y:S01]  /*3160*/  @!P0 IMAD.IADD R19, R19, 0x1, -R0 ;  /* 0x0000000113138824 */ /* 0x000fe200078e0a00 */
[----:B------:R-:W-:Y:S01]  /*3170*/  STL [R1+0x80], R8 ;  /* 0x0000800801007387 */ /* 0x000fe20000100800 */
[C---:B------:R-:W-:Y:S01]  /*3180*/  IMAD R6, R0.reuse, R6, R18 ;  /* 0x0000000600067224 */ /* 0x040fe200078e0212 */
[----:B------:R-:W-:Y:S01]  /*3190*/  ISETP.GE.AND P0, PT, R15, RZ, PT ;  /* 0x000000ff0f00720c */ /* 0x000fe20003f06270 */
[----:B------:R-:W-:Y:S01]  /*31a0*/  IMAD.MOV R10, RZ, RZ, -R10 ;  /* 0x000000ffff0a7224 */ /* 0x000fe200078e0a0a */
[----:B------:R0:W-:Y:S01]  /*31b0*/  STL [R1+0x7c], R2 ;  /* 0x00007c0201007387 */ /* 0x0001e20000100800 */
[----:B------:R-:W-:Y:S01]  /*31c0*/  @!P1 IMAD.IADD R21, R21, 0x1, -R0 ;  /* 0x0000000115159824 */ /* 0x000fe200078e0a00 */
[C---:B------:R-:W-:Y:S01]  /*31d0*/  ISETP.GT.U32.AND P5, PT, R0.reuse, R6, PT ;  /* 0x000000060000720c */ /* 0x040fe20003fa4070 */
[----:B------:R-:W-:Y:S01]  /*31e0*/  IMAD R14, R0, R10, R14 ;  /* 0x0000000a000e7224 */ /* 0x000fe200078e020e */
[----:B------:R-:W-:Y:S01]  /*31f0*/  ISETP.GE.AND P1, PT, R17, RZ, PT ;  /* 0x000000ff1100720c */ /* 0x000fe20003f26270 */
[--C-:B------:R-:W-:Y:S01]  /*3200*/  @!P3 IMAD.IADD R20, R20, 0x1, -R0.reuse ;  /* 0x000000011414b824 */ /* 0x100fe200078e0a00 */
[----:B------:R-:W-:Y:S01]  /*3210*/  LOP3.LUT R15, R28, 0x24, RZ, 0xfc, !PT ;  /* 0x000000241c0f7812 */ /* 0x000fe200078efcff */
[----:B------:R-:W-:Y:S01]  /*3220*/  @!P2 IMAD.IADD R12, R12, 0x1, -R0 ;  /* 0x000000010c0ca824 */ /* 0x000fe200078e0a00 */
[C---:B------:R-:W-:Y:S01]  /*3230*/  ISETP.GT.U32.AND P2, PT, R0.reuse, R21, PT ;  /* 0x000000150000720c */ /* 0x040fe20003f44070 */
[----:B0-----:R-:W-:Y:S01]  /*3240*/  IMAD.MOV.U32 R2, RZ, RZ, R19 ;  /* 0x000000ffff027224 */ /* 0x001fe200078e0013 */
[----:B------:R-:W-:-:S02]  /*3250*/  ISETP.GT.U32.AND P3, PT, R0, R20, PT ;  /* 0x000000140000720c */ /* 0x000fc40003f64070 */
[C---:B------:R-:W-:Y:S01]  /*3260*/  ISETP.GT.U32.AND P6, PT, R0.reuse, R12, PT ;  /* 0x0000000c0000720c */ /* 0x040fe20003fc4070 */
[----:B------:R-:W-:Y:S01]  /*3270*/  @!P4 IMAD.MOV R2, RZ, RZ, -R2 ;  /* 0x000000ffff02c224 */ /* 0x000fe200078e0a02 */
[----:B------:R-:W-:Y:S01]  /*3280*/  ISETP.GT.U32.AND P4, PT, R0, R14, PT ;  /* 0x0000000e0000720c */ /* 0x000fe20003f84070 */
[----:B------:R-:W-:Y:S01]  /*3290*/  @!P5 IMAD.IADD R6, R6, 0x1, -R0 ;  /* 0x000000010606d824 */ /* 0x000fe200078e0a00 */
[----:B------:R-:W-:Y:S02]  /*32a0*/  ISETP.GE.AND P5, PT, R5, RZ, PT ;  /* 0x000000ff0500720c */ /* 0x000fe40003fa6270 */
[----:B------:R-:W-:-:S03]  /*32b0*/  LOP3.LUT R19, R28, 0x20, RZ, 0xfc, !PT ;  /* 0x000000201c137812 */ /* 0x000fc600078efcff */
[--C-:B------:R-:W-:Y:S01]  /*32c0*/  @!P2 IMAD.IADD R21, R21, 0x1, -R0.reuse ;  /* 0x000000011515a824 */ /* 0x100fe200078e0a00 */
[----:B------:R-:W-:Y:S01]  /*32d0*/  ISETP.GE.AND P2, PT, R13, RZ, PT ;  /* 0x000000ff0d00720c */ /* 0x000fe20003f46270 */
[----:B------:R-:W-:Y:S01]  /*32e0*/  IMAD.HI.U32 R13, R3, R4, RZ ;  /* 0x00000004030d7227 */ /* 0x000fe200078e00ff */
[----:B------:R-:W-:Y:S02]  /*32f0*/  IABS R17, R19 ;  /* 0x0000001300117213 */ /* 0x000fe40000000000 */
[----:B------:R-:W-:Y:S01]  /*3300*/  LOP3.LUT R8, R28, 0x1a, RZ, 0xfc, !PT ;  /* 0x0000001a1c087812 */ /* 0x000fe200078efcff */
[--C-:B------:R-:W-:Y:S01]  /*3310*/  @!P3 IMAD.IADD R20, R20, 0x1, -R0.reuse ;  /* 0x000000011414b824 */ /* 0x100fe200078e0a00 */
[----:B------:R-:W-:Y:S01]  /*3320*/  ISETP.GE.AND P3, PT, R16, RZ, PT ;  /* 0x000000ff1000720c */ /* 0x000fe20003f66270 */
[----:B------:R-:W-:Y:S01]  /*3330*/  @!P4 IMAD.IADD R14, R14, 0x1, -R0 ;  /* 0x000000010e0ec824 */ /* 0x000fe200078e0a00 */
[----:B------:R-:W-:Y:S01]  /*3340*/  ISETP.GT.U32.AND P4, PT, R0, R6, PT ;  /* 0x000000060000720c */ /* 0x000fe20003f84070 */
[----:B------:R-:W-:Y:S01]  /*3350*/  IMAD.MOV.U32 R10, RZ, RZ, R20 ;  /* 0x000000ffff0a7224 */ /* 0x000fe200078e0014 */
[----:B------:R-:W-:Y:S01]  /*3360*/  LOP3.LUT R16, R28, 0x22, RZ, 0xfc, !PT ;  /* 0x000000221c107812 */ /* 0x000fe200078efcff */
[----:B------:R-:W-:-:S02]  /*3370*/  IMAD.MOV R13, RZ, RZ, -R13 ;  /* 0x000000ffff0d7224 */ /* 0x000fc400078e0a0d */
[----:B------:R-:W-:Y:S01]  /*3380*/  @!P0 IMAD.MOV R10, RZ, RZ, -R10 ;  /* 0x000000ffff0a8224 */ /* 0x000fe200078e0a0a */
[----:B------:R-:W-:Y:S01]  /*3390*/  ISETP.GE.AND P0, PT, R11, RZ, PT ;  /* 0x000000ff0b00720c */ /* 0x000fe20003f06270 */
[----:B------:R-:W-:Y:S01]  /*33a0*/  @!P6 IMAD.IADD R12, R12, 0x1, -R0 ;  /* 0x000000010c0ce824 */ /* 0x000fe200078e0a00 */
[----:B------:R-:W-:Y:S01]  /*33b0*/  ISETP.GE.AND P6, PT, R7, RZ, PT ;  /* 0x000000ff0700720c */ /* 0x000fe20003fc6270 */
[----:B------:R-:W-:Y:S01]  /*33c0*/  IMAD R5, R0, R13, R4 ;  /* 0x0000000d00057224 */ /* 0x000fe200078e0204 */
[----:B------:R-:W-:Y:S01]  /*33d0*/  LOP3.LUT R4, R28, 0x1e, RZ, 0xfc, !PT ;  /* 0x0000001e1c047812 */ /* 0x000fe200078efcff */
[----:B------:R-:W-:Y:S01]  /*33e0*/  IMAD.HI.U32 R7, R3, R22, RZ ;  /* 0x0000001603077227 */ /* 0x000fe200078e00ff */
[----:B------:R0:W-:Y:S02]  /*33f0*/  STL [R1+0xe70], R10 ;  /* 0x000e700a01007387 */ /* 0x0001e40000100800 */
[----:B------:R-:W-:Y:S01]  /*3400*/  IABS R18, R4 ;  /* 0x0000000400127213 */ /* 0x000fe20000000000 */
[----:B------:R-:W-:Y:S01]  /*3410*/  @!P4 IMAD.IADD R6, R6, 0x1, -R0 ;  /* 0x000000010606c824 */ /* 0x000fe200078e0a00 */
[----:B------:R-:W-:Y:S01]  /*3420*/  ISETP.GT.U32.AND P4, PT, R0, R5, PT ;  /* 0x000000050000720c */ /* 0x000fe20003f84070 */
[----:B------:R-:W-:Y:S01]  /*3430*/  IMAD.MOV R7, RZ, RZ, -R7 ;  /* 0x000000ffff077224 */ /* 0x000fe200078e0a07 */
[----:B------:R1:W-:Y:S01]  /*3440*/  STL [R1+0x70], R2 ;  /* 0x0000700201007387 */ /* 0x0003e20000100800 */
[----:B------:R-:W-:-:S02]  /*3450*/  IMAD.MOV.U32 R11, RZ, RZ, R21 ;  /* 0x000000ffff0b7224 */ /* 0x000fc400078e0015 */
[----:B------:R-:W-:Y:S01]  /*3460*/  IMAD R22, R0, R7, R22 ;  /* 0x0000000700167224 */ /* 0x000fe200078e0216 */
[----:B0-----:R-:W-:Y:S01]  /*3470*/  LOP3.LUT R10, R28, 0x14, RZ, 0xfc, !PT ;  /* 0x000000141c0a7812 */ /* 0x001fe200078efcff */
[----:B------:R-:W-:Y:S02]  /*3480*/  IMAD.MOV.U32 R13, RZ, RZ, R6 ;  /* 0x000000ffff0d7224 */ /* 0x000fe400078e0006 */
[----:B------:R-:W-:Y:S01]  /*3490*/  @!P3 IMAD.MOV R11, RZ, RZ, -R11 ;  /* 0x000000ffff0bb224 */ /* 0x000fe200078e0a0b */
[C---:B------:R-:W-:Y:S01]  /*34a0*/  ISETP.GT.U32.AND P3, PT, R0.reuse, R14, PT ;  /* 0x0000000e0000720c */ /* 0x040fe20003f64070 */
[----:B------:R-:W-:Y:S01]  /*34b0*/  @!P0 IMAD.MOV R13, RZ, RZ, -R13 ;  /* 0x000000ffff0d8224 */ /* 0x000fe200078e0a0d */
[C---:B------:R-:W-:Y:S01]  /*34c0*/  ISETP.GT.U32.AND P0, PT, R0.reuse, R22, PT ;  /* 0x000000160000720c */ /* 0x040fe20003f04070 */
[----:B------:R-:W-:Y:S01]  /*34d0*/  @!P4 IMAD.IADD R5, R5, 0x1, -R0 ;  /* 0x000000010505c824 */ /* 0x000fe200078e0a00 */
[----:B------:R0:W-:Y:S01]  /*34e0*/  STL [R1+0xe74], R11 ;  /* 0x000e740b01007387 */ /* 0x0001e20000100800 */
[----:B------:R-:W-:Y:S01]  /*34f0*/  @!P1 IMAD.MOV R12, RZ, RZ, -R12 ;  /* 0x000000ffff0c9224 */ /* 0x000fe200078e0a0c */
[----:B------:R-:W-:Y:S01]  /*3500*/  ISETP.GE.AND P1, PT, R15, RZ, PT ;  /* 0x000000ff0f00720c */ /* 0x000fe20003f26270 */
[----:B------:R-:W-:Y:S01]  /*3510*/  IMAD.HI.U32 R6, R3, R17, RZ ;  /* 0x0000001103067227 */ /* 0x000fe200078e00ff */
[----:B------:R-:W-:-:S02]  /*3520*/  ISETP.GT.U32.AND P4, PT, R0, R5, PT ;  /* 0x000000050000720c */ /* 0x000fc40003f84070 */
[----:B------:R-:W-:Y:S01]  /*3530*/  IABS R15, R15 ;  /* 0x0000000f000f7213 */ /* 0x000fe20000000000 */
[----:B------:R-:W-:Y:S01]  /*3540*/  STL [R1+0xe78], R12 ;  /* 0x000e780c01007387 */ /* 0x000fe20000100800 */
[----:B------:R-:W-:Y:S01]  /*3550*/  IMAD.MOV R6, RZ, RZ, -R6 ;  /* 0x000000ffff067224 */ /* 0x000fe200078e0a06 */
[----:B-1----:R-:W-:Y:S01]  /*3560*/  LOP3.LUT R2, R28, 0x18, RZ, 0xfc, !PT ;  /* 0x000000181c027812 */ /* 0x002fe200078efcff */
[--C-:B------:R-:W-:Y:S01]  /*3570*/  @!P3 IMAD.IADD R14, R14, 0x1, -R0.reuse ;  /* 0x000000010e0eb824 */ /* 0x100fe200078e0a00 */
[----:B------:R-:W-:Y:S01]  /*3580*/  ISETP.GE.AND P3, PT, R16, RZ, PT ;  /* 0x000000ff1000720c */ /* 0x000fe20003f66270 */
[----:B------:R-:W-:Y:S01]  /*3590*/  @!P0 IMAD.IADD R22, R22, 0x1, -R0 ;  /* 0x0000000116168824 */ /* 0x000fe200078e0a00 */
[----:B------:R-:W-:Y:S01]  /*35a0*/  IABS R16, R16 ;  /* 0x0000001000107213 */ /* 0x000fe20000000000 */
[----:B------:R-:W-:Y:S01]  /*35b0*/  IMAD.HI.U32 R20, R3, R15, RZ ;  /* 0x0000000f03147227 */ /* 0x000fe200078e00ff */
[----:B------:R1:W-:Y:S01]  /*35c0*/  STL [R1+0xe7c], R13 ;  /* 0x000e7c0d01007387 */ /* 0x0003e20000100800 */
[----:B------:R-:W-:-:S02]  /*35d0*/  IABS R21, R2 ;  /* 0x0000000200157213 */ /* 0x000fc40000000000 */
[----:B------:R-:W-:Y:S01]  /*35e0*/  IMAD.HI.U32 R7, R3, R16, RZ ;  /* 0x0000001003077227 */ /* 0x000fe200078e00ff */
[----:B------:R-:W-:Y:S02]  /*35f0*/  ISETP.GT.U32.AND P0, PT, R0, R22, PT ;  /* 0x000000160000720c */ /* 0x000fe40003f04070 */
[C---:B0-----:R-:W-:Y:S01]  /*3600*/  LOP3.LUT R11, R28.reuse, 0x16, RZ, 0xfc, !PT ;  /* 0x000000161c0b7812 */ /* 0x041fe200078efcff */
[----:B------:R-:W-:Y:S01]  /*3610*/  IMAD.MOV R20, RZ, RZ, -R20 ;  /* 0x000000ffff147224 */ /* 0x000fe200078e0a14 */
[----:B------:R-:W-:Y:S01]  /*3620*/  IABS R23, R10 ;  /* 0x0000000a00177213 */ /* 0x000fe20000000000 */
[----:B------:R-:W-:Y:S01]  /*3630*/  @!P4 IMAD.IADD R5, R5, 0x1, -R0 ;  /* 0x000000010505c824 */ /* 0x000fe200078e0a00 */
[C---:B------:R-:W-:Y:S01]  /*3640*/  LOP3.LUT R10, R28.reuse, 0xe, RZ, 0xfc, !PT ;  /* 0x0000000e1c0a7812 */ /* 0x040fe200078efcff */
[----:B------:R-:W-:Y:S01]  /*3650*/  IMAD.MOV R7, RZ, RZ, -R7 ;  /* 0x000000ffff077224 */ /* 0x000fe200078e0a07 */
[----:B-1----:R-:W-:Y:S01]  /*3660*/  LOP3.LUT R13, R28, 0xa, RZ, 0xfc, !PT ;  /* 0x0000000a1c0d7812 */ /* 0x002fe200078efcff */
[C---:B------:R-:W-:Y:S01]  /*3670*/  IMAD R15, R0.reuse, R20, R15 ;  /* 0x00000014000f7224 */ /* 0x040fe200078e020f */
[----:B------:R-:W-:Y:S01]  /*3680*/  IABS R20, R8 ;  /* 0x0000000800147213 */ /* 0x000fe20000000000 */
[----:B------:R-:W-:Y:S01]  /*3690*/  IMAD.MOV.U32 R9, RZ, RZ, R5 ;  /* 0x000000ffff097224 */ /* 0x000fe200078e0005 */
[----:B------:R-:W-:Y:S01]  /*36a0*/  IABS R26, R10 ;  /* 0x0000000a001a7213 */ /* 0x000fe20000000000 */
[C---:B------:R-:W-:Y:S01]  /*36b0*/  IMAD R16, R0.reuse, R7, R16 ;  /* 0x0000000700107224 */ /* 0x040fe200078e0210 */
[----:B------:R-:W-:Y:S01]  /*36c0*/  ISETP.GT.U32.AND P4, PT, R0, R15, PT ;  /* 0x0000000f0000720c */ /* 0x000fe20003f84070 */
[----:B------:R-:W-:Y:S01]  /*36d0*/  IMAD.HI.U32 R7, R3, R18, RZ ;  /* 0x0000001203077227 */ /* 0x000fe200078e00ff */
[----:B------:R-:W-:-:S02]  /*36e0*/  IABS R29, R13 ;  /* 0x0000000d001d7213 */ /* 0x000fc40000000000 */
[----:B------:R-:W-:Y:S01]  /*36f0*/  LOP3.LUT R12, R28, 0x6, RZ, 0xfc, !PT ;  /* 0x000000061c0c7812 */ /* 0x000fe200078efcff */
[----:B------:R-:W-:Y:S01]  /*3700*/  @!P2 IMAD.MOV R14, RZ, RZ, -R14 ;  /* 0x000000ffff0ea224 */ /* 0x000fe200078e0a0e */
[----:B------:R-:W-:Y:S01]  /*3710*/  ISETP.GE.AND P2, PT, R19, RZ, PT ;  /* 0x000000ff1300720c */ /* 0x000fe20003f46270 */
[----:B------:R-:W-:Y:S01]  /*3720*/  @!P6 IMAD.MOV R9, RZ, RZ, -R9 ;  /* 0x000000ffff09e224 */ /* 0x000fe200078e0a09 */
[----:B------:R-:W-:Y:S01]  /*3730*/  ISETP.GT.U32.AND P6, PT, R0, R16, PT ;  /* 0x000000100000720c */ /* 0x000fe20003fc4070 */
[----:B------:R-:W-:Y:S01]  /*3740*/  IMAD.MOV R7, RZ, RZ, -R7 ;  /* 0x000000ffff077224 */ /* 0x000fe200078e0a07 */
[----:B------:R-:W-:Y:S01]  /*3750*/  STL [R1+0xe80], R14 ;  /* 0x000e800e01007387 */ /* 0x000fe20000100800 */
[----:B------:R-:W-:Y:S01]  /*3760*/  @!P0 IMAD.IADD R22, R22, 0x1, -R0 ;  /* 0x0000000116168824 */ /* 0x000fe200078e0a00 */
[----:B------:R-:W-:Y:S01]  /*3770*/  LOP3.LUT R10, R28, 0x4, RZ, 0xfc, !PT ;  /* 0x000000041c0a7812 */ /* 0x000fe200078efcff */
[----:B------:R-:W-:Y:S01]  /*3780*/  IMAD R18, R0, R7, R18 ;  /* 0x0000000700127224 */ /* 0x000fe200078e0212 */
[----:B------:R0:W-:Y:S01]  /*3790*/  STL [R1+0x18], R9 ;  /* 0x0000180901007387 */ /* 0x0001e20000100800 */
[----:B------:R-:W-:-:S02]  /*37a0*/  @!P4 IMAD.IADD R15, R15, 0x1, -R0 ;  /* 0x000000010f0fc824 */ /* 0x000fc400078e0a00 */
[----:B------:R-:W-:Y:S01]  /*37b0*/  IMAD R17, R0, R6, R17 ;  /* 0x0000000600117224 */ /* 0x000fe200078e0211 */
[----:B------:R-:W-:Y:S01]  /*37c0*/  LOP3.LUT R6, R28, 0x1c, RZ, 0xfc, !PT ;  /* 0x0000001c1c067812 */ /* 0x000fe200078efcff */
[C---:B------:R-:W-:Y:S01]  /*37d0*/  IMAD.HI.U32 R5, R3.reuse, R20, RZ ;  /* 0x0000001403057227 */ /* 0x040fe200078e00ff */
[C---:B------:R-:W-:Y:S02]  /*37e0*/  ISETP.GT.U32.AND P4, PT, R0.reuse, R15, PT ;  /* 0x0000000f0000720c */ /* 0x040fe40003f84070 */
[----:B------:R-:W-:Y:S01]  /*37f0*/  ISETP.GT.U32.AND P0, PT, R0, R17, PT ;  /* 0x000000110000720c */ /* 0x000fe20003f04070 */
[----:B------:R-:W-:Y:S01]  /*3800*/  @!P6 IMAD.IADD R16, R16, 0x1, -R0 ;  /* 0x000000011010e824 */ /* 0x000fe200078e0a00 */
[----:B------:R-:W-:Y:S01]  /*3810*/  IABS R19, R6 ;  /* 0x0000000600137213 */ /* 0x000fe20000000000 */
[----:B0-----:R-:W-:Y:S01]  /*3820*/  IMAD.MOV.U32 R9, RZ, RZ, R22 ;  /* 0x000000ffff097224 */ /* 0x001fe200078e0016 */
[----:B------:R-:W-:Y:S01]  /*3830*/  LOP3.LUT R14, R28, 0x10, RZ, 0xfc, !PT ;  /* 0x000000101c0e7812 */ /* 0x000fe200078efcff */
[----:B------:R-:W-:Y:S01]  /*3840*/  IMAD.HI.U32 R22, R3, R21, RZ ;  /* 0x0000001503167227 */ /* 0x000fe200078e00ff */
[----:B------:R-:W-:-:S02]  /*3850*/  ISETP.GT.U32.AND P6, PT, R0, R16, PT ;  /* 0x000000100000720c */ /* 0x000fc40003fc4070 */
[----:B------:R-:W-:Y:S01]  /*3860*/  IABS R25, R14 ;  /* 0x0000000e00197213 */ /* 0x000fe20000000000 */
[----:B------:R-:W-:Y:S01]  /*3870*/  @!P5 IMAD.MOV R9, RZ, RZ, -R9 ;  /* 0x000000ffff09d224 */ /* 0x000fe200078e0a09 */
[----:B------:R-:W-:Y:S01]  /*3880*/  ISETP.GT.U32.AND P5, PT, R0, R18, PT ;  /* 0x000000120000720c */ /* 0x000fe20003fa4070 */
[----:B------:R-:W-:Y:S01]  /*3890*/  @!P4 IMAD.IADD R15, R15, 0x1, -R0 ;  /* 0x000000010f0fc824 */ /* 0x000fe200078e0a00 */
[----:B------:R-:W-:Y:S01]  /*38a0*/  ISETP.GE.AND P4, PT, R4, RZ, PT ;  /* 0x000000ff0400720c */ /* 0x000fe20003f86270 */
[----:B------:R-:W-:Y:S01]  /*38b0*/  IMAD.MOV R4, RZ, RZ, -R22 ;  /* 0x000000ffff047224 */ /* 0x000fe200078e0a16 */
[----:B------:R0:W-:Y:S01]  /*38c0*/  STL [R1+0x20], R9 ;  /* 0x0000200901007387 */ /* 0x0001e20000100800 */
[----:B------:R-:W-:Y:S01]  /*38d0*/  @!P0 IMAD.IADD R17, R17, 0x1, -R0 ;  /* 0x0000000111118824 */ /* 0x000fe200078e0a00 */
[----:B------:R-:W-:Y:S01]  /*38e0*/  IABS R22, R11 ;  /* 0x0000000b00167213 */ /* 0x000fe20000000000 */
[----:B------:R-:W-:Y:S01]  /*38f0*/  IMAD R21, R0, R4, R21 ;  /* 0x0000000400157224 */ /* 0x000fe200078e0215 */
[----:B------:R-:W-:Y:S01]  /*3900*/  LOP3.LUT R11, R28, 0x2, RZ, 0xfc, !PT ;  /* 0x000000021c0b7812 */ /* 0x000fe200078efcff */
[----:B------:R-:W-:Y:S01]  /*3910*/  IMAD.HI.U32 R7, R3, R19, RZ ;  /* 0x0000001303077227 */ /* 0x000fe200078e00ff */
[----:B------:R-:W-:-:S03]  /*3920*/  ISETP.GT.U32.AND P0, PT, R0, R17, PT ;  /* 0x000000110000720c */ /* 0x000fc60003f04070 */
[----:B------:R-:W-:Y:S01]  /*3930*/  @!P5 IMAD.IADD R18, R18, 0x1, -R0 ;  /* 0x000000011212d824 */ /* 0x000fe200078e0a00 */
[----:B0-----:R-:W-:Y:S01]  /*3940*/  LOP3.LUT R9, R28, 0x12, RZ, 0xfc, !PT ;  /* 0x000000121c097812 */ /* 0x001fe200078efcff */
[----:B------:R-:W-:Y:S02]  /*3950*/  IMAD.MOV R7, RZ, RZ, -R7 ;  /* 0x000000ffff077224 */ /* 0x000fe400078e0a07 */
[----:B------:R-:W-:Y:S01]  /*3960*/  IMAD.MOV R5, RZ, RZ, -R5 ;  /* 0x000000ffff057224 */ /* 0x000fe200078e0a05 */
[C---:B------:R-:W-:Y:S01]  /*3970*/  ISETP.GT.U32.AND P5, PT, R0.reuse, R18, PT ;  /* 0x000000120000720c */ /* 0x040fe20003fa4070 */
[C---:B------:R-:W-:Y:S01]  /*3980*/  IMAD R19, R0.reuse, R7, R19 ;  /* 0x0000000700137224 */ /* 0x040fe200078e0213 */
[----:B------:R-:W-:Y:S01]  /*3990*/  IABS R24, R9 ;  /* 0x0000000900187213 */ /* 0x000fe20000000000 */
[----:B------:R-:W-:Y:S01]  /*39a0*/  IMAD R20, R0, R5, R20 ;  /* 0x0000000500147224 */ /* 0x000fe200078e0214 */
[----:B------:R-:W-:Y:S01]  /*39b0*/  LOP3.LUT R9, R28, 0xc, RZ, 0xfc, !PT ;  /* 0x0000000c1c097812 */ /* 0x000fe200078efcff */
[--C-:B------:R-:W-:Y:S01]  /*39c0*/  @!P6 IMAD.IADD R16, R16, 0x1, -R0.reuse ;  /* 0x000000011010e824 */ /* 0x100fe200078e0a00 */
[C---:B------:R-:W-:Y:S01]  /*39d0*/  ISETP.GT.U32.AND P6, PT, R0.reuse, R19, PT ;  /* 0x000000130000720c */ /* 0x040fe20003fc4070 */
[----:B------:R-:W-:Y:S01]  /*39e0*/  @!P0 IMAD.IADD R17, R17, 0x1, -R0 ;  /* 0x0000000111118824 */ /* 0x000fe200078e0a00 */
[----:B------:R-:W-:Y:S01]  /*39f0*/  ISETP.GT.U32.AND P0, PT, R0, R20, PT ;  /* 0x000000140000720c */ /* 0x000fe20003f04070 */
[----:B------:R-:W-:Y:S01]  /*3a00*/  @!P1 IMAD.MOV R15, RZ, RZ, -R15 ;  /* 0x000000ffff0f9224 */ /* 0x000fe200078e0a0f */
[----:B------:R-:W-:Y:S01]  /*3a10*/  IABS R27, R9 ;  /* 0x00000009001b7213 */ /* 0x000fe20000000000 */
[----:B------:R-:W-:-:S04]  /*3a20*/  IMAD.HI.U32 R4, R3, R24, RZ ;  /* 0x0000001803047227 */ /* 0x000fc800078e00ff */
[----:B------:R-:W-:Y:S01]  /*3a30*/  @!P5 IMAD.IADD R18, R18, 0x1, -R0 ;  /* 0x000000011212d824 */ /* 0x000fe200078e0a00 */
[----:B------:R-:W-:Y:S01]  /*3a40*/  ISETP.GT.U32.AND P5, PT, R0, R21, PT ;  /* 0x000000150000720c */ /* 0x000fe20003fa4070 */
[----:B------:R-:W-:Y:S02]  /*3a50*/  IMAD.MOV R4, RZ, RZ, -R4 ;  /* 0x000000ffff047224 */ /* 0x000fe400078e0a04 */
[--C-:B------:R-:W-:Y:S01]  /*3a60*/  @!P6 IMAD.IADD R19, R19, 0x1, -R0.reuse ;  /* 0x000000011313e824 */ /* 0x100fe200078e0a00 */
[----:B------:R-:W-:Y:S01]  /*3a70*/  ISETP.GE.AND P6, PT, R6, RZ, PT ;  /* 0x000000ff0600720c */ /* 0x000fe20003fc6270 */
[----:B------:R-:W-:Y:S01]  /*3a80*/  @!P0 IMAD.IADD R20, R20, 0x1, -R0 ;  /* 0x0000000114148824 */ /* 0x000fe200078e0a00 */
[----:B------:R-:W-:Y:S01]  /*3a90*/  STL [R1+0xedc], R18 ;  /* 0x000edc1201007387 */ /* 0x000fe20000100800 */
[C---:B------:R-:W-:Y:S01]  /*3aa0*/  IMAD R24, R0.reuse, R4, R24 ;  /* 0x0000000400187224 */ /* 0x040fe200078e0218 */
[C---:B------:R-:W-:Y:S01]  /*3ab0*/  ISETP.GT.U32.AND P0, PT, R0.reuse, R19, PT ;  /* 0x000000130000720c */ /* 0x040fe20003f04070 */
[----:B------:R-:W-:Y:S01]  /*3ac0*/  IMAD.HI.U32 R7, R3, R22, RZ ;  /* 0x0000001603077227 */ /* 0x000fe200078e00ff */
[----:B------:R0:W-:Y:S03]  /*3ad0*/  STL [R1+0xe84], R15 ;  /* 0x000e840f01007387 */ /* 0x0001e60000100800 */
[----:B------:R-:W-:Y:S01]  /*3ae0*/  @!P5 IMAD.IADD R21, R21, 0x1, -R0 ;  /* 0x000000011515d824 */ /* 0x000fe200078e0a00 */
[----:B------:R1:W-:Y:S01]  /*3af0*/  STL [R1+0xee0], R14 ;  /* 0x000ee00e01007387 */ /* 0x0003e20000100800 */
[----:B------:R-:W-:Y:S01]  /*3b00*/  IMAD.MOV R7, RZ, RZ, -R7 ;  /* 0x000000ffff077224 */ /* 0x000fe200078e0a07 */
[C---:B------:R-:W-:Y:S01]  /*3b10*/  ISETP.GT.U32.AND P5, PT, R0.reuse, R20, PT ;  /* 0x000000140000720c */ /* 0x040fe20003fa4070 */
[----:B------:R-:W-:Y:S01]  /*3b20*/  IMAD.HI.U32 R5, R3, R23, RZ ;  /* 0x0000001703057227 */ /* 0x000fe200078e00ff */
[----:B------:R-:W-:-:S02]  /*3b30*/  ISETP.GT.U32.AND P1, PT, R0, R21, PT ;  /* 0x000000150000720c */ /* 0x000fc40003f24070 */
[----:B0-----:R-:W-:Y:S01]  /*3b40*/  IABS R15, R28 ;  /* 0x0000001c000f7213 */ /* 0x001fe20000000000 */
[----:B------:R-:W-:-:S04]  /*3b50*/  IMAD.HI.U32 R4, R3, R25, RZ ;  /* 0x0000001903047227 */ /* 0x000fc800078e00ff */
[C---:B------:R-:W-:Y:S01]  /*3b60*/  IMAD R22, R0.reuse, R7, R22 ;  /* 0x0000000700167224 */ /* 0x040fe200078e0216 */
[----:B------:R-:W-:Y:S01]  /*3b70*/  IABS R7, R11 ;  /* 0x0000000b00077213 */ /* 0x000fe20000000000 */
[----:B------:R-:W-:Y:S02]  /*3b80*/  IMAD.MOV R5, RZ, RZ, -R5 ;  /* 0x000000ffff057224 */ /* 0x000fe400078e0a05 */
[----:B------:R-:W-:Y:S02]  /*3b90*/  IMAD.MOV R4, RZ, RZ, -R4 ;  /* 0x000000ffff047224 */ /* 0x000fe400078e0a04 */
[--C-:B------:R-:W-:Y:S01]  /*3ba0*/  @!P1 IMAD.IADD R21, R21, 0x1, -R0.reuse ;  /* 0x0000000115159824 */ /* 0x100fe200078e0a00 */
[C---:B------:R-:W-:Y:S01]  /*3bb0*/  ISETP.GT.U32.AND P1, PT, R0.reuse, R24, PT ;  /* 0x000000180000720c */ /* 0x040fe20003f24070 */
[----:B------:R-:W-:Y:S01]  /*3bc0*/  @!P0 IMAD.IADD R19, R19, 0x1, -R0 ;  /* 0x0000000113138824 */ /* 0x000fe200078e0a00 */
[C---:B------:R-:W-:Y:S01]  /*3bd0*/  ISETP.GT.U32.AND P0, PT, R0.reuse, R22, PT ;  /* 0x000000160000720c */ /* 0x040fe20003f04070 */
[----:B------:R-:W-:-:S02]  /*3be0*/  IMAD R23, R0, R5, R23 ;  /* 0x0000000500177224 */ /* 0x000fc400078e0217 */
[----:B------:R-:W-:-:S04]  /*3bf0*/  IMAD.HI.U32 R6, R3, R26, RZ ;  /* 0x0000001a03067227 */ /* 0x000fc800078e00ff */
[----:B------:R-:W-:Y:S02]  /*3c00*/  IMAD R25, R0, R4, R25 ;  /* 0x0000000400197224 */ /* 0x000fe400078e0219 */
[----:B------:R-:W-:-:S04]  /*3c10*/  IMAD.HI.U32 R5, R3, R29, RZ ;  /* 0x0000001d03057227 */ /* 0x000fc800078e00ff */
[----:B------:R-:W-:-:S04]  /*3c20*/  IMAD.HI.U32 R4, R3, R27, RZ ;  /* 0x0000001b03047227 */ /* 0x000fc800078e00ff */
[----:B------:R-:W-:Y:S01]  /*3c30*/  @!P1 IMAD.IADD R24, R24, 0x1, -R0 ;  /* 0x0000000118189824 */ /* 0x000fe200078e0a00 */
[----:B------:R-:W-:Y:S01]  /*3c40*/  ISETP.GE.AND P1, PT, R2, RZ, PT ;  /* 0x000000ff0200720c */ /* 0x000fe20003f26270 */
[----:B------:R-:W-:Y:S01]  /*3c50*/  IMAD.MOV R6, RZ, RZ, -R6 ;  /* 0x000000ffff067224 */ /* 0x000fe200078e0a06 */
[----:B------:R-:W-:Y:S01]  /*3c60*/  LOP3.LUT R2, R28, 0x8, RZ, 0xfc, !PT ;  /* 0x000000081c027812 */ /* 0x000fe200078efcff */
[----:B------:R-:W-:Y:S02]  /*3c70*/  IMAD.MOV R5, RZ, RZ, -R5 ;  /* 0x000000ffff057224 */ /* 0x000fe400078e0a05 */
[----:B------:R-:W-:Y:S02]  /*3c80*/  IMAD.MOV R4, RZ, RZ, -R4 ;  /* 0x000000ffff047224 */ /* 0x000fe400078e0a04 */
[C---:B------:R-:W-:Y:S01]  /*3c90*/  IMAD R26, R0.reuse, R6, R26 ;  /* 0x00000006001a7224 */ /* 0x040fe200078e021a */
[----:B------:R-:W-:Y:S01]  /*3ca0*/  IABS R6, R2 ;  /* 0x0000000200067213 */ /* 0x000fe20000000000 */
[C---:B------:R-:W-:Y:S01]  /*3cb0*/  IMAD R29, R0.reuse, R5, R29 ;  /* 0x00000005001d7224 */ /* 0x040fe200078e021d */
[----:B------:R-:W-:Y:S01]  /*3cc0*/  IABS R5, R12 ;  /* 0x0000000c00057213 */ /* 0x000fe20000000000 */
[----:B------:R-:W-:Y:S01]  /*3cd0*/  IMAD R27, R0, R4, R27 ;  /* 0x00000004001b7224 */ /* 0x000fe200078e021b */
[----:B------:R-:W-:Y:S01]  /*3ce0*/  IABS R4, R10 ;  /* 0x0000000a00047213 */ /* 0x000fe20000000000 */
[----:B------:R-:W-:Y:S01]  /*3cf0*/  @!P0 IMAD.IADD R22, R22, 0x1, -R0 ;  /* 0x0000000116168824 */ /* 0x000fe200078e0a00 */
[----:B------:R-:W-:Y:S01]  /*3d00*/  ISETP.GE.AND P0, PT, R8, RZ, PT ;  /* 0x000000ff0800720c */ /* 0x000fe20003f06270 */
[----:B------:R-:W-:-:S04]  /*3d10*/  IMAD.HI.U32 R8, R3, R6, RZ ;  /* 0x0000000603087227 */ /* 0x000fc800078e00ff */
[----:B-1----:R-:W-:-:S04]  /*3d20*/  IMAD.HI.U32 R14, R3, R5, RZ ;  /* 0x00000005030e7227 */ /* 0x002fc800078e00ff */
[----:B------:R-:W-:-:S04]  /*3d30*/  IMAD.HI.U32 R18, R3, R4, RZ ;  /* 0x0000000403127227 */ /* 0x000fc800078e00ff */
[----:B------:R-:W-:Y:S02]  /*3d40*/  IMAD.MOV R8, RZ, RZ, -R8 ;  /* 0x000000ffff087224 */ /* 0x000fe400078e0a08 */
[----:B------:R-:W-:Y:S02]  /*3d50*/  IMAD.MOV R14, RZ, RZ, -R14 ;  /* 0x000000ffff0e7224 */ /* 0x000fe400078e0a0e */
[----:B------:R-:W-:Y:S02]  /*3d60*/  IMAD.MOV R18, RZ, RZ, -R18 ;  /* 0x000000ffff127224 */ /* 0x000fe400078e0a12 */
[----:B------:R-:W-:Y:S02]  /*3d70*/  IMAD R6, R0, R8, R6 ;  /* 0x0000000800067224 */ /* 0x000fe400078e0206 */
[----:B------:R-:W-:-:S04]  /*3d80*/  IMAD.HI.U32 R9, R3, R7, RZ ;  /* 0x0000000703097227 */ /* 0x000fc800078e00ff */
[----:B------:R-:W-:-:S04]  /*3d90*/  IMAD.HI.U32 R8, R3, R15, RZ ;  /* 0x0000000f03087227 */ /* 0x000fc800078e00ff */
[C---:B------:R-:W-:Y:S02]  /*3da0*/  IMAD R5, R0.reuse, R14, R5 ;  /* 0x0000000e00057224 */ /* 0x040fe400078e0205 */
[----:B------:R-:W2:Y:S01]  /*3db0*/  LDL.LU R14, [R1+0xee0] ;  /* 0x000ee000010e7983 */ /* 0x000ea20000300800 */
[----:B------:R-:W-:Y:S02]  /*3dc0*/  IMAD R3, R0, R18, R4 ;  /* 0x0000001200037224 */ /* 0x000fe400078e0204 */
[----:B------:R-:W-:Y:S01]  /*3dd0*/  @!P5 IMAD.IADD R20, R20, 0x1, -R0 ;  /* 0x000000011414d824 */ /* 0x000fe200078e0a00 */
[----:B------:R-:W3:Y:S01]  /*3de0*/  LDL.LU R18, [R1+0xedc] ;  /* 0x000edc0001127983 */ /* 0x000ee20000300800 */
[----:B------:R-:W-:Y:S01]  /*3df0*/  ISETP.GT.U32.AND P5, PT, R0, R23, PT ;  /* 0x000000170000720c */ /* 0x000fe20003fa4070 */
[----:B------:R-:W-:Y:S02]  /*3e00*/  @!P3 IMAD.MOV R16, RZ, RZ, -R16 ;  /* 0x000000ffff10b224 */ /* 0x000fe400078e0a10 */
[----:B------:R-:W-:-:S10]  /*3e10*/  IMAD.MOV R9, RZ, RZ, -R9 ;  /* 0x000000ffff097224 */ /* 0x000fd400078e0a09 */
[----:B------:R-:W-:Y:S01]  /*3e20*/  @!P5 IMAD.IADD R23, R23, 0x1, -R0 ;  /* 0x000000011717d824 */ /* 0x000fe200078e0a00 */
[C---:B------:R-:W-:Y:S02]  /*3e30*/  ISETP.GT.U32.AND P5, PT, R0.reuse, R25, PT ;  /* 0x000000190000720c */ /* 0x040fe40003fa4070 */
[----:B------:R-:W-:-:S11]  /*3e40*/  ISETP.GT.U32.AND P3, PT, R0, R22, PT ;  /* 0x000000160000720c */ /* 0x000fd60003f64070 */
[----:B------:R-:W-:Y:S01]  /*3e50*/  @!P5 IMAD.IADD R25, R25, 0x1, -R0 ;  /* 0x000000011919d824 */ /* 0x000fe200078e0a00 */
[----:B------:R-:W-:Y:S01]  /*3e60*/  ISETP.GT.U32.AND P5, PT, R0, R26, PT ;  /* 0x0000001a0000720c */ /* 0x000fe20003fa4070 */
[----:B------:R-:W-:Y:S02]  /*3e70*/  @!P0 IMAD.MOV R20, RZ, RZ, -R20 ;  /* 0x000000ffff148224 */ /* 0x000fe400078e0a14 */
[----:B------:R-:W-:-:S10]  /*3e80*/  IMAD.MOV R4, RZ, RZ, -R8 ;  /* 0x000000ffff047224 */ /* 0x000fd400078e0a08 */
[----:B------:R-:W-:Y:S01]  /*3e90*/  @!P5 IMAD.IADD R26, R26, 0x1, -R0 ;  /* 0x000000011a1ad824 */ /* 0x000fe200078e0a00 */
[----:B------:R-:W-:-:S04]  /*3ea0*/  ISETP.GT.U32.AND P5, PT, R0, R27, PT ;  /* 0x0000001b0000720c */ /* 0x000fc80003fa4070 */
[----:B------:R-:W-:Y:S01]  /*3eb0*/  ISETP.GT.U32.AND P0, PT, R0, R26, PT ;  /* 0x0000001a0000720c */ /* 0x000fe20003f04070 */
[----:B------:R-:W-:Y:S01]  /*3ec0*/  @!P3 IMAD.IADD R22, R22, 0x1, -R0 ;  /* 0x000000011616b824 */ /* 0x000fe200078e0a00 */
[C---:B------:R-:W-:Y:S01]  /*3ed0*/  ISETP.GT.U32.AND P3, PT, R0.reuse, R6, PT ;  /* 0x000000060000720c */ /* 0x040fe20003f64070 */
[----:B------:R-:W-:Y:S01]  /*3ee0*/  IMAD R4, R0, R4, R15 ;  /* 0x0000000400047224 */ /* 0x000fe200078e020f */
[----:B------:R-:W-:Y:S01]  /*3ef0*/  LOP3.LUT R15, R28, 0x16, RZ, 0xfc, !PT ;  /* 0x000000161c0f7812 */ /* 0x000fe200078efcff */
[----:B------:R-:W-:Y:S02]  /*3f00*/  @!P2 IMAD.MOV R17, RZ, RZ, -R17 ;  /* 0x000000ffff11a224 */ /* 0x000fe400078e0a11 */
[----:B------:R-:W-:Y:S02]  /*3f10*/  IMAD R7, R0, R9, R7 ;  /* 0x0000000900077224 */ /* 0x000fe400078e0207 */
[----:B------:R-:W4:Y:S01]  /*3f20*/  LDL.LU R9, [R1+0xed8] ;  /* 0x000ed80001097983 */ /* 0x000f220000300800 */
[----:B------:R-:W-:-:S03]  /*3f30*/  @!P6 IMAD.MOV R19, RZ, RZ, -R19 ;  /* 0x000000ffff13e224 */ /* 0x000fc600078e0a13 */
[--C-:B------:R-:W-:Y:S01]  /*3f40*/  @!P0 IMAD.IADD R26, R26, 0x1, -R0.reuse ;  /* 0x000000011a1a8824 */ /* 0x100fe200078e0a00 */
[----:B------:R-:W5:Y:S01]  /*3f50*/  LDL.LU R8, [R1+0xed4] ;  /* 0x000ed40001087983 */ /* 0x000f620000300800 */
[----:B------:R-:W-:Y:S01]  /*3f60*/  ISETP.GE.AND P0, PT, R15, RZ, PT ;  /* 0x000000ff0f00720c */ /* 0x000fe20003f06270 */
[----:B------:R-:W-:Y:S01]  /*3f70*/  @!P1 IMAD.MOV R21, RZ, RZ, -R21 ;  /* 0x000000ffff159224 */ /* 0x000fe200078e0a15 */
[----:B------:R-:W-:Y:S01]  /*3f80*/  LOP3.LUT R15, R28, 0x12, RZ, 0xfc, !PT ;  /* 0x000000121c0f7812 */ /* 0x000fe200078efcff */
[----:B------:R0:W-:Y:S01]  /*3f90*/  STL [R1+0xe88], R16 ;  /* 0x000e881001007387 */ /* 0x0001e20000100800 */
[----:B------:R-:W-:-:S03]  /*3fa0*/  @!P3 IMAD.IADD R6, R6, 0x1, -R0 ;  /* 0x000000010606b824 */ /* 0x000fc600078e0a00 */
[----:B------:R1:W-:Y:S01]  /*3fb0*/  STL [R1+0xe8c], R17 ;  /* 0x000e8c1101007387 */ /* 0x0003e20000100800 */
[----:B------:R-:W-:Y:S01]  /*3fc0*/  ISETP.GE.AND P3, PT, R15, RZ, PT ;  /* 0x000000ff0f00720c */ /* 0x000fe20003f66270 */
[----:B---3--:R-:W-:-:S05]  /*3fd0*/  @!P4 IMAD.MOV R18, RZ, RZ, -R18 ;  /* 0x000000ffff12c224 */ /* 0x008fca00078e0a12 */
[----:B------:R-:W-:Y:S04]  /*3fe0*/  STL [R1+0xe90], R18 ;  /* 0x000e901201007387 */ /* 0x000fe80000100800 */
[----:B------:R-:W-:Y:S04]  /*3ff0*/  STL [R1+0xe94], R19 ;  /* 0x000e941301007387 */ /* 0x000fe80000100800 */
[----:B------:R-:W-:Y:S04]  /*4000*/  STL [R1+0xe98], R20 ;  /* 0x000e981401007387 */ /* 0x000fe80000100800 */
[----:B------:R-:W-:Y:S04]  /*4010*/  STL [R1+0xe9c], R21 ;  /* 0x000e9c1501007387 */ /* 0x000fe80000100800 */
[----:B------:R-:W3:Y:S01]  /*4020*/  LDL.LU R15, [R1+0x84] ;  /* 0x00008400010f7983 */ /* 0x000ee20000300800 */
[C---:B------:R-:W-:Y:S01]  /*4030*/  ISETP.GT.U32.AND P2, PT, R0.reuse, R23, PT ;  /* 0x000000170000720c */ /* 0x040fe20003f44070 */
[----:B------:R-:W-:Y:S01]  /*4040*/  @!P5 IMAD.IADD R27, R27, 0x1, -R0 ;  /* 0x000000011b1bd824 */ /* 0x000fe200078e0a00 */
[----:B------:R-:W-:-:S02]  /*4050*/  ISETP.GT.U32.AND P4, PT, R0, R24, PT ;  /* 0x000000180000720c */ /* 0x000fc40003f84070 */
[----:B------:R-:W-:-:S09]  /*4060*/  ISETP.GT.U32.AND P5, PT, R0, R25, PT ;  /* 0x000000190000720c */ /* 0x000fd20003fa4070 */
[--C-:B------:R-:W-:Y:S01]  /*4070*/  @!P2 IMAD.IADD R23, R23, 0x1, -R0.reuse ;  /* 0x000000011717a824 */ /* 0x100fe200078e0a00 */
[C---:B------:R-:W-:Y:S02]  /*4080*/  ISETP.GT.U32.AND P2, PT, R0.reuse, R5, PT ;  /* 0x000000050000720c */ /* 0x040fe40003f44070 */
[----:B------:R-:W-:Y:S01]  /*4090*/  ISETP.GT.U32.AND P1, PT, R0, R29, PT ;  /* 0x0000001d0000720c */ /* 0x000fe20003f24070 */
[--C-:B------:R-:W-:Y:S01]  /*40a0*/  @!P4 IMAD.IADD R24, R24, 0x1, -R0.reuse ;  /* 0x000000011818c824 */ /* 0x100fe200078e0a00 */
[C---:B------:R-:W-:Y:S01]  /*40b0*/  ISETP.GT.U32.AND P4, PT, R0.reuse, R4, PT ;  /* 0x000000040000720c */ /* 0x040fe20003f84070 */
[----:B------:R-:W-:Y:S01]  /*40c0*/  @!P5 IMAD.IADD R25, R25, 0x1, -R0 ;  /* 0x000000011919d824 */ /* 0x000fe200078e0a00 */
[----:B------:R-:W-:-:S07]  /*40d0*/  ISETP.GT.U32.AND P5, PT, R0, R3, PT ;  /* 0x000000030000720c */ /* 0x000fce0003fa4070 */
[--C-:B------:R-:W-:Y:S01]  /*40e0*/  @!P2 IMAD.IADD R5, R5, 0x1, -R0.reuse ;  /* 0x000000010505a824 */ /* 0x100fe200078e0a00 */
[----:B--2---:R-:W-:Y:S02]  /*40f0*/  ISETP.GE.AND P2, PT, R14, RZ, PT ;  /* 0x000000ff0e00720c */ /* 0x004fe40003f46270 */
[----:B------:R-:W2:Y:S01]  /*4100*/  S2R R14, SR_TID.X ;  /* 0x00000000000e7919 */ /* 0x000ea20000002100 */
[----:B------:R-:W-:Y:S02]  /*4110*/  ISETP.GT.U32.AND P6, PT, R0, R27, PT ;  /* 0x0000001b0000720c */ /* 0x000fe40003fc4070 */
[C---:B0-----:R-:W-:Y:S01]  /*4120*/  LOP3.LUT R16, R28.reuse, 0x14, RZ, 0xfc, !PT ;  /* 0x000000141c107812 */ /* 0x041fe200078efcff */
[----:B------:R-:W-:Y:S01]  /*4130*/  @!P1 IMAD.IADD R29, R29, 0x1, -R0 ;  /* 0x000000011d1d9824 */ /* 0x000fe200078e0a00 */
[----:B-1----:R-:W-:Y:S02]  /*4140*/  LOP3.LUT R17, R28, 0xe, RZ, 0xfc, !PT ;  /* 0x0000000e1c117812 */ /* 0x002fe400078efcff */
[----:B------:R-:W-:-:S02]  /*4150*/  ISETP.GE.AND P1, PT, R16, RZ, PT ;  /* 0x000000ff1000720c */ /* 0x000fc40003f26270 */
[----:B------:R-:W-:Y:S01]  /*4160*/  LOP3.LUT R16, R28, 0xc, RZ, 0xfc, !PT ;  /* 0x0000000c1c107812 */ /* 0x000fe200078efcff */
[--C-:B------:R-:W-:Y:S01]  /*4170*/  @!P4 IMAD.IADD R4, R4, 0x1, -R0.reuse ;  /* 0x000000010404c824 */ /* 0x100fe200078e0a00 */
[----:B------:R-:W-:Y:S01]  /*4180*/  ISETP.GE.AND P4, PT, R17, RZ, PT ;  /* 0x000000ff1100720c */ /* 0x000fe20003f86270 */
[--C-:B------:R-:W-:Y:S01]  /*4190*/  @!P5 IMAD.IADD R3, R3, 0x1, -R0.reuse ;  /* 0x000000010303d824 */ /* 0x100fe200078e0a00 */
[----:B------:R-:W-:Y:S01]  /*41a0*/  ISETP.GE.AND P5, PT, R16, RZ, PT ;  /* 0x000000ff1000720c */ /* 0x000fe20003fa6270 */
[----:B------:R-:W-:Y:S01]  /*41b0*/  @!P6 IMAD.IADD R27, R27, 0x1, -R0 ;  /* 0x000000011b1be824 */ /* 0x000fe200078e0a00 */
[C---:B------:R-:W-:Y:S01]  /*41c0*/  ISETP.GT.U32.AND P6, PT, R0.reuse, R7, PT ;  /* 0x000000070000720c */ /* 0x040fe20003fc4070 */
[----:B------:R-:W-:Y:S01]  /*41d0*/  @!P0 IMAD.MOV R22, RZ, RZ, -R22 ;  /* 0x000000ffff168224 */ /* 0x000fe200078e0a16 */
[----:B------:R-:W-:Y:S01]  /*41e0*/  ISETP.GT.U32.AND P0, PT, R0, R29, PT ;  /* 0x0000001d0000720c */ /* 0x000fe20003f04070 */
[----:B------:R-:W-:Y:S02]  /*41f0*/  @!P3 IMAD.MOV R24, RZ, RZ, -R24 ;  /* 0x000000ffff18b224 */ /* 0x000fe400078e0a18 */
[----:B------:R-:W-:-:S02]  /*4200*/  @!P1 IMAD.MOV R23, RZ, RZ, -R23 ;  /* 0x000000ffff179224 */ /* 0x000fc400078e0a17 */
[----:B------:R-:W-:Y:S01]  /*4210*/  @!P2 IMAD.MOV R25, RZ, RZ, -R25 ;  /* 0x000000ffff19a224 */ /* 0x000fe200078e0a19 */
[----:B--2---:R-:W-:Y:S01]  /*4220*/  LOP3.LUT R14, R14, 0x7, RZ, 0xc0, !PT ;  /* 0x000000070e0e7812 */ /* 0x004fe200078ec0ff */
[----:B------:R-:W-:Y:S01]  /*4230*/  @!P4 IMAD.MOV R26, RZ, RZ, -R26 ;  /* 0x000000ffff1ac224 */ /* 0x000fe200078e0a1a */
[----:B------:R-:W-:Y:S01]  /*4240*/  STL [R1+0xea0], R22 ;  /* 0x000ea01601007387 */ /* 0x000fe20000100800 */
[----:B------:R-:W-:Y:S02]  /*4250*/  @!P5 IMAD.MOV R27, RZ, RZ, -R27 ;  /* 0x000000ffff1bd224 */ /* 0x000fe400078e0a1b */
[----:B------:R-:W-:Y:S01]  /*4260*/  IMAD R14, R14, 0x210, RZ ;  /* 0x000002100e0e7824 */ /* 0x000fe200078e02ff */
[----:B------:R-:W-:Y:S01]  /*4270*/  STL [R1+0xea4], R23 ;  /* 0x000ea41701007387 */ /* 0x000fe20000100800 */
[----:B------:R-:W-:-:S03]  /*4280*/  @!P6 IMAD.IADD R7, R7, 0x1, -R0 ;  /* 0x000000010707e824 */ /* 0x000fc600078e0a00 */
[----:B------:R-:W-:Y:S01]  /*4290*/  STL [R1+0xea8], R24 ;  /* 0x000ea81801007387 */ /* 0x000fe20000100800 */
[----:B------:R-:W-:-:S03]  /*42a0*/  ISETP.GE.AND P6, PT, R28, RZ, PT ;  /* 0x000000ff1c00720c */ /* 0x000fc60003fc6270 */
[----:B------:R-:W-:Y:S04]  /*42b0*/  STL [R1+0xeac], R25 ;  /* 0x000eac1901007387 */ /* 0x000fe80000100800 */
[----:B------:R-:W-:Y:S04]  /*42c0*/  STL [R1+0xeb0], R26 ;  /* 0x000eb01a01007387 */ /* 0x000fe80000100800 */
[----:B------:R-:W-:Y:S04]  /*42d0*/  STL [R1+0xeb4], R27 ;  /* 0x000eb41b01007387 */ /* 0x000fe80000100800 */
[----:B------:R-:W2:Y:S01]  /*42e0*/  LDL.LU R16, [R1+0x38] ;  /* 0x0000380001107983 */ /* 0x000ea20000300800 */
[----:B------:R-:W-:Y:S01]  /*42f0*/  @!P0 IMAD.IADD R29, R29, 0x1, -R0 ;  /* 0x000000011d1d8824 */ /* 0x000fe200078e0a00 */
[----:B------:R-:W-:-:S02]  /*4300*/  ISETP.GE.AND P0, PT, R13, RZ, PT ;  /* 0x000000ff0d00720c */ /* 0x000fc40003f06270 */
[----:B---3--:R-:W-:Y:S02]  /*4310*/  LOP3.LUT R28, R14, R15, RZ, 0x3c, !PT ;  /* 0x0000000f0e1c7212 */ /* 0x008fe400078e3cff */
[----:B------:R-:W3:Y:S04]  /*4320*/  LDL.LU R15, [R1+0x24] ;  /* 0x00002400010f7983 */ /* 0x000ee80000300800 */
[----:B------:R-:W4:Y:S04]  /*4330*/  LDL.LU R14, [R1+0x14] ;  /* 0x00001400010e7983 */ /* 0x000f280000300800 */
[----:B------:R-:W5:Y:S01]  /*4340*/  LDL.LU R13, [R1] ;  /* 0x00000000010d7983 */ /* 0x000f620000300800 */
[----:B------:R-:W-:-:S02]  /*4350*/  ISETP.GT.U32.AND P1, PT, R0, R6, PT ;  /* 0x000000060000720c */ /* 0x000fc40003f24070 */
[----:B------:R-:W-:-:S11]  /*4360*/  ISETP.GT.U32.AND P2, PT, R0, R4, PT ;  /* 0x000000040000720c */ /* 0x000fd60003f44070 */
[--C-:B------:R-:W-:Y:S01]  /*4370*/  @!P1 IMAD.IADD R6, R6, 0x1, -R0.reuse ;  /* 0x0000000106069824 */ /* 0x100fe200078e0a00 */
[----:B------:R-:W-:Y:S02]  /*4380*/  ISETP.GE.AND P1, PT, R2, RZ, PT ;  /* 0x000000ff0200720c */ /* 0x000fe40003f26270 */
[----:B------:R-:W0:Y:S01]  /*4390*/  S2R R2, SR_TID.X ;  /* 0x0000000000027919 */ /* 0x000e220000002100 */
[C---:B------:R-:W-:Y:S02]  /*43a0*/  ISETP.GT.U32.AND P3, PT, R0.reuse, R5, PT ;  /* 0x000000050000720c */ /* 0x040fe40003f64070 */
[----:B------:R-:W-:Y:S01]  /*43b0*/  ISETP.GT.U32.AND P4, PT, R0, R3, PT ;  /* 0x000000030000720c */ /* 0x000fe20003f84070 */
[----:B------:R-:W-:Y:S01]  /*43c0*/  @!P2 IMAD.IADD R4, R4, 0x1, -R0 ;  /* 0x000000010404a824 */ /* 0x000fe200078e0a00 */
[----:B------:R-:W-:Y:S02]  /*43d0*/  ISETP.GT.U32.AND P5, PT, R0, R7, PT ;  /* 0x000000070000720c */ /* 0x000fe40003fa4070 */
[----:B------:R-:W-:-:S07]  /*43e0*/  ISETP.GE.AND P2, PT, R10, RZ, PT ;  /* 0x000000ff0a00720c */ /* 0x000fce0003f46270 */
[--C-:B------:R-:W-:Y:S01]  /*43f0*/  @!P3 IMAD.IADD R5, R5, 0x1, -R0.reuse ;  /* 0x000000010505b824 */ /* 0x100fe200078e0a00 */
[----:B------:R-:W-:Y:S01]  /*4400*/  ISETP.GE.AND P3, PT, R12, RZ, PT ;  /* 0x000000ff0c00720c */ /* 0x000fe20003f66270 */
[----:B------:R-:W-:Y:S01]  /*4410*/  @!P4 IMAD.IADD R3, R3, 0x1, -R0 ;  /* 0x000000010303c824 */ /* 0x000fe200078e0a00 */
[----:B------:R-:W-:Y:S01]  /*4420*/  ISETP.GE.AND P4, PT, R11, RZ, PT ;  /* 0x000000ff0b00720c */ /* 0x000fe20003f86270 */
[C---:B0-----:R-:W-:Y:S01]  /*4430*/  IMAD.SHL.U32 R10, R2.reuse, 0x100, RZ ;  /* 0x00000100020a7824 */ /* 0x041fe200078e00ff */
[----:B------:R-:W-:Y:S01]  /*4440*/  LOP3.LUT R2, R2, 0x3f, RZ, 0xc0, !PT ;  /* 0x0000003f02027812 */ /* 0x000fe200078ec0ff */
[----:B------:R-:W-:-:S03]  /*4450*/  @!P0 IMAD.MOV R29, RZ, RZ, -R29 ;  /* 0x000000ffff1d8224 */ /* 0x000fc600078e0a1d */
[----:B------:R-:W-:Y:S01]  /*4460*/  LOP3.LUT R28, R28, 0x1000, R10, 0xf8, !PT ;  /* 0x000010001c1c7812 */ /* 0x000fe200078ef80a */
[----:B------:R-:W-:Y:S02]  /*4470*/  IMAD R10, R2, c[0x0][0x18c], RZ ;  /* 0x00006300020a7a24 */ /* 0x000fe400078e02ff */
[----:B------:R-:W-:Y:S02]  /*4480*/  @!P5 IMAD.IADD R7, R7, 0x1, -R0 ;  /* 0x000000010707d824 */ /* 0x000fe400078e0a00 */
[----:B------:R-:W-:Y:S01]  /*4490*/  STL [R1+0xd94], R28 ;  /* 0x000d941c01007387 */ /* 0x000fe20000100800 */
[----:B------:R-:W-:Y:S01]  /*44a0*/  LEA R0, P5, R10, c[0x0][0x168], 0x1 ;  /* 0x00005a000a007a11 */ /* 0x000fe200078a08ff */
[----:B------:R-:W-:Y:S02]  /*44b0*/  @!P1 IMAD.MOV R6, RZ, RZ, -R6 ;  /* 0x000000ffff069224 */ /* 0x000fe400078e0a06 */
[----:B------:R-:W5:Y:S01]  /*44c0*/  LDL.LU R12, [R1+0x3c] ;  /* 0x00003c00010c7983 */ /* 0x000f620000300800 */
[----:B------:R-:W-:Y:S01]  /*44d0*/  @!P3 IMAD.MOV R5, RZ, RZ, -R5 ;  /* 0x000000ffff05b224 */ /* 0x000fe200078e0a05 */
[----:B------:R-:W-:Y:S01]  /*44e0*/  ISETP.NE.AND P0, PT, RZ, c[0x0][0x17c], PT ;  /* 0x00005f00ff007a0c */ /* 0x000fe20003f05270 */
[----:B------:R-:W-:Y:S01]  /*44f0*/  @!P6 IMAD.MOV R4, RZ, RZ, -R4 ;  /* 0x000000ffff04e224 */ /* 0x000fe200078e0a04 */
[----:B------:R-:W-:Y:S01]  /*4500*/  STL [R1+0xeb8], R29 ;  /* 0x000eb81d01007387 */ /* 0x000fe20000100800 */
[----:B------:R-:W-:-:S03]  /*4510*/  LOP3.LUT R2, RZ, c[0x0][0x17c], RZ, 0x33, !PT ;  /* 0x00005f00ff027a12 */ /* 0x000fc600078e33ff */
[----:B------:R-:W5:Y:S01]  /*4520*/  LDL.LU R11, [R1+0x50] ;  /* 0x00005000010b7983 */ /* 0x000f620000300800 */
[----:B------:R-:W-:-:S03]  /*4530*/  @!P2 IMAD.MOV R3, RZ, RZ, -R3 ;  /* 0x000000ffff03a224 */ /* 0x000fc600078e0a03 */
[----:B------:R-:W5:Y:S01]  /*4540*/  LDL.LU R10, [R1+0x54] ;  /* 0x00005400010a7983 */ /* 0x000f620000300800 */
[----:B------:R-:W-:-:S03]  /*4550*/  @!P4 IMAD.MOV R7, RZ, RZ, -R7 ;  /* 0x000000ffff07c224 */ /* 0x000fc600078e0a07 */
[----:B------:R2:W-:Y:S04]  /*4560*/  STL [R1+0xdf4], R0 ;  /* 0x000df40001007387 */ /* 0x0005e80000100800 */
[----:B------:R-:W-:Y:S04]  /*4570*/  STL [R1+0xebc], R6 ;  /* 0x000ebc0601007387 */ /* 0x000fe80000100800 */
[----:B------:R-:W-:Y:S01]  /*4580*/  STL [R1+0xec0], R5 ;  /* 0x000ec00501007387 */ /* 0x000fe20000100800 */
[----:B--2---:R-:W-:-:S03]  /*4590*/  SEL R0, R2, R16, !P0 ;  /* 0x0000001002007207 */ /* 0x004fc60004000000 */
[----:B------:R3:W-:Y:S04]  /*45a0*/  STL [R1+0xec4], R4 ;  /* 0x000ec40401007387 */ /* 0x0007e80000100800 */
[----:B------:R4:W-:Y:S04]  /*45b0*/  STL [R1+0xec8], R3 ;  /* 0x000ec80301007387 */ /* 0x0009e80000100800 */
[----:B------:R-:W-:Y:S04]  /*45c0*/  STL [R1+0xecc], R7 ;  /* 0x000ecc0701007387 */ /* 0x000fe80000100800 */
[----:B------:R5:W-:Y:S01]  /*45d0*/  STL [R1+0xb4], R0 ;  /* 0x0000b40001007387 */ /* 0x000be20000100800 */
[----:B---3--:R-:W-:-:S02]  /*45e0*/  SEL R4, R2, R15, !P0 ;  /* 0x0000000f02047207 */ /* 0x008fc40004000000 */
[----:B----4-:R-:W-:-:S03]  /*45f0*/  SEL R3, R2, R14, !P0 ;  /* 0x0000000e02037207 */ /* 0x010fc60004000000 */
[----:B------:R0:W-:Y:S01]  /*4600*/  STL [R1+0xac], R4 ;  /* 0x0000ac0401007387 */ /* 0x0001e20000100800 */
[----:B-----5:R-:W-:-:S03]  /*4610*/  SEL R0, R2, R13, !P0 ;  /* 0x0000000d02007207 */ /* 0x020fc60004000000 */
[----:B------:R1:W-:Y:S01]  /*4620*/  STL [R1+0xa8], R3 ;  /* 0x0000a80301007387 */ /* 0x0003e20000100800 */
[----:B0-----:R-:W-:-:S03]  /*4630*/  SEL R4, R2, R8, !P0 ;  /* 0x0000000802047207 */ /* 0x001fc60004000000 */
[----:B------:R0:W-:Y:S04]  /*4640*/  STL [R1+0xa4], R0 ;  /* 0x0000a40001007387 */ /* 0x0001e80000100800 */
[----:B------:R-:W-:Y:S04]  /*4650*/  STL [R1+0x9c], R4 ;  /* 0x00009c0401007387 */ /* 0x000fe80000100800 */
[----:B------:R-:W2:Y:S01]  /*4660*/  LDL.LU R7, [R1+0x78] ;  /* 0x0000780001077983 */ /* 0x000ea20000300800 */
[----:B-1----:R-:W-:-:S05]  /*4670*/  SEL R3, R2, R9, !P0 ;  /* 0x0000000902037207 */ /* 0x002fca0004000000 */
[----:B------:R-:W-:Y:S01]  /*4680*/  STL [R1+0x98], R3 ;  /* 0x0000980301007387 */ /* 0x000fe20000100800 */
[----:B0-----:R-:W-:-:S03]  /*4690*/  SEL R0, R2, R12, !P0 ;  /* 0x0000000c02007207 */ /* 0x001fc60004000000 */
[----:B--2---:R0:W-:Y:S04]  /*46a0*/  STL [R1+0xed0], R7 ;  /* 0x000ed00701007387 */ /* 0x0041e80000100800 */
[----:B------:R1:W-:Y:S04]  /*46b0*/  STL [R1+0x94], R0 ;  /* 0x0000940001007387 */ /* 0x0003e80000100800 */
[----:B0-----:R-:W2:Y:S04]  /*46c0*/  LDL.LU R7, [R1+0x74] ;  /* 0x0000740001077983 */ /* 0x001ea80000300800 */
[----:B------:R-:W3:Y:S04]  /*46d0*/  LDL.LU R3, [R1+0x6c] ;  /* 0x00006c0001037983 */ /* 0x000ee80000300800 */
[----:B------:R-:W4:Y:S04]  /*46e0*/  LDL.LU R4, [R1+0x58] ;  /* 0x0000580001047983 */ /* 0x000f280000300800 */
[----:B------:R-:W5:Y:S01]  /*46f0*/  LDL.LU R5, [R1+0x5c] ;  /* 0x00005c0001057983 */ /* 0x000f620000300800 */
[----:B------:R-:W-:-:S03]  /*4700*/  SEL R9, R2, R11, !P0 ;  /* 0x0000000b02097207 */ /* 0x000fc60004000000 */
[----:B------:R-:W3:Y:S04]  /*4710*/  LDL.LU R6, [R1+0x100] ;  /* 0x0001000001067983 */ /* 0x000ee80000300800 */
[----:B------:R-:W5:Y:S04]  /*4720*/  LDL.LU R29, [R1+0x104] ;  /* 0x00010400011d7983 */ /* 0x000f680000300800 */
[----:B------:R-:W5:Y:S01]  /*4730*/  LDL.LU R27, [R1+0xe4] ;  /* 0x0000e400011b7983 */ /* 0x000f620000300800 */
[----:B-1----:R-:W-:-:S03]  /*4740*/  SEL R0, R2, R10, !P0 ;  /* 0x0000000a02007207 */ /* 0x002fc60004000000 */
[----:B------:R-:W5:Y:S04]  /*4750*/  LDL.LU R26, [R1+0xe8] ;  /* 0x0000e800011a7983 */ /* 0x000f680000300800 */
[----:B------:R-:W5:Y:S04]  /*4760*/  LDL.LU R25, [R1+0xfc] ;  /* 0x0000fc0001197983 */ /* 0x000f680000300800 */
[----:B------:R-:W5:Y:S04]  /*4770*/  LDL.LU R24, [R1+0xf8] ;  /* 0x0000f80001187983 */ /* 0x000f680000300800 */
[----:B------:R-:W5:Y:S04]  /*4780*/  LDL.LU R8, [R1+0xf0] ;  /* 0x0000f00001087983 */ /* 0x000f680000300800 */
[----:B------:R-:W5:Y:S04]  /*4790*/  LDL.LU R28, [R1+0xf4] ;  /* 0x0000f400011c7983 */ /* 0x000f680000300800 */
[----:B------:R0:W-:Y:S04]  /*47a0*/  STL [R1+0x90], R9 ;  /* 0x0000900901007387 */ /* 0x0001e80000100800 */
[----:B------:R-:W5:Y:S04]  /*47b0*/  LDL.LU R23, [R1+0xec] ;  /* 0x0000ec0001177983 */ /* 0x000f680000300800 */
[----:B------:R-:W5:Y:S04]  /*47c0*/  LDL.LU R22, [R1+0xd8] ;  /* 0x0000d80001167983 */ /* 0x000f680000300800 */
[----:B------:R1:W-:Y:S04]  /*47d0*/  STL [R1+0x8c], R0 ;  /* 0x00008c0001007387 */ /* 0x0003e80000100800 */
[----:B------:R-:W5:Y:S04]  /*47e0*/  LDL.LU R21, [R1+0xdc] ;  /* 0x0000dc0001157983 */ /* 0x000f680000300800 */
        /* <DEDUP_REMOVED lines=11> */
[----:B0-----:R-:W5:Y:S04]  /*48a0*/  LDL.LU R9, [R1+0x7c] ;  /* 0x00007c0001097983 */ /* 0x001f680000300800 */
[----:B-1----:R-:W5:Y:S01]  /*48b0*/  LDL.LU R0, [R1+0x70] ;  /* 0x0000700001007983 */ /* 0x002f620000300800 */
[----:B--2---:R-:W-:-:S05]  /*48c0*/  SEL R7, R2, R7, !P0 ;  /* 0x0000000702077207 */ /* 0x004fca0004000000 */
[----:B------:R0:W-:Y:S04]  /*48d0*/  STL [R1+0x88], R7 ;  /* 0x0000880701007387 */ /* 0x0001e80000100800 */
[----:B0-----:R-:W2:Y:S01]  /*48e0*/  LDL.LU R7, [R1+0xed0] ;  /* 0x000ed00001077983 */ /* 0x001ea20000300800 */
[C---:B---3--:R-:W-:Y:S02]  /*48f0*/  SEL R3, R2.reuse, R3, !P0 ;  /* 0x0000000302037207 */ /* 0x048fe40004000000 */
[C---:B----4-:R-:W-:Y:S02]  /*4900*/  SEL R4, R2.reuse, R4, !P0 ;  /* 0x0000000402047207 */ /* 0x050fe40004000000 */
[C---:B-----5:R-:W-:Y:S02]  /*4910*/  SEL R5, R2.reuse, R5, !P0 ;  /* 0x0000000502057207 */ /* 0x060fe40004000000 */
[----:B------:R-:W-:-:S02]  /*4920*/  SEL R6, R2, R6, !P0 ;  /* 0x0000000602067207 */ /* 0x000fc40004000000 */
[C---:B------:R-:W-:Y:S02]  /*4930*/  SEL R29, R2.reuse, R29, !P0 ;  /* 0x0000001d021d7207 */ /* 0x040fe40004000000 */
[C---:B------:R-:W-:Y:S02]  /*4940*/  SEL R27, R2.reuse, R27, !P0 ;  /* 0x0000001b021b7207 */ /* 0x040fe40004000000 */
[C---:B------:R-:W-:Y:S02]  /*4950*/  SEL R26, R2.reuse, R26, !P0 ;  /* 0x0000001a021a7207 */ /* 0x040fe40004000000 */
[C---:B------:R-:W-:Y:S02]  /*4960*/  SEL R25, R2.reuse, R25, !P0 ;  /* 0x0000001902197207 */ /* 0x040fe40004000000 */
[C---:B------:R-:W-:Y:S02]  /*4970*/  SEL R24, R2.reuse, R24, !P0 ;  /* 0x0000001802187207 */ /* 0x040fe40004000000 */
        /* <DEDUP_REMOVED lines=16> */
[----:B--2---:R-:W-:-:S05]  /*4a80*/  SEL R7, R2, R7, !P0 ;  /* 0x0000000702077207 */ /* 0x004fca0004000000 */
[----:B------:R0:W-:Y:S04]  /*4a90*/  STL [R1+0x84], R7 ;  /* 0x0000840701007387 */ /* 0x0001e80000100800 */
[----:B0-----:R-:W2:Y:S04]  /*4aa0*/  LDL.LU R7, [R1+0xecc] ;  /* 0x000ecc0001077983 */ /* 0x001ea80000300800 */
[----:B------:R0:W-:Y:S04]  /*4ab0*/  STL [R1+0x78], R3 ;  /* 0x0000780301007387 */ /* 0x0001e80000100800 */
[----:B0-----:R-:W3:Y:S04]  /*4ac0*/  LDL.LU R3, [R1+0xec8] ;  /* 0x000ec80001037983 */ /* 0x001ee80000300800 */
[----:B------:R0:W-:Y:S04]  /*4ad0*/  STL [R1+0x74], R4 ;  /* 0x0000740401007387 */ /* 0x0001e80000100800 */
[----:B0-----:R-:W4:Y:S04]  /*4ae0*/  LDL.LU R4, [R1+0xec4] ;  /* 0x000ec40001047983 */ /* 0x001f280000300800 */
[----:B------:R0:W-:Y:S04]  /*4af0*/  STL [R1+0x6c], R5 ;  /* 0x00006c0501007387 */ /* 0x0001e80000100800 */
[----:B0-----:R-:W5:Y:S04]  /*4b00*/  LDL.LU R5, [R1+0xec0] ;  /* 0x000ec00001057983 */ /* 0x001f680000300800 */
[----:B------:R0:W-:Y:S04]  /*4b10*/  STL [R1+0x68], R6 ;  /* 0x0000680601007387 */ /* 0x0001e80000100800 */
[----:B0-----:R-:W2:Y:S04]  /*4b20*/  LDL.LU R6, [R1+0xebc] ;  /* 0x000ebc0001067983 */ /* 0x001ea80000300800 */
        /* <DEDUP_REMOVED lines=41> */
[----:B0-----:R-:W2:Y:S01]  /*4dc0*/  LDL.LU R10, [R1+0xe70] ;  /* 0x000e7000010a7983 */ /* 0x001ea20000300800 */
[----:B------:R-:W-:-:S02]  /*4dd0*/  SEL R9, R2, R9, !P0 ;  /* 0x0000000902097207 */ /* 0x000fc40004000000 */
[----:B------:R-:W-:-:S05]  /*4de0*/  SEL R0, R2, R0, !P0 ;  /* 0x0000000002007207 */ /* 0x000fca0004000000 */
[----:B------:R-:W-:Y:S04]  /*4df0*/  STL [R1+0xdf8], R0 ;  /* 0x000df80001007387 */ /* 0x000fe80000100800 */
[----:B------:R0:W-:Y:S01]  /*4e00*/  STL [R1+0x8], R9 ;  /* 0x0000080901007387 */ /* 0x0001e20000100800 */
[----:B--2---:R-:W-:Y:S02]  /*4e10*/  SEL R2, R2, R10, !P0 ;  /* 0x0000000a02027207 */ /* 0x004fe40004000000 */
[----:B------:R-:W-:-:S04]  /*4e20*/  LOP3.LUT R10, RZ, c[0x0][0x17c], RZ, 0x33, !PT ;  /* 0x00005f00ff0a7a12 */ /* 0x000fc800078e33ff */
[C---:B------:R-:W-:Y:S02]  /*4e30*/  SEL R11, R10.reuse, R11, !P0 ;  /* 0x0000000b0a0b7207 */ /* 0x040fe40004000000 */
[C---:B------:R-:W-:Y:S02]  /*4e40*/  SEL R12, R10.reuse, R12, !P0 ;  /* 0x0000000c0a0c7207 */ /* 0x040fe40004000000 */
[C---:B------:R-:W-:Y:S01]  /*4e50*/  SEL R13, R10.reuse, R13, !P0 ;  /* 0x0000000d0a0d7207 */ /* 0x040fe20004000000 */
[----:B------:R-:W-:Y:S01]  /*4e60*/  STL [R1+0xdfc], R2 ;  /* 0x000dfc0201007387 */ /* 0x000fe20000100800 */
[C---:B------:R-:W-:Y:S02]  /*4e70*/  SEL R14, R10.reuse, R14, !P0 ;  /* 0x0000000e0a0e7207 */ /* 0x040fe40004000000 */
[C---:B------:R-:W-:Y:S01]  /*4e80*/  SEL R8, R10.reuse, R8, !P0 ;  /* 0x000000080a087207 */ /* 0x040fe20004000000 */
[----:B------:R-:W-:Y:S01]  /*4e90*/  STL [R1+0xe00], R11 ;  /* 0x000e000b01007387 */ /* 0x000fe20000100800 */
[----:B0-----:R-:W-:-:S03]  /*4ea0*/  SEL R9, R10, R28, !P0 ;  /* 0x0000001c0a097207 */ /* 0x001fc60004000000 */
[----:B------:R-:W-:Y:S04]  /*4eb0*/  STL [R1+0xe04], R12 ;  /* 0x000e040c01007387 */ /* 0x000fe80000100800 */
[----:B------:R-:W-:Y:S04]  /*4ec0*/  STL [R1+0xe08], R13 ;  /* 0x000e080d01007387 */ /* 0x000fe80000100800 */
[----:B------:R-:W-:Y:S04]  /*4ed0*/  STL [R1+0xe0c], R14 ;  /* 0x000e0c0e01007387 */ /* 0x000fe80000100800 */
[----:B------:R0:W-:Y:S04]  /*4ee0*/  STL [R1+0xe10], R8 ;  /* 0x000e100801007387 */ /* 0x0001e80000100800 */
[----:B------:R-:W2:Y:S04]  /*4ef0*/  LDL.LU R28, [R1+0x108] ;  /* 0x00010800011c7983 */ /* 0x000ea80000300800 */
[----:B0-----:R-:W2:Y:S04]  /*4f00*/  LDL.LU R8, [R1+0x10c] ;  /* 0x00010c0001087983 */ /* 0x001ea80000300800 */
[----:B------:R-:W2:Y:S04]  /*4f10*/  LDL.LU R14, [R1+0xb4] ;  /* 0x0000b400010e7983 */ /* 0x000ea80000300800 */
[----:B------:R-:W2:Y:S04]  /*4f20*/  LDL.LU R13, [R1+0xac] ;  /* 0x0000ac00010d7983 */ /* 0x000ea80000300800 */
[----:B------:R-:W2:Y:S04]  /*4f30*/  LDL.LU R12, [R1+0xa8] ;  /* 0x0000a800010c7983 */ /* 0x000ea80000300800 */
[----:B------:R-:W2:Y:S04]  /*4f40*/  LDL.LU R11, [R1+0xa4] ;  /* 0x0000a400010b7983 */ /* 0x000ea80000300800 */
[----:B------:R-:W2:Y:S04]  /*4f50*/  LDL.LU R2, [R1+0x9c] ;  /* 0x00009c0001027983 */ /* 0x000ea80000300800 */
[----:B------:R-:W2:Y:S04]  /*4f60*/  LDL.LU R0, [R1+0x98] ;  /* 0x0000980001007983 */ /* 0x000ea80000300800 */
[----:B------:R0:W-:Y:S01]  /*4f70*/  STL [R1+0xe14], R9 ;  /* 0x000e140901007387 */ /* 0x0001e20000100800 */
[----:B------:R-:W-:-:S03]  /*4f80*/  SEL R15, R10, R15, !P0 ;  /* 0x0000000f0a0f7207 */ /* 0x000fc60004000000 */
[----:B0-----:R-:W0:Y:S04]  /*4f90*/  S2R R9, SR_TID.X ;  /* 0x0000000000097919 */ /* 0x001e280000002100 */
[----:B------:R1:W-:Y:S02]  /*4fa0*/  STL [R1+0xe18], R15 ;  /* 0x000e180f01007387 */ /* 0x0003e40000100800 */
[----:B-1----:R-:W-:-:S04]  /*4fb0*/  LOP3.LUT R15, RZ, c[0x0][0x17c], RZ, 0x33, !PT ;  /* 0x00005f00ff0f7a12 */ /* 0x002fc800078e33ff */
[C---:B------:R-:W-:Y:S02]  /*4fc0*/  SEL R16, R15.reuse, R16, !P0 ;  /* 0x000000100f107207 */ /* 0x040fe40004000000 */
[C---:B------:R-:W-:Y:S02]  /*4fd0*/  SEL R17, R15.reuse, R17, !P0 ;  /* 0x000000110f117207 */ /* 0x040fe40004000000 */
[C---:B------:R-:W-:Y:S02]  /*4fe0*/  SEL R18, R15.reuse, R18, !P0 ;  /* 0x000000120f127207 */ /* 0x040fe40004000000 */
[C---:B------:R-:W-:Y:S01]  /*4ff0*/  SEL R19, R15.reuse, R19, !P0 ;  /* 0x000000130f137207 */ /* 0x040fe20004000000 */
[----:B------:R-:W-:Y:S01]  /*5000*/  STL [R1+0xe1c], R16 ;  /* 0x000e1c1001007387 */ /* 0x000fe20000100800 */
[C---:B------:R-:W-:Y:S02]  /*5010*/  SEL R20, R15.reuse, R20, !P0 ;  /* 0x000000140f147207 */ /* 0x040fe40004000000 */
[C---:B------:R-:W-:Y:S01]  /*5020*/  SEL R21, R15.reuse, R21, !P0 ;  /* 0x000000150f157207 */ /* 0x040fe20004000000 */
[----:B------:R-:W-:Y:S01]  /*5030*/  STL [R1+0xe20], R17 ;  /* 0x000e201101007387 */ /* 0x000fe20000100800 */
[----:B------:R-:W-:-:S02]  /*5040*/  SEL R22, R15, R22, !P0 ;  /* 0x000000160f167207 */ /* 0x000fc40004000000 */
[C---:B------:R-:W-:Y:S01]  /*5050*/  SEL R23, R15.reuse, R23, !P0 ;  /* 0x000000170f177207 */ /* 0x040fe20004000000 */
[----:B------:R-:W-:Y:S01]  /*5060*/  STL [R1+0xe24], R18 ;  /* 0x000e241201007387 */ /* 0x000fe20000100800 */
[----:B------:R-:W-:Y:S02]  /*5070*/  SEL R24, R15, R24, !P0 ;  /* 0x000000180f187207 */ /* 0x000fe40004000000 */
[----:B0-----:R-:W-:Y:S01]  /*5080*/  LOP3.LUT R9, R9, 0x3f, RZ, 0xc0, !PT ;  /* 0x0000003f09097812 */ /* 0x001fe200078ec0ff */
[----:B------:R-:W-:Y:S01]  /*5090*/  STL [R1+0xe28], R19 ;  /* 0x000e281301007387 */ /* 0x000fe20000100800 */
[C---:B------:R-:W-:Y:S02]  /*50a0*/  SEL R25, R15.reuse, R25, !P0 ;  /* 0x000000190f197207 */ /* 0x040fe40004000000 */
[C---:B------:R-:W-:Y:S01]  /*50b0*/  SEL R26, R15.reuse, R26, !P0 ;  /* 0x0000001a0f1a7207 */ /* 0x040fe20004000000 */
[----:B------:R-:W-:Y:S01]  /*50c0*/  STL [R1+0xe2c], R20 ;  /* 0x000e2c1401007387 */ /* 0x000fe20000100800 */
[----:B------:R-:W-:-:S03]  /*50d0*/  SEL R27, R15, R27, !P0 ;  /* 0x0000001b0f1b7207 */ /* 0x000fc60004000000 */
[----:B------:R-:W-:Y:S01]  /*50e0*/  STL [R1+0xe30], R21 ;  /* 0x000e301501007387 */ /* 0x000fe20000100800 */
[----:B------:R-:W-:Y:S01]  /*50f0*/  SEL R29, R15, R29, !P0 ;  /* 0x0000001d0f1d7207 */ /* 0x000fe20004000000 */
[----:B------:R-:W-:Y:S02]  /*5100*/  IMAD R9, R9, c[0x0][0x18c], RZ ;  /* 0x0000630009097a24 */ /* 0x000fe400078e02ff */
[----:B------:R-:W-:Y:S01]  /*5110*/  STL [R1+0xe34], R22 ;  /* 0x000e341601007387 */ /* 0x000fe20000100800 */
[----:B------:R-:W-:-:S03]  /*5120*/  SEL R6, R15, R6, !P0 ;  /* 0x000000060f067207 */ /* 0x000fc60004000000 */
[----:B------:R-:W-:Y:S01]  /*5130*/  STL [R1+0xe38], R23 ;  /* 0x000e381701007387 */ /* 0x000fe20000100800 */
[----:B-----5:R-:W-:-:S03]  /*5140*/  SEL R5, R15, R5, !P0 ;  /* 0x000000050f057207 */ /* 0x020fc60004000000 */
[----:B------:R-:W-:Y:S01]  /*5150*/  STL [R1+0xe3c], R24 ;  /* 0x000e3c1801007387 */ /* 0x000fe20000100800 */
[----:B---3--:R-:W-:-:S03]  /*5160*/  SEL R10, R15, R3, !P0 ;  /* 0x000000030f0a7207 */ /* 0x008fc60004000000 */
[----:B------:R-:W-:Y:S01]  /*5170*/  STL [R1+0xe40], R25 ;  /* 0x000e401901007387 */ /* 0x000fe20000100800 */
[----:B------:R-:W-:-:S03]  /*5180*/  SEL R7, R15, R7, !P0 ;  /* 0x000000070f077207 */ /* 0x000fc60004000000 */
[----:B------:R-:W-:Y:S01]  /*5190*/  STL [R1+0xe44], R26 ;  /* 0x000e441a01007387 */ /* 0x000fe20000100800 */
[----:B----4-:R-:W-:-:S03]  /*51a0*/  SEL R4, R15, R4, !P0 ;  /* 0x000000040f047207 */ /* 0x010fc60004000000 */
[----:B------:R-:W-:Y:S01]  /*51b0*/  STL [R1+0xe48], R27 ;  /* 0x000e481b01007387 */ /* 0x000fe20000100800 */
[----:B------:R-:W-:-:S03]  /*51c0*/  LEA.HI.X.SX32 R3, R9, c[0x0][0x16c], 0x1, P5 ;  /* 0x00005b0009037a11 */ /* 0x000fc600028f0eff */
[----:B------:R-:W-:Y:S04]  /*51d0*/  STL [R1+0xe4c], R29 ;  /* 0x000e4c1d01007387 */ /* 0x000fe80000100800 */
[----:B------:R-:W-:Y:S04]  /*51e0*/  STL [R1+0xe50], R6 ;  /* 0x000e500601007387 */ /* 0x000fe80000100800 */
[----:B------:R-:W-:Y:S04]  /*51f0*/  STL [R1+0xe54], R5 ;  /* 0x000e540501007387 */ /* 0x000fe80000100800 */
[----:B------:R-:W-:Y:S04]  /*5200*/  STL [R1+0xe58], R10 ;  /* 0x000e580a01007387 */ /* 0x000fe80000100800 */
[----:B------:R-:W-:Y:S04]  /*5210*/  STL [R1+0xe5c], R7 ;  /* 0x000e5c0701007387 */ /* 0x000fe80000100800 */
[----:B------:R0:W-:Y:S04]  /*5220*/  STL [R1+0xe60], R4 ;  /* 0x000e600401007387 */ /* 0x0001e80000100800 */
[----:B------:R1:W-:Y:S01]  /*5230*/  STL [R1+0xe64], R3 ;  /* 0x000e640301007387 */ /* 0x0003e20000100800 */
[----:B--2---:R-:W-:-:S02]  /*5240*/  IMAD R28, R28, c[0x0][0x184], RZ ;  /* 0x000061001c1c7a24 */ /* 0x004fc400078e02ff */
[----:B0-----:R-:W-:-:S03]  /*5250*/  IMAD R4, R8, c[0x0][0x184], RZ ;  /* 0x0000610008047a24 */ /* 0x001fc600078e02ff */
[----:B------:R-:W-:Y:S01]  /*5260*/  STL [R1+0xd98], R28 ;  /* 0x000d981c01007387 */ /* 0x000fe20000100800 */
[----:B-1----:R-:W-:-:S03]  /*5270*/  IMAD R3, R14, c[0x0][0x190], RZ ;  /* 0x000064000e037a24 */ /* 0x002fc600078e02ff */
[----:B------:R0:W-:Y:S01]  /*5280*/  STL [R1+0xa0], R4 ;  /* 0x0000a00401007387 */ /* 0x0001e20000100800 */
[----:B------:R-:W-:-:S03]  /*5290*/  IMAD R5, R13, c[0x0][0x190], RZ ;  /* 0x000064000d057a24 */ /* 0x000fc600078e02ff */
[----:B------:R1:W-:Y:S01]  /*52a0*/  STL [R1+0x18], R3 ;  /* 0x0000180301007387 */ /* 0x0003e20000100800 */
[----:B0-----:R-:W-:-:S03]  /*52b0*/  IMAD R4, R12, c[0x0][0x190], RZ ;  /* 0x000064000c047a24 */ /* 0x001fc600078e02ff */
[----:B------:R-:W-:Y:S01]  /*52c0*/  STL [R1+0x20], R5 ;  /* 0x0000200501007387 */ /* 0x000fe20000100800 */
[----:B-1----:R-:W-:-:S03]  /*52d0*/  IMAD R3, R11, c[0x0][0x190], RZ ;  /* 0x000064000b037a24 */ /* 0x002fc600078e02ff */
[----:B------:R-:W-:Y:S04]  /*52e0*/  STL [R1+0x70], R4 ;  /* 0x0000700401007387 */ /* 0x000fe80000100800 */
[----:B------:R0:W-:Y:S04]  /*52f0*/  STL [R1+0x7c], R3 ;  /* 0x00007c0301007387 */ /* 0x0001e80000100800 */
[----:B0-----:R-:W2:Y:S01]  /*5300*/  LDL.LU R3, [R1+0x8c] ;  /* 0x00008c0001037983 */ /* 0x001ea20000300800 */
[----:B------:R-:W-:Y:S02]  /*5310*/  IMAD R2, R2, c[0x0][0x190], RZ ;  /* 0x0000640002027a24 */ /* 0x000fe400078e02ff */
[----:B------:R-:W-:-:S03]  /*5320*/  IMAD R0, R0, c[0x0][0x190], RZ ;  /* 0x0000640000007a24 */ /* 0x000fc600078e02ff */
[----:B------:R-:W-:Y:S04]  /*5330*/  STL [R1+0x80], R2 ;  /* 0x0000800201007387 */ /* 0x000fe80000100800 */
[----:B--2---:R0:W-:Y:S04]  /*5340*/  STL [R1+0xe68], R3 ;  /* 0x000e680301007387 */ /* 0x0041e80000100800 */
[----:B------:R-:W-:Y:S04]  /*5350*/  STL [R1+0x98], R0 ;  /* 0x0000980001007387 */ /* 0x000fe80000100800 */
[----:B0-----:R-:W2:Y:S04]  /*5360*/  LDL.LU R3, [R1+0x90] ;  /* 0x0000900001037983 */ /* 0x001ea80000300800 */
[----:B--2---:R0:W-:Y:S04]  /*5370*/  STL [R1+0xe6c], R3 ;  /* 0x000e6c0301007387 */ /* 0x0041e80000100800 */
[----:B0-----:R-:W2:Y:S04]  /*5380*/  LDL.LU R3, [R1+0x94] ;  /* 0x0000940001037983 */ /* 0x001ea80000300800 */
[----:B------:R-:W3:Y:S04]  /*5390*/  LDL.LU R4, [R1+0x88] ;  /* 0x0000880001047983 */ /* 0x000ee80000300800 */
[----:B------:R-:W4:Y:S04]  /*53a0*/  LDL.LU R7, [R1+0x84] ;  /* 0x0000840001077983 */ /* 0x000f280000300800 */
[----:B------:R-:W5:Y:S04]  /*53b0*/  LDL.LU R10, [R1+0x78] ;  /* 0x00007800010a7983 */ /* 0x000f680000300800 */
[----:B------:R-:W3:Y:S04]  /*53c0*/  LDL.LU R5, [R1+0x74] ;  /* 0x0000740001057983 */ /* 0x000ee80000300800 */
        /* <DEDUP_REMOVED lines=23> */
[----:B------:R-:W3:Y:S01]  /*5540*/  LDL.LU R28, [R1+0x8] ;  /* 0x00000800011c7983 */ /* 0x000ee20000300800 */
[----:B--2---:R-:W-:-:S05]  /*5550*/  IMAD R3, R3, c[0x0][0x190], RZ ;  /* 0x0000640003037a24 */ /* 0x004fca00078e02ff */
[----:B------:R0:W-:Y:S04]  /*5560*/  STL [R1+0x94], R3 ;  /* 0x0000940301007387 */ /* 0x0001e80000100800 */
[----:B0-----:R-:W2:Y:S02]  /*5570*/  LDL.LU R3, [R1+0xe6c] ;  /* 0x000e6c0001037983 */ /* 0x001ea40000300800 */
[----:B--2---:R-:W-:-:S05]  /*5580*/  IMAD R3, R3, c[0x0][0x190], RZ ;  /* 0x0000640003037a24 */ /* 0x004fca00078e02ff */
[----:B------:R0:W-:Y:S04]  /*5590*/  STL [R1+0x90], R3 ;  /* 0x0000900301007387 */ /* 0x0001e80000100800 */
[----:B0-----:R-:W2:Y:S01]  /*55a0*/  LDL.LU R3, [R1+0xe68] ;  /* 0x000e680001037983 */ /* 0x001ea20000300800 */
[----:B---3--:R-:W-:Y:S02]  /*55b0*/  IMAD R4, R4, c[0x0][0x190], RZ ;  /* 0x0000640004047a24 */ /* 0x008fe400078e02ff */
[----:B----4-:R-:W-:Y:S02]  /*55c0*/  IMAD R7, R7, c[0x0][0x190], RZ ;  /* 0x0000640007077a24 */ /* 0x010fe400078e02ff */
[----:B-----5:R-:W-:Y:S02]  /*55d0*/  IMAD R10, R10, c[0x0][0x190], RZ ;  /* 0x000064000a0a7a24 */ /* 0x020fe400078e02ff */
[----:B------:R-:W-:-:S02]  /*55e0*/  IMAD R5, R5, c[0x0][0x190], RZ ;  /* 0x0000640005057a24 */ /* 0x000fc400078e02ff */
[----:B------:R-:W-:Y:S02]  /*55f0*/  IMAD R6, R6, c[0x0][0x190], RZ ;  /* 0x0000640006067a24 */ /* 0x000fe400078e02ff */
[----:B------:R-:W-:Y:S02]  /*5600*/  IMAD R29, R29, c[0x0][0x190], RZ ;  /* 0x000064001d1d7a24 */ /* 0x000fe400078e02ff */
[----:B------:R-:W-:Y:S02]  /*5610*/  IMAD R27, R27, c[0x0][0x190], RZ ;  /* 0x000064001b1b7a24 */ /* 0x000fe400078e02ff */
[----:B------:R-:W-:Y:S02]  /*5620*/  IMAD R26, R26, c[0x0][0x190], RZ ;  /* 0x000064001a1a7a24 */ /* 0x000fe400078e02ff */
[----:B------:R-:W-:Y:S02]  /*5630*/  IMAD R25, R25, c[0x0][0x190], RZ ;  /* 0x0000640019197a24 */ /* 0x000fe400078e02ff */
        /* <DEDUP_REMOVED lines=18> */
[----:B--2---:R-:W-:-:S05]  /*5760*/  IMAD R3, R3, c[0x0][0x190], RZ ;  /* 0x0000640003037a24 */ /* 0x004fca00078e02ff */
        /* <DEDUP_REMOVED lines=55> */
[----:B0-----:R-:W5:Y:S01]  /*5ae0*/  LDL.LU R0, [R1+0xdf8] ;  /* 0x000df80001007983 */ /* 0x001f620000300800 */
[----:B------:R-:W-:-:S05]  /*5af0*/  IMAD R28, R28, c[0x0][0x190], RZ ;  /* 0x000064001c1c7a24 */ /* 0x000fca00078e02ff */
[----:B------:R0:W-:Y:S01]  /*5b00*/  STL [R1+0x8], R28 ;  /* 0x0000081c01007387 */ /* 0x0001e20000100800 */
[----:B--2---:R-:W-:Y:S02]  /*5b10*/  IMAD R22, R22, c[0x0][0x190], RZ ;  /* 0x0000640016167a24 */ /* 0x004fe400078e02ff */
[----:B---3--:R-:W-:Y:S02]  /*5b20*/  IMAD R21, R21, c[0x0][0x190], RZ ;  /* 0x0000640015157a24 */ /* 0x008fe400078e02ff */
[----:B----4-:R-:W-:Y:S02]  /*5b30*/  IMAD R20, R20, c[0x0][0x190], RZ ;  /* 0x0000640014147a24 */ /* 0x010fe400078e02ff */
[----:B-----5:R-:W-:Y:S02]  /*5b40*/  IMAD R19, R19, c[0x0][0x190], RZ ;  /* 0x0000640013137a24 */ /* 0x020fe400078e02ff */
        /* <DEDUP_REMOVED lines=10> */
[----:B0-----:R-:W-:Y:S02]  /*5bf0*/  IMAD R28, R0, c[0x0][0x190], RZ ;  /* 0x00006400001c7a24 */ /* 0x001fe400078e02ff */
[----:B------:R-:W2:Y:S04]  /*5c00*/  LDL.LU R0, [R1+0xdf4] ;  /* 0x000df40001007983 */ /* 0x000ea80000300800 */
[----:B------:R0:W-:Y:S02]  /*5c10*/  STL [R1+0x4], R28 ;  /* 0x0000041c01007387 */ /* 0x0001e40000100800 */
[----:B0-----:R-:W-:-:S05]  /*5c20*/  IMAD R28, R2, c[0x0][0x190], RZ ;  /* 0x00006400021c7a24 */ /* 0x001fca00078e02ff */
        /* <DEDUP_REMOVED lines=29> */
[----:B0-----:R-:W4:Y:S01]  /*5e00*/  LDL.LU R22, [R1+0x18] ;  /* 0x0000180001167983 */ /* 0x001f220000300800 */
[----:B------:R-:W-:-:S02]  /*5e10*/  IMAD R23, R23, c[0x0][0x190], RZ ;  /* 0x0000640017177a24 */ /* 0x000fc400078e02ff */
[----:B------:R-:W-:Y:S02]  /*5e20*/  IMAD R24, R24, c[0x0][0x190], RZ ;  /* 0x0000640018187a24 */ /* 0x000fe400078e02ff */
[----:B------:R-:W-:Y:S02]  /*5e30*/  IMAD R25, R25, c[0x0][0x190], RZ ;  /* 0x0000640019197a24 */ /* 0x000fe400078e02ff */
[----:B------:R-:W-:Y:S01]  /*5e40*/  IMAD R26, R26, c[0x0][0x190], RZ ;  /* 0x000064001a1a7a24 */ /* 0x000fe200078e02ff */
[----:B------:R-:W-:Y:S01]  /*5e50*/  STL [R1+0xdd8], R23 ;  /* 0x000dd81701007387 */ /* 0x000fe20000100800 */
[----:B------:R-:W-:Y:S02]  /*5e60*/  IMAD R27, R27, c[0x0][0x190], RZ ;  /* 0x000064001b1b7a24 */ /* 0x000fe400078e02ff */
[----:B------:R-:W-:Y:S01]  /*5e70*/  IMAD R29, R29, c[0x0][0x190], RZ ;  /* 0x000064001d1d7a24 */ /* 0x000fe200078e02ff */
[----:B------:R-:W-:Y:S01]  /*5e80*/  STL [R1+0xddc], R24 ;  /* 0x000ddc1801007387 */ /* 0x000fe20000100800 */
[----:B------:R-:W-:-:S03]  /*5e90*/  IMAD R6, R6, c[0x0][0x190], RZ ;  /* 0x0000640006067a24 */ /* 0x000fc600078e02ff */
[----:B------:R-:W-:Y:S04]  /*5ea0*/  STL [R1+0xde0], R25 ;  /* 0x000de01901007387 */ /* 0x000fe80000100800 */
[----:B------:R-:W-:Y:S04]  /*5eb0*/  STL [R1+0xde4], R26 ;  /* 0x000de41a01007387 */ /* 0x000fe80000100800 */
[----:B------:R-:W-:Y:S04]  /*5ec0*/  STL [R1+0xde8], R27 ;  /* 0x000de81b01007387 */ /* 0x000fe80000100800 */
[----:B------:R-:W-:Y:S04]  /*5ed0*/  STL [R1+0xdec], R29 ;  /* 0x000dec1d01007387 */ /* 0x000fe80000100800 */
[----:B------:R0:W-:Y:S01]  /*5ee0*/  STL [R1+0xdf0], R6 ;  /* 0x000df00601007387 */ /* 0x0001e20000100800 */
[----:B------:R-:W-:-:S03]  /*5ef0*/  IMAD R2, R4, c[0x0][0x190], RZ ;  /* 0x0000640004027a24 */ /* 0x000fc600078e02ff */
[----:B0-----:R-:W5:Y:S01]  /*5f00*/  LDL.LU R6, [R1+0x64] ;  /* 0x0000640001067983 */ /* 0x001f620000300800 */
[-C--:B--2---:R-:W-:Y:S02]  /*5f10*/  LEA R24, P0, R20, R0.reuse, 0x1 ;  /* 0x0000000014187211 */ /* 0x084fe400078008ff */
[-C--:B---3--:R-:W-:Y:S02]  /*5f20*/  LEA R4, P6, R21, R0.reuse, 0x1 ;  /* 0x0000000015047211 */ /* 0x088fe400078c08ff */
[----:B----4-:R-:W-:-:S05]  /*5f30*/  LEA R23, P5, R22, R0, 0x1 ;  /* 0x0000000016177211 */ /* 0x010fca00078a08ff */
[----:B------:R0:W-:Y:S04]  /*5f40*/  STL [R1+0xb7c], R23 ;  /* 0x000b7c1701007387 */ /* 0x0001e80000100800 */
[----:B------:R1:W-:Y:S04]  /*5f50*/  STL [R1+0xb84], R4 ;  /* 0x000b840401007387 */ /* 0x0003e80000100800 */
[----:B------:R2:W-:Y:S04]  /*5f60*/  STL [R1+0xb8c], R24 ;  /* 0x000b8c1801007387 */ /* 0x0005e80000100800 */
[----:B------:R-:W3:Y:S01]  /*5f70*/  LDL.LU R29, [R1+0x60] ;  /* 0x00006000011d7983 */ /* 0x000ee20000300800 */
[----:B0-----:R-:W-:-:S02]  /*5f80*/  LEA R23, P1, R19, R0, 0x1 ;  /* 0x0000000013177211 */ /* 0x001fc400078208ff */
[-C--:B-1----:R-:W-:Y:S02]  /*5f90*/  LEA R4, P2, R18, R0.reuse, 0x1 ;  /* 0x0000000012047211 */ /* 0x082fe400078408ff */
[-C--:B--2---:R-:W-:Y:S01]  /*5fa0*/  LEA R24, P3, R17, R0.reuse, 0x1 ;  /* 0x0000000011187211 */ /* 0x084fe200078608ff */
[----:B------:R0:W-:Y:S04]  /*5fb0*/  STL [R1+0xb94], R23 ;  /* 0x000b941701007387 */ /* 0x0001e80000100800 */
[----:B------:R1:W-:Y:S04]  /*5fc0*/  STL [R1+0xb9c], R4 ;  /* 0x000b9c0401007387 */ /* 0x0003e80000100800 */
[----:B------:R-:W-:Y:S04]  /*5fd0*/  STL [R1+0xba4], R24 ;  /* 0x000ba41801007387 */ /* 0x000fe80000100800 */
[----:B------:R-:W2:Y:S01]  /*5fe0*/  LDL.LU R27, [R1+0x5c] ;  /* 0x00005c00011b7983 */ /* 0x000ea20000300800 */
[----:B0-----:R-:W-:-:S02]  /*5ff0*/  LEA R23, P4, R16, R0, 0x1 ;  /* 0x0000000010177211 */ /* 0x001fc400078808ff */
[-C--:B-1----:R-:W-:Y:S02]  /*6000*/  LEA.HI.X.SX32 R4, R22, R3.reuse, 0x1, P5 ;  /* 0x0000000316047211 */ /* 0x082fe400028f0eff */
[----:B------:R-:W-:Y:S01]  /*6010*/  LEA R22, P5, R15, R0, 0x1 ;  /* 0x000000000f167211 */ /* 0x000fe200078a08ff */
[----:B------:R-:W-:Y:S04]  /*6020*/  STL [R1+0xbac], R23 ;  /* 0x000bac1701007387 */ /* 0x000fe80000100800 */
[----:B------:R0:W-:Y:S04]  /*6030*/  STL [R1+0xb78], R4 ;  /* 0x000b780401007387 */ /* 0x0001e80000100800 */
[----:B------:R-:W-:Y:S04]  /*6040*/  STL [R1+0xbb4], R22 ;  /* 0x000bb41601007387 */ /* 0x000fe80000100800 */
[----:B------:R-:W4:Y:S01]  /*6050*/  LDL.LU R26, [R1+0x58] ;  /* 0x00005800011a7983 */ /* 0x000f220000300800 */
[----:B------:R-:W-:-:S02]  /*6060*/  LEA.HI.X.SX32 R21, R21, R3, 0x1, P6 ;  /* 0x0000000315157211 */ /* 0x000fc400030f0eff */
[----:B0-----:R-:W-:-:S03]  /*6070*/  LEA R4, P6, R9, R0, 0x1 ;  /* 0x0000000009047211 */ /* 0x001fc600078c08ff */
[----:B------:R0:W-:Y:S04]  /*6080*/  STL [R1+0xb80], R21 ;  /* 0x000b801501007387 */ /* 0x0001e80000100800 */
[----:B------:R1:W-:Y:S01]  /*6090*/  STL [R1+0xbbc], R4 ;  /* 0x000bbc0401007387 */ /* 0x0003e20000100800 */
[----:B0-----:R-:W-:-:S05]  /*60a0*/  LEA.HI.X.SX32 R21, R20, R3, 0x1, P0 ;  /* 0x0000000314157211 */ /* 0x001fca00000f0eff */
[----:B------:R-:W-:Y:S04]  /*60b0*/  STL [R1+0xb88], R21 ;  /* 0x000b881501007387 */ /* 0x000fe80000100800 */
[----:B------:R-:W4:Y:S01]  /*60c0*/  LDL.LU R25, [R1+0x54] ;  /* 0x0000540001197983 */ /* 0x000f220000300800 */
[-C--:B------:R-:W-:Y:S02]  /*60d0*/  LEA R20, P0, R14, R0.reuse, 0x1 ;  /* 0x000000000e147211 */ /* 0x080fe400078008ff */
[-C--:B-1----:R-:W-:Y:S02]  /*60e0*/  LEA.HI.X.SX32 R4, R19, R3.reuse, 0x1, P1 ;  /* 0x0000000313047211 */ /* 0x082fe400008f0eff */
[----:B-----5:R-:W-:Y:S01]  /*60f0*/  LEA R19, P1, R12, R0, 0x1 ;  /* 0x000000000c137211 */ /* 0x020fe200078208ff */
[----:B------:R-:W-:Y:S04]  /*6100*/  STL [R1+0xbc4], R20 ;  /* 0x000bc41401007387 */ /* 0x000fe80000100800 */
[----:B------:R0:W-:Y:S04]  /*6110*/  STL [R1+0xb90], R4 ;  /* 0x000b900401007387 */ /* 0x0001e80000100800 */
[----:B------:R-:W-:Y:S04]  /*6120*/  STL [R1+0xbcc], R19 ;  /* 0x000bcc1301007387 */ /* 0x000fe80000100800 */
[----:B------:R-:W5:Y:S01]  /*6130*/  LDL.LU R24, [R1+0x50] ;  /* 0x0000500001187983 */ /* 0x000f620000300800 */
[----:B------:R-:W-:-:S02]  /*6140*/  LEA.HI.X.SX32 R18, R18, R3, 0x1, P2 ;  /* 0x0000000312127211 */ /* 0x000fc400010f0eff */
[----:B0-----:R-:W-:-:S03]  /*6150*/  LEA R4, P2, R28, R0, 0x1 ;  /* 0x000000001c047211 */ /* 0x001fc600078408ff */
[----:B------:R0:W-:Y:S04]  /*6160*/  STL [R1+0xb98], R18 ;  /* 0x000b981201007387 */ /* 0x0001e80000100800 */
[----:B------:R1:W-:Y:S01]  /*6170*/  STL [R1+0xbd4], R4 ;  /* 0x000bd40401007387 */ /* 0x0003e20000100800 */
[----:B0-----:R-:W-:-:S05]  /*6180*/  LEA.HI.X.SX32 R18, R17, R3, 0x1, P3 ;  /* 0x0000000311127211 */ /* 0x001fca00018f0eff */
[----:B------:R-:W-:Y:S04]  /*6190*/  STL [R1+0xba0], R18 ;  /* 0x000ba01201007387 */ /* 0x000fe80000100800 */
[----:B------:R-:W5:Y:S01]  /*61a0*/  LDL.LU R23, [R1+0x4c] ;  /* 0x00004c0001177983 */ /* 0x000f620000300800 */
[-C--:B------:R-:W-:Y:S02]  /*61b0*/  LEA R17, P3, R11, R0.reuse, 0x1 ;  /* 0x000000000b117211 */ /* 0x080fe400078608ff */
[-C--:B-1----:R-:W-:Y:S02]  /*61c0*/  LEA.HI.X.SX32 R4, R16, R3.reuse, 0x1, P4 ;  /* 0x0000000310047211 */ /* 0x082fe400020f0eff */
[----:B------:R-:W-:Y:S01]  /*61d0*/  LEA R16, P4, R13, R0, 0x1 ;  /* 0x000000000d107211 */ /* 0x000fe200078808ff */
[----:B------:R-:W-:Y:S01]  /*61e0*/  STL [R1+0xbdc], R17 ;  /* 0x000bdc1101007387 */ /* 0x000fe20000100800 */
[----:B------:R-:W-:-:S03]  /*61f0*/  LEA.HI.X.SX32 R15, R15, R3, 0x1, P5 ;  /* 0x000000030f0f7211 */ /* 0x000fc600028f0eff */
[----:B------:R0:W-:Y:S04]  /*6200*/  STL [R1+0xba8], R4 ;  /* 0x000ba80401007387 */ /* 0x0001e80000100800 */
[----:B------:R-:W-:Y:S04]  /*6210*/  STL [R1+0xbe4], R16 ;  /* 0x000be41001007387 */ /* 0x000fe80000100800 */
[----:B------:R-:W5:Y:S01]  /*6220*/  LDL.LU R22, [R1+0x48] ;  /* 0x0000480001167983 */ /* 0x000f620000300800 */
[----:B0-----:R-:W-:-:S03]  /*6230*/  LEA R4, P5, R8, R0, 0x1 ;  /* 0x0000000008047211 */ /* 0x001fc600078a08ff */
[----:B------:R-:W-:Y:S01]  /*6240*/  STL [R1+0xbb0], R15 ;  /* 0x000bb00f01007387 */ /* 0x000fe20000100800 */
[----:B------:R-:W-:-:S03]  /*6250*/  LEA.HI.X.SX32 R9, R9, R3, 0x1, P6 ;  /* 0x0000000309097211 */ /* 0x000fc600030f0eff */
[----:B------:R0:W-:Y:S04]  /*6260*/  STL [R1+0xbec], R4 ;  /* 0x000bec0401007387 */ /* 0x0001e80000100800 */
[----:B------:R-:W5:Y:S04]  /*6270*/  LDL.LU R21, [R1+0x44] ;  /* 0x0000440001157983 */ /* 0x000f680000300800 */
[----:B------:R1:W-:Y:S01]  /*6280*/  STL [R1+0xbb8], R9 ;  /* 0x000bb80901007387 */ /* 0x0003e20000100800 */
[----:B0-----:R-:W-:-:S03]  /*6290*/  LEA R4, P6, R6, R0, 0x1 ;  /* 0x0000000006047211 */ /* 0x001fc600078c08ff */
[----:B------:R-:W5:Y:S04]  /*62a0*/  LDL.LU R20, [R1+0x40] ;  /* 0x0000400001147983 */ /* 0x000f680000300800 */
[----:B------:R-:W-:Y:S01]  /*62b0*/  STL [R1+0xbf4], R4 ;  /* 0x000bf40401007387 */ /* 0x000fe20000100800 */
[----:B-1----:R-:W-:-:S03]  /*62c0*/  LEA.HI.X.SX32 R9, R14, R3, 0x1, P0 ;  /* 0x000000030e097211 */ /* 0x002fc600000f0eff */
[----:B------:R-:W5:Y:S04]  /*62d0*/  LDL.LU R19, [R1+0x3c] ;  /* 0x00003c0001137983 */ /* 0x000f680000300800 */
[----:B------:R0:W-:Y:S04]  /*62e0*/  STL [R1+0xbc0], R9 ;  /* 0x000bc00901007387 */ /* 0x0001e80000100800 */
[----:B------:R-:W5:Y:S01]  /*62f0*/  LDL.LU R18, [R1+0x38] ;  /* 0x0000380001127983 */ /* 0x000f620000300800 */
[----:B0-----:R-:W-:Y:S02]  /*6300*/  LEA.HI.X.SX32 R9, R12, R3, 0x1, P1 ;  /* 0x000000030c097211 */ /* 0x001fe400008f0eff */
[----:B---3--:R-:W-:-:S05]  /*6310*/  LEA R4, P0, R29, R0, 0x1 ;  /* 0x000000001d047211 */ /* 0x008fca00078008ff */
[----:B------:R2:W-:Y:S04]  /*6320*/  STL [R1+0xbfc], R4 ;  /* 0x000bfc0401007387 */ /* 0x0005e80000100800 */
[----:B------:R-:W3:Y:S04]  /*6330*/  LDL.LU R17, [R1+0x34] ;  /* 0x0000340001117983 */ /* 0x000ee80000300800 */
[----:B------:R0:W-:Y:S04]  /*6340*/  STL [R1+0xbc8], R9 ;  /* 0x000bc80901007387 */ /* 0x0001e80000100800 */
[----:B------:R-:W3:Y:S01]  /*6350*/  LDL.LU R16, [R1+0x30] ;  /* 0x0000300001107983 */ /* 0x000ee20000300800 */
[----:B--2---:R-:W-:-:S05]  /*6360*/  LEA R4, P1, R27, R0, 0x1 ;  /* 0x000000001b047211 */ /* 0x004fca00078208ff */
[----:B------:R4:W-:Y:S01]  /*6370*/  STL [R1+0xc04], R4 ;  /* 0x000c040401007387 */ /* 0x0009e20000100800 */
[----:B0-----:R-:W-:-:S03]  /*6380*/  LEA.HI.X.SX32 R9, R28, R3, 0x1, P2 ;  /* 0x000000031c097211 */ /* 0x001fc600010f0eff */
[----:B------:R-:W2:Y:S04]  /*6390*/  LDL.LU R15, [R1+0x2c] ;  /* 0x00002c00010f7983 */ /* 0x000ea80000300800 */
[----:B------:R0:W-:Y:S04]  /*63a0*/  STL [R1+0xbd0], R9 ;  /* 0x000bd00901007387 */ /* 0x0001e80000100800 */
[----:B------:R-:W2:Y:S01]  /*63b0*/  LDL.LU R28, [R1+0x28] ;  /* 0x00002800011c7983 */ /* 0x000ea20000300800 */
[----:B----4-:R-:W-:Y:S02]  /*63c0*/  LEA R4, P2, R26, R0, 0x1 ;  /* 0x000000001a047211 */ /* 0x010fe400078408ff */
[----:B0-----:R-:W-:-:S03]  /*63d0*/  LEA.HI.X.SX32 R9, R11, R3, 0x1, P3 ;  /* 0x000000030b097211 */ /* 0x001fc600018f0eff */
[----:B------:R0:W-:Y:S04]  /*63e0*/  STL [R1+0xc0c], R4 ;  /* 0x000c0c0401007387 */ /* 0x0001e80000100800 */
[----:B------:R-:W4:Y:S04]  /*63f0*/  LDL.LU R11, [R1+0x24] ;  /* 0x00002400010b7983 */ /* 0x000f280000300800 */
[----:B------:R1:W-:Y:S04]  /*6400*/  STL [R1+0xbd8], R9 ;  /* 0x000bd80901007387 */ /* 0x0003e80000100800 */
[----:B------:R-:W2:Y:S01]  /*6410*/  LDL.LU R12, [R1+0x1c] ;  /* 0x00001c00010c7983 */ /* 0x000ea20000300800 */
[----:B0-----:R-:W-:-:S02]  /*6420*/  LEA R4, P3, R25, R0, 0x1 ;  /* 0x0000000019047211 */ /* 0x001fc400078608ff */
[----:B-1----:R-:W-:-:S03]  /*6430*/  LEA.HI.X.SX32 R9, R13, R3, 0x1, P4 ;  /* 0x000000030d097211 */ /* 0x002fc600020f0eff */
[----:B------:R5:W-:Y:S04]  /*6440*/  STL [R1+0xc14], R4 ;  /* 0x000c140401007387 */ /* 0x000be80000100800 */
[----:B------:R-:W4:Y:S04]  /*6450*/  LDL.LU R13, [R1+0x14] ;  /* 0x00001400010d7983 */ /* 0x000f280000300800 */
[----:B------:R0:W-:Y:S04]  /*6460*/  STL [R1+0xbe0], R9 ;  /* 0x000be00901007387 */ /* 0x0001e80000100800 */
[----:B------:R-:W4:Y:S01]  /*6470*/  LDL.LU R14, [R1+0x10] ;  /* 0x00001000010e7983 */ /* 0x000f220000300800 */
[----:B-----5:R-:W-:-:S02]  /*6480*/  LEA R4, P4, R24, R0, 0x1 ;  /* 0x0000000018047211 */ /* 0x020fc400078808ff */
[----:B0-----:R-:W-:-:S03]  /*6490*/  LEA.HI.X.SX32 R9, R8, R3, 0x1, P5 ;  /* 0x0000000308097211 */ /* 0x001fc600028f0eff */
[----:B------:R-:W-:Y:S04]  /*64a0*/  STL [R1+0xc1c], R4 ;  /* 0x000c1c0401007387 */ /* 0x000fe80000100800 */
[----:B------:R-:W5:Y:S04]  /*64b0*/  LDL.LU R8, [R1+0xc] ;  /* 0x00000c0001087983 */ /* 0x000f680000300800 */
[----:B------:R0:W-:Y:S04]  /*64c0*/  STL [R1+0xbe8], R9 ;  /* 0x000be80901007387 */ /* 0x0001e80000100800 */
[----:B0-----:R-:W4:Y:S01]  /*64d0*/  LDL.LU R9, [R1+0x8] ;  /* 0x0000080001097983 */ /* 0x001f220000300800 */
[----:B------:R-:W-:-:S05]  /*64e0*/  LEA R4, P5, R23, R0, 0x1 ;  /* 0x0000000017047211 */ /* 0x000fca00078a08ff */
[----:B------:R0:W-:Y:S04]  /*64f0*/  STL [R1+0xc24], R4 ;  /* 0x000c240401007387 */ /* 0x0001e80000100800 */
[----:B0-----:R-:W4:Y:S01]  /*6500*/  LDL.LU R4, [R1+0x4] ;  /* 0x0000040001047983 */ /* 0x001f220000300800 */
[-C--:B------:R-:W-:Y:S02]  /*6510*/  LEA.HI.X.SX32 R6, R6, R3.reuse, 0x1, P6 ;  /* 0x0000000306067211 */ /* 0x080fe400030f0eff */
[----:B------:R-:W-:-:S03]  /*6520*/  LEA.HI.X.SX32 R29, R29, R3, 0x1, P0 ;  /* 0x000000031d1d7211 */ /* 0x000fc600000f0eff */
[----:B------:R0:W-:Y:S02]  /*6530*/  STL [R1+0xbf0], R6 ;  /* 0x000bf00601007387 */ /* 0x0001e40000100800 */
[----:B0-----:R-:W-:-:S05]  /*6540*/  LEA R6, P6, R22, R0, 0x1 ;  /* 0x0000000016067211 */ /* 0x001fca00078c08ff */
[----:B------:R0:W-:Y:S01]  /*6550*/  STL [R1+0xc2c], R6 ;  /* 0x000c2c0601007387 */ /* 0x0001e20000100800 */
[----:B------:R-:W-:-:S03]  /*6560*/  LEA.HI.X.SX32 R27, R27, R3, 0x1, P1 ;  /* 0x000000031b1b7211 */ /* 0x000fc600008f0eff */
[----:B0-----:R-:W5:Y:S04]  /*6570*/  LDL.LU R6, [R1+0xdf0] ;  /* 0x000df00001067983 */ /* 0x001f680000300800 */
        /* <DEDUP_REMOVED lines=20> */
[----:B------:R3:W-:Y:S01]  /*66c0*/  STL [R1+0xc18], R24 ;  /* 0x000c181801007387 */ /* 0x0007e20000100800 */
[-C--:B------:R-:W-:Y:S02]  /*66d0*/  LEA.HI.X.SX32 R22, R22, R3.reuse, 0x1, P6 ;  /* 0x0000000316167211 */ /* 0x080fe400030f0eff */
[-C--:B------:R-:W-:Y:S02]  /*66e0*/  LEA.HI.X.SX32 R21, R21, R3.reuse, 0x1, P0 ;  /* 0x0000000315157211 */ /* 0x080fe400000f0eff */
[----:B------:R-:W-:Y:S02]  /*66f0*/  LEA.HI.X.SX32 R20, R20, R3, 0x1, P1 ;  /* 0x0000000314147211 */ /* 0x000fe400008f0eff */
[----:B---3--:R-:W-:-:S05]  /*6700*/  LEA R24, P4, R17, R0, 0x1 ;  /* 0x0000000011187211 */ /* 0x008fca00078808ff */
[----:B------:R0:W-:Y:S04]  /*6710*/  STL [R1+0xc54], R24 ;  /* 0x000c541801007387 */ /* 0x0001e80000100800 */
[----:B0-----:R-:W3:Y:S04]  /*6720*/  LDL.LU R24, [R1+0xddc] ;  /* 0x000ddc0001187983 */ /* 0x001ee80000300800 */
[----:B------:R0:W-:Y:S02]  /*6730*/  STL [R1+0xc20], R23 ;  /* 0x000c201701007387 */ /* 0x0001e40000100800 */
[----:B0-----:R-:W-:-:S05]  /*6740*/  LEA R23, P5, R16, R0, 0x1 ;  /* 0x0000000010177211 */ /* 0x001fca00078a08ff */
[----:B------:R0:W-:Y:S04]  /*6750*/  STL [R1+0xc5c], R23 ;  /* 0x000c5c1701007387 */ /* 0x0001e80000100800 */
[----:B0-----:R-:W3:Y:S04]  /*6760*/  LDL.LU R23, [R1+0xdd8] ;  /* 0x000dd80001177983 */ /* 0x001ee80000300800 */
[----:B------:R2:W-:Y:S02]  /*6770*/  STL [R1+0xc28], R22 ;  /* 0x000c281601007387 */ /* 0x0005e40000100800 */
[----:B--2---:R-:W-:-:S05]  /*6780*/  LEA R22, P6, R15, R0, 0x1 ;  /* 0x000000000f167211 */ /* 0x004fca00078c08ff */
[----:B------:R0:W-:Y:S04]  /*6790*/  STL [R1+0xc64], R22 ;  /* 0x000c641601007387 */ /* 0x0001e80000100800 */
[----:B0-----:R-:W2:Y:S04]  /*67a0*/  LDL.LU R22, [R1+0xdd4] ;  /* 0x000dd40001167983 */ /* 0x001ea80000300800 */
[----:B------:R0:W-:Y:S02]  /*67b0*/  STL [R1+0xc30], R21 ;  /* 0x000c301501007387 */ /* 0x0001e40000100800 */
[----:B0-----:R-:W-:-:S05]  /*67c0*/  LEA R21, P0, R28, R0, 0x1 ;  /* 0x000000001c157211 */ /* 0x001fca00078008ff */
[----:B------:R0:W-:Y:S01]  /*67d0*/  STL [R1+0xc6c], R21 ;  /* 0x000c6c1501007387 */ /* 0x0001e20000100800 */
[----:B------:R-:W-:-:S03]  /*67e0*/  LEA.HI.X.SX32 R19, R19, R3, 0x1, P2 ;  /* 0x0000000313137211 */ /* 0x000fc600010f0eff */
[----:B0-----:R-:W2:Y:S04]  /*67f0*/  LDL.LU R21, [R1+0xdd0] ;  /* 0x000dd00001157983 */ /* 0x001ea80000300800 */
[----:B------:R4:W-:Y:S02]  /*6800*/  STL [R1+0xc38], R20 ;  /* 0x000c381401007387 */ /* 0x0009e40000100800 */
[----:B----4-:R-:W-:-:S05]  /*6810*/  LEA R20, P1, R11, R0, 0x1 ;  /* 0x000000000b147211 */ /* 0x010fca00078208ff */
[----:B------:R0:W-:Y:S01]  /*6820*/  STL [R1+0xc74], R20 ;  /* 0x000c741401007387 */ /* 0x0001e20000100800 */
[----:B------:R-:W-:-:S03]  /*6830*/  LEA.HI.X.SX32 R18, R18, R3, 0x1, P3 ;  /* 0x0000000312127211 */ /* 0x000fc600018f0eff */
[----:B0-----:R-:W4:Y:S04]  /*6840*/  LDL.LU R20, [R1+0xdcc] ;  /* 0x000dcc0001147983 */ /* 0x001f280000300800 */
[----:B------:R0:W-:Y:S02]  /*6850*/  STL [R1+0xc40], R19 ;  /* 0x000c401301007387 */ /* 0x0001e40000100800 */
[----:B0-----:R-:W-:-:S05]  /*6860*/  LEA R19, P2, R12, R0, 0x1 ;  /* 0x000000000c137211 */ /* 0x001fca00078408ff */
[----:B------:R0:W-:Y:S01]  /*6870*/  STL [R1+0xc7c], R19 ;  /* 0x000c7c1301007387 */ /* 0x0001e20000100800 */
[----:B------:R-:W-:-:S03]  /*6880*/  LEA.HI.X.SX32 R17, R17, R3, 0x1, P4 ;  /* 0x0000000311117211 */ /* 0x000fc600020f0eff */
[----:B0-----:R-:W2:Y:S04]  /*6890*/  LDL.LU R19, [R1+0xdc8] ;  /* 0x000dc80001137983 */ /* 0x001ea80000300800 */
        /* <DEDUP_REMOVED lines=11> */
[----:B-----5:R-:W-:-:S05]  /*6950*/  LEA R16, P5, R8, R0, 0x1 ;  /* 0x0000000008107211 */ /* 0x020fca00078a08ff */
[----:B------:R0:W-:Y:S01]  /*6960*/  STL [R1+0xc94], R16 ;  /* 0x000c941001007387 */ /* 0x0001e20000100800 */
[----:B------:R-:W-:-:S03]  /*6970*/  LEA.HI.X.SX32 R28, R28, R3, 0x1, P0 ;  /* 0x000000031c1c7211 */ /* 0x000fc600000f0eff */
[----:B0-----:R-:W5:Y:S04]  /*6980*/  LDL.LU R16, [R1+0xdbc] ;  /* 0x000dbc0001107983 */ /* 0x001f680000300800 */
[----:B------:R0:W-:Y:S02]  /*6990*/  STL [R1+0xc60], R15 ;  /* 0x000c600f01007387 */ /* 0x0001e40000100800 */
[----:B0-----:R-:W-:-:S05]  /*69a0*/  LEA R15, P6, R9, R0, 0x1 ;  /* 0x00000000090f7211 */ /* 0x001fca00078c08ff */
[----:B------:R0:W-:Y:S04]  /*69b0*/  STL [R1+0xc9c], R15 ;  /* 0x000c9c0f01007387 */ /* 0x0001e80000100800 */
[----:B0-----:R-:W2:Y:S04]  /*69c0*/  LDL.LU R15, [R1+0xdb8] ;  /* 0x000db800010f7983 */ /* 0x001ea80000300800 */
[----:B------:R0:W-:Y:S02]  /*69d0*/  STL [R1+0xc68], R28 ;  /* 0x000c681c01007387 */ /* 0x0001e40000100800 */
[----:B0-----:R-:W-:-:S05]  /*69e0*/  LEA R28, P0, R4, R0, 0x1 ;  /* 0x00000000041c7211 */ /* 0x001fca00078008ff */
[----:B------:R0:W-:Y:S04]  /*69f0*/  STL [R1+0xca4], R28 ;  /* 0x000ca41c01007387 */ /* 0x0001e80000100800 */
[----:B0-----:R-:W2:Y:S01]  /*6a00*/  LDL.LU R28, [R1+0xdb4] ;  /* 0x000db400011c7983 */ /* 0x001ea20000300800 */
[----:B------:R-:W-:-:S05]  /*6a10*/  LEA.HI.X.SX32 R11, R11, R3, 0x1, P1 ;  /* 0x000000030b0b7211 */ /* 0x000fca00008f0eff */
[----:B------:R2:W-:Y:S02]  /*6a20*/  STL [R1+0xc70], R11 ;  /* 0x000c700b01007387 */ /* 0x0005e40000100800 */
[----:B--2---:R-:W-:-:S05]  /*6a30*/  LEA R11, P1, R28, R0, 0x1 ;  /* 0x000000001c0b7211 */ /* 0x004fca00078208ff */
        /* <DEDUP_REMOVED lines=28> */
[----:B------:R2:W-:Y:S01]  /*6c00*/  STL [R1+0xca0], R4 ;  /* 0x000ca00401007387 */ /* 0x0005e20000100800 */
[----:B------:R-:W-:Y:S02]  /*6c10*/  LEA.HI.X.SX32 R11, R11, R3, 0x1, P2 ;  /* 0x000000030b0b7211 */ /* 0x000fe400010f0eff */
[----:B--2---:R-:W-:-:S05]  /*6c20*/  LEA R4, P0, R9, R0, 0x1 ;  /* 0x0000000009047211 */ /* 0x004fca00078008ff */
[----:B------:R0:W-:Y:S02]  /*6c30*/  STL [R1+0xcdc], R4 ;  /* 0x000cdc0401007387 */ /* 0x0001e40000100800 */
[----:B0-----:R-:W-:Y:S02]  /*6c40*/  LEA.HI.X.SX32 R4, R28, R3, 0x1, P1 ;  /* 0x000000031c047211 */ /* 0x001fe400008f0eff */
[----:B------:R-:W2:Y:S04]  /*6c50*/  LDL.LU R28, [R1+0xd98] ;  /* 0x000d9800011c7983 */ /* 0x000ea80000300800 */
[----:B------:R0:W-:Y:S02]  /*6c60*/  STL [R1+0xca8], R4 ;  /* 0x000ca80401007387 */ /* 0x0001e40000100800 */
[----:B0-----:R-:W-:-:S05]  /*6c70*/  LEA R4, P1, R15, R0, 0x1 ;  /* 0x000000000f047211 */ /* 0x001fca00078208ff */
[----:B------:R5:W-:Y:S04]  /*6c80*/  STL [R1+0xce4], R4 ;  /* 0x000ce40401007387 */ /* 0x000be80000100800 */
[----:B------:R0:W-:Y:S01]  /*6c90*/  STL [R1+0xcb0], R11 ;  /* 0x000cb00b01007387 */ /* 0x0001e20000100800 */
[----:B-----5:R-:W-:Y:S02]  /*6ca0*/  LEA R4, P2, R16, R0, 0x1 ;  /* 0x0000000010047211 */ /* 0x020fe400078408ff */
[----:B0-----:R-:W-:-:S03]  /*6cb0*/  LEA.HI.X.SX32 R11, R12, R3, 0x1, P3 ;  /* 0x000000030c0b7211 */ /* 0x001fc600018f0eff */
[----:B------:R-:W-:Y:S04]  /*6cc0*/  STL [R1+0xcec], R4 ;  /* 0x000cec0401007387 */ /* 0x000fe80000100800 */
[----:B------:R0:W-:Y:S04]  /*6cd0*/  STL [R1+0xcb8], R11 ;  /* 0x000cb80b01007387 */ /* 0x0001e80000100800 */
[----:B0-----:R-:W5:Y:S01]  /*6ce0*/  LDL.LU R11, [R1+0xa0] ;  /* 0x0000a000010b7983 */ /* 0x001f620000300800 */
[----:B------:R-:W-:Y:S02]  /*6cf0*/  LEA R12, P3, R17, R0, 0x1 ;  /* 0x00000000110c7211 */ /* 0x000fe400078608ff */
[----:B------:R-:W-:-:S03]  /*6d00*/  LEA.HI.X.SX32 R4, R13, R3, 0x1, P4 ;  /* 0x000000030d047211 */ /* 0x000fc600020f0eff */
[----:B------:R0:W-:Y:S01]  /*6d10*/  STL [R1+0xcf4], R12 ;  /* 0x000cf40c01007387 */ /* 0x0001e20000100800 */
[----:B------:R-:W-:-:S03]  /*6d20*/  LEA.HI.X.SX32 R13, R14, R3, 0x1, P5 ;  /* 0x000000030e0d7211 */ /* 0x000fc600028f0eff */
[----:B------:R1:W-:Y:S01]  /*6d30*/  STL [R1+0xcc0], R4 ;  /* 0x000cc00401007387 */ /* 0x0003e20000100800 */
[-C--:B0-----:R-:W-:Y:S02]  /*6d40*/  LEA R12, P4, R18, R0.reuse, 0x1 ;  /* 0x00000000120c7211 */ /* 0x081fe400078808ff */
[----:B-1----:R-:W-:-:S03]  /*6d50*/  LEA R4, P5, R19, R0, 0x1 ;  /* 0x0000000013047211 */ /* 0x002fc600078a08ff */
[----:B------:R0:W-:Y:S04]  /*6d60*/  STL [R1+0xcfc], R12 ;  /* 0x000cfc0c01007387 */ /* 0x0001e80000100800 */
[----:B------:R-:W-:Y:S04]  /*6d70*/  STL [R1+0xcc8], R13 ;  /* 0x000cc80d01007387 */ /* 0x000fe80000100800 */
[----:B------:R1:W-:Y:S01]  /*6d80*/  STL [R1+0xd04], R4 ;  /* 0x000d040401007387 */ /* 0x0003e20000100800 */
[----:B0-----:R-:W-:Y:S02]  /*6d90*/  LEA.HI.X.SX32 R12, R8, R3, 0x1, P6 ;  /* 0x00000003080c7211 */ /* 0x001fe400030f0eff */
[----:B----4-:R-:W-:-:S03]  /*6da0*/  LEA R8, P6, R20, R0, 0x1 ;  /* 0x0000000014087211 */ /* 0x010fc600078c08ff */
[----:B------:R-:W-:Y:S01]  /*6db0*/  STL [R1+0xcd0], R12 ;  /* 0x000cd00c01007387 */ /* 0x000fe20000100800 */
[----:B-1----:R-:W-:-:S03]  /*6dc0*/  LEA.HI.X.SX32 R4, R9, R3, 0x1, P0 ;  /* 0x0000000309047211 */ /* 0x002fc600000f0eff */
[----:B------:R0:W-:Y:S01]  /*6dd0*/  STL [R1+0xd0c], R8 ;  /* 0x000d0c0801007387 */ /* 0x0001e20000100800 */
[----:B------:R-:W-:-:S03]  /*6de0*/  LEA R9, P0, R21, R0, 0x1 ;  /* 0x0000000015097211 */ /* 0x000fc600078008ff */
[----:B------:R1:W-:Y:S01]  /*6df0*/  STL [R1+0xcd8], R4 ;  /* 0x000cd80401007387 */ /* 0x0003e20000100800 */
[----:B0-----:R-:W-:-:S03]  /*6e00*/  LEA.HI.X.SX32 R8, R15, R3, 0x1, P1 ;  /* 0x000000030f087211 */ /* 0x001fc600008f0eff */
[----:B------:R0:W-:Y:S01]  /*6e10*/  STL [R1+0xd14], R9 ;  /* 0x000d140901007387 */ /* 0x0001e20000100800 */
[----:B-1----:R-:W-:-:S03]  /*6e20*/  LEA R4, P1, R22, R0, 0x1 ;  /* 0x0000000016047211 */ /* 0x002fc600078208ff */
[----:B------:R3:W-:Y:S04]  /*6e30*/  STL [R1+0xce0], R8 ;  /* 0x000ce00801007387 */ /* 0x0007e80000100800 */
[----:B------:R1:W-:Y:S01]  /*6e40*/  STL [R1+0xd1c], R4 ;  /* 0x000d1c0401007387 */ /* 0x0003e20000100800 */
[----:B0-----:R-:W-:Y:S02]  /*6e50*/  LEA.HI.X.SX32 R9, R16, R3, 0x1, P2 ;  /* 0x0000000310097211 */ /* 0x001fe400010f0eff */
[----:B---3--:R-:W-:-:S03]  /*6e60*/  LEA R8, P2, R23, R0, 0x1 ;  /* 0x0000000017087211 */ /* 0x008fc600078408ff */
[----:B------:R0:W-:Y:S01]  /*6e70*/  STL [R1+0xce8], R9 ;  /* 0x000ce80901007387 */ /* 0x0001e20000100800 */
[----:B-1----:R-:W-:-:S03]  /*6e80*/  LEA.HI.X.SX32 R4, R17, R3, 0x1, P3 ;  /* 0x0000000311047211 */ /* 0x002fc600018f0eff */
[----:B------:R1:W-:Y:S04]  /*6e90*/  STL [R1+0xd24], R8 ;  /* 0x000d240801007387 */ /* 0x0003e80000100800 */
[----:B------:R3:W-:Y:S01]  /*6ea0*/  STL [R1+0xcf0], R4 ;  /* 0x000cf00401007387 */ /* 0x0007e20000100800 */
[----:B0-----:R-:W-:Y:S02]  /*6eb0*/  LEA R9, P3, R24, R0, 0x1 ;  /* 0x0000000018097211 */ /* 0x001fe400078608ff */
[----:B-1----:R-:W-:-:S03]  /*6ec0*/  LEA.HI.X.SX32 R8, R18, R3, 0x1, P4 ;  /* 0x0000000312087211 */ /* 0x002fc600020f0eff */
[----:B------:R0:W-:Y:S01]  /*6ed0*/  STL [R1+0xd2c], R9 ;  /* 0x000d2c0901007387 */ /* 0x0001e20000100800 */
[----:B---3--:R-:W-:-:S03]  /*6ee0*/  LEA R4, P4, R25, R0, 0x1 ;  /* 0x0000000019047211 */ /* 0x008fc600078808ff */
[----:B------:R1:W-:Y:S04]  /*6ef0*/  STL [R1+0xcf8], R8 ;  /* 0x000cf80801007387 */ /* 0x0003e80000100800 */
[----:B------:R3:W-:Y:S01]  /*6f00*/  STL [R1+0xd34], R4 ;  /* 0x000d340401007387 */ /* 0x0007e20000100800 */
[----:B0-----:R-:W-:Y:S02]  /*6f10*/  LEA.HI.X.SX32 R9, R19, R3, 0x1, P5 ;  /* 0x0000000313097211 */ /* 0x001fe400028f0eff */
[----:B-1----:R-:W-:-:S03]  /*6f20*/  LEA R8, P5, R26, R0, 0x1 ;  /* 0x000000001a087211 */ /* 0x002fc600078a08ff */
[----:B------:R0:W-:Y:S01]  /*6f30*/  STL [R1+0xd00], R9 ;  /* 0x000d000901007387 */ /* 0x0001e20000100800 */
[----:B---3--:R-:W-:-:S03]  /*6f40*/  LEA.HI.X.SX32 R4, R20, R3, 0x1, P6 ;  /* 0x0000000314047211 */ /* 0x008fc600030f0eff */
[----:B------:R1:W-:Y:S04]  /*6f50*/  STL [R1+0xd3c], R8 ;  /* 0x000d3c0801007387 */ /* 0x0003e80000100800 */
[----:B------:R3:W-:Y:S01]  /*6f60*/  STL [R1+0xd08], R4 ;  /* 0x000d080401007387 */ /* 0x0007e20000100800 */
[----:B0-----:R-:W-:Y:S02]  /*6f70*/  LEA R9, P6, R27, R0, 0x1 ;  /* 0x000000001b097211 */ /* 0x001fe400078c08ff */
[----:B-1----:R-:W-:-:S03]  /*6f80*/  LEA.HI.X.SX32 R8, R21, R3, 0x1, P0 ;  /* 0x0000000315087211 */ /* 0x002fc600000f0eff */
[----:B------:R0:W-:Y:S01]  /*6f90*/  STL [R1+0xd44], R9 ;  /* 0x000d440901007387 */ /* 0x0001e20000100800 */
[----:B---3--:R-:W-:-:S03]  /*6fa0*/  LEA R4, P0, R29, R0, 0x1 ;  /* 0x000000001d047211 */ /* 0x008fc600078008ff */
[----:B------:R1:W-:Y:S01]  /*6fb0*/  STL [R1+0xd10], R8 ;  /* 0x000d100801007387 */ /* 0x0003e20000100800 */
[----:B------:R-:W-:-:S03]  /*6fc0*/  IMAD R5, R5, c[0x0][0x190], RZ ;  /* 0x0000640005057a24 */ /* 0x000fc600078e02ff */
[----:B------:R3:W-:Y:S01]  /*6fd0*/  STL [R1+0xd48], R4 ;  /* 0x000d480401007387 */ /* 0x0007e20000100800 */
[----:B0-----:R-:W-:Y:S01]  /*6fe0*/  LEA.HI.X.SX32 R9, R22, R3, 0x1, P1 ;  /* 0x0000000316097211 */ /* 0x001fe200008f0eff */
[----:B------:R-:W-:Y:S01]  /*6ff0*/  IMAD R10, R10, c[0x0][0x190], RZ ;  /* 0x000064000a0a7a24 */ /* 0x000fe200078e02ff */
[----:B-1----:R-:W-:-:S03]  /*7000*/  LEA R8, P1, R6, R0, 0x1 ;  /* 0x0000000006087211 */ /* 0x002fc600078208ff */
[----:B------:R0:W-:Y:S01]  /*7010*/  STL [R1+0xd18], R9 ;  /* 0x000d180901007387 */ /* 0x0001e20000100800 */
[----:B---3--:R-:W-:-:S03]  /*7020*/  LEA.HI.X.SX32 R4, R23, R3, 0x1, P2 ;  /* 0x0000000317047211 */ /* 0x008fc600010f0eff */
[----:B------:R1:W-:Y:S01]  /*7030*/  STL [R1+0xd4c], R8 ;  /* 0x000d4c0801007387 */ /* 0x0003e20000100800 */
[----:B------:R-:W-:-:S03]  /*7040*/  IMAD R7, R7, c[0x0][0x190], RZ ;  /* 0x0000640007077a24 */ /* 0x000fc600078e02ff */
        /* <DEDUP_REMOVED lines=9> */
[----:B------:R-:W-:Y:S01]  /*70e0*/  STL [R1+0xd30], R9 ;  /* 0x000d300901007387 */ /* 0x000fe20000100800 */
[----:B---3--:R-:W-:-:S03]  /*70f0*/  LEA.HI.X.SX32 R4, R26, R3, 0x1, P5 ;  /* 0x000000031a047211 */ /* 0x008fc600028f0eff */
[----:B------:R0:W-:Y:S04]  /*7100*/  STL [R1+0xd58], R8 ;  /* 0x000d580801007387 */ /* 0x0001e80000100800 */
[----:B------:R1:W-:Y:S01]  /*7110*/  STL [R1+0xd38], R4 ;  /* 0x000d380401007387 */ /* 0x0003e20000100800 */
[-C--:B0-----:R-:W-:Y:S02]  /*7120*/  LEA.HI.X.SX32 R8, R27, R3.reuse, 0x1, P6 ;  /* 0x000000031b087211 */ /* 0x081fe400030f0eff */
[----:B-1----:R-:W-:Y:S02]  /*7130*/  LEA R4, P6, R2, R0, 0x1 ;  /* 0x0000000002047211 */ /* 0x002fe400078c08ff */
[-C--:B------:R-:W-:Y:S01]  /*7140*/  LEA.HI.X.SX32 R0, R29, R3.reuse, 0x1, P0 ;  /* 0x000000031d007211 */ /* 0x080fe200000f0eff */
[----:B------:R-:W-:Y:S01]  /*7150*/  STL [R1+0xd40], R8 ;  /* 0x000d400801007387 */ /* 0x000fe20000100800 */
[----:B------:R-:W-:-:S03]  /*7160*/  LEA.HI.X.SX32 R6, R6, R3, 0x1, P1 ;  /* 0x0000000306067211 */ /* 0x000fc600008f0eff */
[----:B------:R-:W-:Y:S04]  /*7170*/  STL [R1+0xb74], R4 ;  /* 0x000b740401007387 */ /* 0x000fe80000100800 */
[----:B------:R0:W-:Y:S04]  /*7180*/  STL [R1+0xb60], R0 ;  /* 0x000b600001007387 */ /* 0x0001e80000100800 */
[----:B------:R1:W-:Y:S01]  /*7190*/  STL [R1+0xb64], R6 ;  /* 0x000b640601007387 */ /* 0x0003e20000100800 */
[-C--:B0-----:R-:W-:Y:S01]  /*71a0*/  LEA.HI.X.SX32 R0, R5, R3.reuse, 0x1, P2 ;  /* 0x0000000305007211 */ /* 0x081fe200010f0eff */
[----:B------:R-:W-:Y:S01]  /*71b0*/  IMAD.MOV.U32 R4, RZ, RZ, c[0x0][0x188] ;  /* 0x00006200ff047624 */ /* 0x000fe200078e00ff */
[----:B-1----:R-:W-:-:S03]  /*71c0*/  LEA.HI.X.SX32 R6, R10, R3, 0x1, P3 ;  /* 0x000000030a067211 */ /* 0x002fc600018f0eff */
[----:B------:R0:W-:Y:S01]  /*71d0*/  STL [R1+0xb68], R0 ;  /* 0x000b680001007387 */ /* 0x0001e20000100800 */
[----:B------:R-:W-:Y:S01]  /*71e0*/  IMAD R12, R4, 0x3f, RZ ;  /* 0x0000003f040c7824 */ /* 0x000fe200078e02ff */
[----:B0-----:R-:W-:Y:S01]  /*71f0*/  LEA.HI.X.SX32 R0, R7, R3, 0x1, P4 ;  /* 0x0000000307007211 */ /* 0x001fe200020f0eff */
[----:B------:R-:W-:-:S04]  /*7200*/  IMAD.MOV.U32 R13, RZ, RZ, c[0x0][0x188] ;  /* 0x00006200ff0d7624 */ /* 0x000fc800078e00ff */
[----:B------:R-:W-:Y:S01]  /*7210*/  IMAD R8, R13, 0x3d, RZ ;  /* 0x0000003d0d087824 */ /* 0x000fe200078e02ff */
[----:B--2---:R-:W-:-:S04]  /*7220*/  LEA R14, P0, R28, c[0x0][0x160], 0x1 ;  /* 0x000058001c0e7a11 */ /* 0x004fc800078008ff */
[----:B------:R-:W-:Y:S02]  /*7230*/  LEA.HI.X.SX32 R15, R28, c[0x0][0x164], 0x1, P0 ;  /* 0x000059001c0f7a11 */ /* 0x000fe400000f0eff */
[----:B------:R-:W2:Y:S01]  /*7240*/  LDL.LU R28, [R1+0xd94] ;  /* 0x000d9400011c7983 */ /* 0x000ea20000300800 */
[----:B-----5:R-:W-:-:S04]  /*7250*/  LEA R16, P5, R11, c[0x0][0x160], 0x1 ;  /* 0x000058000b107a11 */ /* 0x020fc800078a08ff */
[----:B------:R-:W-:Y:S01]  /*7260*/  LEA.HI.X.SX32 R17, R11, c[0x0][0x164], 0x1, P5 ;  /* 0x000059000b117a11 */ /* 0x000fe200028f0eff */
[----:B------:R-:W-:-:S04]  /*7270*/  IMAD.MOV.U32 R11, RZ, RZ, c[0x0][0x188] ;  /* 0x00006200ff0b7624 */ /* 0x000fc800078e00ff */
[----:B------:R-:W-:Y:S04]  /*7280*/  STL.64 [R1+0x740], R16 ;  /* 0x0007401001007387 */ /* 0x000fe80000100a00 */
[----:B------:R0:W-:Y:S01]  /*7290*/  STL [R1+0xb6c], R6 ;  /* 0x000b6c0601007387 */ /* 0x0001e20000100800 */
[----:B------:R-:W-:-:S03]  /*72a0*/  IMAD.WIDE R4, R12, 0x2, R16 ;  /* 0x000000020c047825 */ /* 0x000fc600078e0210 */
[----:B------:R-:W-:Y:S04]  /*72b0*/  STL.64 [R1+0x748], R14 ;  /* 0x0007480e01007387 */ /* 0x000fe80000100a00 */
[----:B------:R1:W-:Y:S01]  /*72c0*/  STL [R1+0xb70], R0 ;  /* 0x000b700001007387 */ /* 0x0003e20000100800 */
[----:B------:R-:W-:Y:S02]  /*72d0*/  IMAD R11, R11, 0x3e, RZ ;  /* 0x0000003e0b0b7824 */ /* 0x000fe400078e02ff */
[----:B0-----:R-:W-:Y:S01]  /*72e0*/  IMAD.WIDE R6, R12, 0x2, R14 ;  /* 0x000000020c067825 */ /* 0x001fe200078e020e */
[----:B-1----:R-:W-:Y:S02]  /*72f0*/  LEA.HI.X.SX32 R0, R2, R3, 0x1, P6 ;  /* 0x0000000302007211 */ /* 0x002fe400030f0eff */
[----:B------:R-:W3:Y:S04]  /*7300*/  LDL.LU R2, [R1+0xd90] ;  /* 0x000d900001027983 */ /* 0x000ee80000300800 */
[----:B------:R-:W-:Y:S04]  /*7310*/  STL [R1+0x76c], R0 ;  /* 0x00076c0001007387 */ /* 0x000fe80000100800 */
[----:B------:R-:W-:Y:S04]  /*7320*/  STL [R1+0x774], R4 ;  /* 0x0007740401007387 */ /* 0x000fe80000100800 */
[----:B------:R0:W-:Y:S04]  /*7330*/  STL [R1+0x770], R5 ;  /* 0x0007700501007387 */ /* 0x0001e80000100800 */
[----:B------:R-:W-:Y:S01]  /*7340*/  STL [R1+0x77c], R6 ;  /* 0x00077c0601007387 */ /* 0x000fe20000100800 */
[----:B0-----:R-:W-:-:S03]  /*7350*/  IMAD.WIDE R4, R11, 0x2, R16 ;  /* 0x000000020b047825 */ /* 0x001fc600078e0210 */
[----:B------:R0:W-:Y:S04]  /*7360*/  STL [R1+0x778], R7 ;  /* 0x0007780701007387 */ /* 0x0001e80000100800 */
[----:B------:R-:W-:Y:S04]  /*7370*/  STL [R1+0x784], R4 ;  /* 0x0007840401007387 */ /* 0x000fe80000100800 */
[----:B------:R1:W-:Y:S01]  /*7380*/  STL [R1+0x780], R5 ;  /* 0x0007800501007387 */ /* 0x0003e20000100800 */
[----:B0-----:R-:W-:-:S04]  /*7390*/  IMAD.WIDE R6, R11, 0x2, R14 ;  /* 0x000000020b067825 */ /* 0x001fc800078e020e */
[----:B------:R-:W-:Y:S01]  /*73a0*/  IMAD R0, R13, 0x3c, RZ ;  /* 0x0000003c0d007824 */ /* 0x000fe200078e02ff */
[----:B------:R-:W-:Y:S01]  /*73b0*/  STL [R1+0x78c], R6 ;  /* 0x00078c0601007387 */ /* 0x000fe20000100800 */
[----:B-1----:R-:W-:-:S03]  /*73c0*/  IMAD.WIDE R4, R8, 0x2, R16 ;  /* 0x0000000208047825 */ /* 0x002fc600078e0210 */
[----:B------:R0:W-:Y:S01]  /*73d0*/  STL [R1+0x788], R7 ;  /* 0x0007880701007387 */ /* 0x0001e20000100800 */
[----:B------:R-:W-:-:S03]  /*73e0*/  IMAD.WIDE R8, R8, 0x2, R14 ;  /* 0x0000000208087825 */ /* 0x000fc600078e020e */
[----:B------:R-:W-:Y:S04]  /*73f0*/  STL [R1+0x794], R4 ;  /* 0x0007940401007387 */ /* 0x000fe80000100800 */
[----:B------:R1:W-:Y:S04]  /*7400*/  STL [R1+0x790], R5 ;  /* 0x0007900501007387 */ /* 0x0003e80000100800 */
[----:B------:R4:W-:Y:S01]  /*7410*/  STL [R1+0x79c], R8 ;  /* 0x00079c0801007387 */ /* 0x0009e20000100800 */
[----:B0-----:R-:W-:-:S04]  /*7420*/  IMAD.WIDE R6, R0, 0x2, R14 ;  /* 0x0000000200067825 */ /* 0x001fc800078e020e */
[----:B-1----:R-:W-:Y:S01]  /*7430*/  IMAD.WIDE R4, R0, 0x2, R16 ;  /* 0x0000000200047825 */ /* 0x002fe200078e0210 */
[----:B------:R-:W-:Y:S03]  /*7440*/  STL [R1+0x798], R9 ;  /* 0x0007980901007387 */ /* 0x000fe60000100800 */
[C---:B----4-:R-:W-:Y:S01]  /*7450*/  IMAD R8, R13.reuse, 0x3b, RZ ;  /* 0x0000003b0d087824 */ /* 0x050fe200078e02ff */
[----:B------:R-:W-:Y:S04]  /*7460*/  STL [R1+0x7a4], R4 ;  /* 0x0007a40401007387 */ /* 0x000fe80000100800 */
[----:B------:R0:W-:Y:S01]  /*7470*/  STL [R1+0x7a0], R5 ;  /* 0x0007a00501007387 */ /* 0x0001e20000100800 */
[----:B------:R-:W-:-:S03]  /*7480*/  IMAD R0, R13, 0x3a, RZ ;  /* 0x0000003a0d007824 */ /* 0x000fc600078e02ff */
[----:B------:R-:W-:Y:S01]  /*7490*/  STL [R1+0x7ac], R6 ;  /* 0x0007ac0601007387 */ /* 0x000fe20000100800 */
[----:B0-----:R-:W-:-:S03]  /*74a0*/  IMAD.WIDE R4, R8, 0x2, R16 ;  /* 0x0000000208047825 */ /* 0x001fc600078e0210 */
        /* <DEDUP_REMOVED lines=179> */
[----:B------:R-:W-:-:S03]  /*7fe0*/  IMAD.SHL.U32 R0, R13, 0x20, RZ ;  /* 0x000000200d007824 */ /* 0x000fc600078e00ff */
        /* <DEDUP_REMOVED lines=202> */
[----:B------:R-:W4:Y:S01]  /*8c90*/  S2R R12, SR_TID.X ;  /* 0x00000000000c7919 */ /* 0x000f220000002100 */
[----:B0-----:R-:W-:-:S03]  /*8ca0*/  IMAD.WIDE R6, R0, 0x2, R14 ;  /* 0x0000000200067825 */ /* 0x001fc600078e020e */
[----:B------:R0:W-:Y:S01]  /*8cb0*/  STL [R1+0xb1c], R8 ;  /* 0x000b1c0801007387 */ /* 0x0001e20000100800 */
[----:B-1----:R-:W-:-:S03]  /*8cc0*/  IMAD.WIDE R4, R0, 0x2, R16 ;  /* 0x0000000200047825 */ /* 0x002fc600078e0210 */
[----:B------:R-:W-:Y:S04]  /*8cd0*/  STL [R1+0xb18], R9 ;  /* 0x000b180901007387 */ /* 0x000fe80000100800 */
[----:B------:R-:W-:Y:S01]  /*8ce0*/  STL [R1+0xb24], R4 ;  /* 0x000b240401007387 */ /* 0x000fe20000100800 */
[----:B0-----:R-:W-:-:S03]  /*8cf0*/  IMAD R8, R13, 0x3, RZ ;  /* 0x000000030d087824 */ /* 0x001fc600078e02ff */
[----:B------:R0:W-:Y:S01]  /*8d00*/  STL [R1+0xb20], R5 ;  /* 0x000b200501007387 */ /* 0x0001e20000100800 */
[----:B------:R-:W-:-:S03]  /*8d10*/  IMAD.SHL.U32 R0, R13, 0x2, RZ ;  /* 0x000000020d007824 */ /* 0x000fc600078e00ff */
[----:B------:R-:W-:Y:S01]  /*8d20*/  STL [R1+0xb2c], R6 ;  /* 0x000b2c0601007387 */ /* 0x000fe20000100800 */
[----:B0-----:R-:W-:-:S03]  /*8d30*/  IMAD.WIDE R4, R8, 0x2, R16 ;  /* 0x0000000208047825 */ /* 0x001fc600078e0210 */
[----:B------:R0:W-:Y:S01]  /*8d40*/  STL [R1+0xb28], R7 ;  /* 0x000b280701007387 */ /* 0x0001e20000100800 */
[----:B------:R-:W-:-:S03]  /*8d50*/  IMAD.WIDE R8, R8, 0x2, R14 ;  /* 0x0000000208087825 */ /* 0x000fc600078e020e */
[----:B------:R-:W-:Y:S04]  /*8d60*/  STL [R1+0xb34], R4 ;  /* 0x000b340401007387 */ /* 0x000fe80000100800 */
[----:B------:R1:W-:Y:S01]  /*8d70*/  STL [R1+0xb30], R5 ;  /* 0x000b300501007387 */ /* 0x0003e20000100800 */
[----:B0-----:R-:W-:-:S03]  /*8d80*/  IMAD.WIDE R6, R0, 0x2, R14 ;  /* 0x0000000200067825 */ /* 0x001fc600078e020e */
[----:B------:R-:W-:Y:S01]  /*8d90*/  STL [R1+0xb3c], R8 ;  /* 0x000b3c0801007387 */ /* 0x000fe20000100800 */
[----:B-1----:R-:W-:-:S03]  /*8da0*/  IMAD.WIDE R4, R0, 0x2, R16 ;  /* 0x0000000200047825 */ /* 0x002fc600078e0210 */
[----:B------:R0:W-:Y:S04]  /*8db0*/  STL [R1+0xb38], R9 ;  /* 0x000b380901007387 */ /* 0x0001e80000100800 */
[----:B------:R-:W-:Y:S04]  /*8dc0*/  STL [R1+0xb44], R4 ;  /* 0x000b440401007387 */ /* 0x000fe80000100800 */
[----:B------:R1:W-:Y:S01]  /*8dd0*/  STL [R1+0xb40], R5 ;  /* 0x000b400501007387 */ /* 0x0003e20000100800 */
[----:B0-----:R-:W-:-:S03]  /*8de0*/  IMAD.WIDE R8, R13, 0x2, R16 ;  /* 0x000000020d087825 */ /* 0x001fc600078e0210 */
[----:B------:R4:W-:Y:S04]  /*8df0*/  STL [R1+0xb4c], R6 ;  /* 0x000b4c0601007387 */ /* 0x0009e80000100800 */
[----:B------:R-:W-:Y:S01]  /*8e00*/  STL [R1+0xb48], R7 ;  /* 0x000b480701007387 */ /* 0x000fe20000100800 */
[----:B-1----:R-:W-:-:S03]  /*8e10*/  IMAD.WIDE R4, R13, 0x2, R14 ;  /* 0x000000020d047825 */ /* 0x002fc600078e020e */
[----:B------:R-:W-:Y:S04]  /*8e20*/  STL [R1+0xb54], R8 ;  /* 0x000b540801007387 */ /* 0x000fe80000100800 */
[----:B------:R-:W-:Y:S01]  /*8e30*/  STL [R1+0xb50], R9 ;  /* 0x000b500901007387 */ /* 0x000fe20000100800 */
[----:B----4-:R-:W-:-:S03]  /*8e40*/  IMAD.SHL.U32 R6, R12, 0x20, RZ ;  /* 0x000000200c067824 */ /* 0x010fc600078e00ff */
[----:B------:R-:W-:Y:S04]  /*8e50*/  STL [R1+0xb5c], R4 ;  /* 0x000b5c0401007387 */ /* 0x000fe80000100800 */
[----:B------:R0:W-:Y:S04]  /*8e60*/  STL [R1+0xb58], R5 ;  /* 0x000b580501007387 */ /* 0x0001e80000100800 */
[----:B------:R-:W-:Y:S04]  /*8e70*/  STL [R1+0x768], RZ ;  /* 0x000768ff01007387 */ /* 0x000fe80000100800 */
[----:B------:R-:W-:Y:S04]  /*8e80*/  STL [R1+0x330], RZ ;  /* 0x000330ff01007387 */ /* 0x000fe80000100800 */
[----:B------:R-:W-:Y:S04]  /*8e90*/  STL [R1+0xd8c], R6 ;  /* 0x000d8c0601007387 */ /* 0x000fe80000100800 */
[----:B------:R-:W-:Y:S04]  /*8ea0*/  STL [R1+0x334], RZ ;  /* 0x000334ff01007387 */ /* 0x000fe80000100800 */
        /* <DEDUP_REMOVED lines=197> */
[----:B------:R-:W-:Y:S01]  /*9b00*/  STL [R1+0x45c], RZ ;  /* 0x00045cff01007387 */ /* 0x000fe20000100800 */
[----:B------:R-:W-:-:S03]  /*9b10*/  LOP3.LUT R11, R12, 0x7f, RZ, 0xc0, !PT ;  /* 0x0000007f0c0b7812 */ /* 0x000fc600078ec0ff */
[----:B------:R-:W-:Y:S04]  /*9b20*/  STL [R1+0x440], RZ ;  /* 0x000440ff01007387 */ /* 0x000fe80000100800 */
[----:B------:R-:W-:Y:S04]  /*9b30*/  STL [R1+0x444], RZ ;  /* 0x000444ff01007387 */ /* 0x000fe80000100800 */
[----:B------:R-:W-:Y:S04]  /*9b40*/  STL [R1+0x448], RZ ;  /* 0x000448ff01007387 */ /* 0x000fe80000100800 */
[----:B------:R-:W-:Y:S04]  /*9b50*/  STL [R1+0x44c], RZ ;  /* 0x00044cff01007387 */ /* 0x000fe80000100800 */
[----:B------:R-:W4:Y:S01]  /*9b60*/  LDL.LU R12, [R1+0x114] ;  /* 0x00011400010c7983 */ /* 0x000f220000300800 */
[----:B------:R-:W-:-:S03]  /*9b70*/  IMAD.SHL.U32 R29, R11, 0x2, RZ ;  /* 0x000000020b1d7824 */ /* 0x000fc600078e00ff */
[----:B------:R-:W5:Y:S04]  /*9b80*/  LDL.LU R11, [R1+0x118] ;  /* 0x00011800010b7983 */ /* 0x000f680000300800 */
        /* <DEDUP_REMOVED lines=24> */
[----:B------:R-:W-:Y:S01]  /*9d10*/  IMAD.SHL.U32 R3, R13, 0x40, RZ ;  /* 0x000000400d037824 */ /* 0x000fe200078e00ff */
[----:B------:R-:W-:-:S04]  /*9d20*/  ULDC UR4, c[0x0][0x18c] ;  /* 0x0000630000047ab9 */ /* 0x000fc80000000800 */
[----:B------:R-:W-:Y:S01]  /*9d30*/  SHF.R.S32.HI R0, RZ, 0x1f, R3 ;  /* 0x0000001fff007819 */ /* 0x000fe20000011403 */
[----:B------:R-:W-:Y:S01]  /*9d40*/  USHF.L.U32 UR4, UR4, 0x6, URZ ;  /* 0x0000000604047899 */ /* 0x000fe2000800063f */
[----:B0-----:R-:W-:Y:S02]  /*9d50*/  LOP3.LUT R5, R29, 0x10, RZ, 0x3c, !PT ;  /* 0x000000101d057812 */ /* 0x001fe400078e3cff */
[----:B------:R-:W-:Y:S02]  /*9d60*/  SHF.L.U64.HI R0, R3, 0x1, R0 ;  /* 0x0000000103007819 */ /* 0x000fe40000010200 */
[C---:B------:R-:W-:Y:S01]  /*9d70*/  LOP3.LUT R3, R29.reuse, 0x30, RZ, 0x3c, !PT ;  /* 0x000000301d037812 */ /* 0x040fe200078e3cff */
[----:B------:R-:W-:Y:S01]  /*9d80*/  USHF.R.S32.HI UR5, URZ, 0x1f, UR4 ;  /* 0x0000001f3f057899 */ /* 0x000fe20008011404 */
[C---:B------:R-:W-:Y:S02]  /*9d90*/  LOP3.LUT R5, R29.reuse, 0x40, RZ, 0x3c, !PT ;  /* 0x000000401d057812 */ /* 0x040fe400078e3cff */
[----:B------:R-:W-:-:S02]  /*9da0*/  LOP3.LUT R3, R29, 0x60, RZ, 0x3c, !PT ;  /* 0x000000601d037812 */ /* 0x000fc400078e3cff */
[----:B------:R-:W-:Y:S02]  /*9db0*/  LOP3.LUT R5, R29, 0x70, RZ, 0x3c, !PT ;  /* 0x000000701d057812 */ /* 0x000fe400078e3cff */
[C---:B---3--:R-:W-:Y:S02]  /*9dc0*/  LOP3.LUT R3, R2.reuse, 0x40, RZ, 0x3c, !PT ;  /* 0x0000004002037812 */ /* 0x048fe400078e3cff */
[----:B------:R-:W-:Y:S02]  /*9dd0*/  LOP3.LUT R5, R2, 0x60, RZ, 0x3c, !PT ;  /* 0x0000006002057812 */ /* 0x000fe400078e3cff */
[----:B--2---:R-:W-:Y:S01]  /*9de0*/  LOP3.LUT R3, R28, 0x40, RZ, 0x3c, !PT ;  /* 0x000000401c037812 */ /* 0x004fe200078e3cff */
[----:B------:R-:W-:Y:S02]  /*9df0*/  USHF.L.U32 UR8, UR4, 0x1, URZ ;  /* 0x0000000104087899 */ /* 0x000fe4000800063f */
[----:B------:R-:W-:Y:S01]  /*9e00*/  USHF.L.U64.HI UR5, UR4, 0x1, UR5 ;  /* 0x0000000104057899 */ /* 0x000fe20008010205 */
[----:B----4-:R-:W-:-:S05]  /*9e10*/  SHF.R.S32.HI R4, RZ, 0x6, R12 ;  /* 0x00000006ff047819 */ /* 0x010fca000001140c */
[----:B------:R5:W-:Y:S04]  /*9e20*/  STL [R1+0xd5c], R4 ;  /* 0x000d5c0401007387 */ /* 0x000be80000100800 */
[----:B------:R-:W-:Y:S01]  /*9e30*/  STL [R1+0x150], RZ ;  /* 0x000150ff01007387 */ /* 0x000fe20000100800 */
[----:B-----5:R-:W-:-:S03]  /*9e40*/  LOP3.LUT R4, R11, 0x400, R6, 0xf8, !PT ;  /* 0x000004000b047812 */ /* 0x020fc600078ef806 */
[----:B------:R-:W-:Y:S04]  /*9e50*/  STL [R1+0x154], RZ ;  /* 0x000154ff01007387 */ /* 0x000fe80000100800 */
[----:B------:R-:W-:Y:S04]  /*9e60*/  STL [R1+0x158], RZ ;  /* 0x000158ff01007387 */ /* 0x000fe80000100800 */
[----:B------:R0:W-:Y:S04]  /*9e70*/  STL [R1+0x754], R4 ;  /* 0x0007540401007387 */ /* 0x0001e80000100800 */
        /* <DEDUP_REMOVED lines=17> */
[----:B0-----:R-:W-:-:S03]  /*9f90*/  LOP3.LUT R4, R4, 0x40, RZ, 0x3c, !PT ;  /* 0x0000004004047812 */ /* 0x001fc600078e3cff */
        /* <DEDUP_REMOVED lines=8> */
[----:B------:R1:W-:Y:S01]  /*a020*/  STL [R1+0x758], R4 ;  /* 0x0007580401007387 */ /* 0x0003e20000100800 */
[----:B------:R-:W-:-:S02]  /*a030*/  LOP3.LUT R6, R29, 0x20, RZ, 0x3c, !PT ;  /* 0x000000201d067812 */ /* 0x000fc400078e3cff */
[----:B------:R-:W-:Y:S02]  /*a040*/  LOP3.LUT R6, R29, 0x50, RZ, 0x3c, !PT ;  /* 0x000000501d067812 */ /* 0x000fe400078e3cff */
[----:B------:R-:W-:Y:S02]  /*a050*/  LOP3.LUT R6, R2, 0x20, RZ, 0x3c, !PT ;  /* 0x0000002002067812 */ /* 0x000fe400078e3cff */
.L_x_3:
[----:B-1----:R-:W2:Y:S01]  /*a060*/  LDL.64 R4, [R1+0x748] ;  /* 0x0007480001047983 */ /* 0x002ea20000100a00 */
[----:B------:R-:W-:-:S03]  /*a070*/  IMAD.MOV.U32 R3, RZ, RZ, -0x40 ;  /* 0xffffffc0ff037424 */ /* 0x000fc600078e00ff */
[----:B--2---:R0:W-:Y:S04]  /*a080*/  STL [R1+0x206c], R5 ;  /* 0x00206c0501007387 */ /* 0x0041e80000100800 */
[----:B0-----:R-:W2:Y:S04]  /*a090*/  LDL R5, [R1+0x768] ;  /* 0x0007680001057983 */ /* 0x001ea80000100800 */
[----:B------:R-:W-:Y:S04]  /*a0a0*/  STL [R1+0x1ff0], R24 ;  /* 0x001ff01801007387 */ /* 0x000fe80000100800 */
        /* <DEDUP_REMOVED lines=14> */
[----:B------:R0:W-:Y:S04]  /*a190*/  STL [R1+0x2068], R24 ;  /* 0x0020681801007387 */ /* 0x0001e80000100800 */
        /* <DEDUP_REMOVED lines=58> */
[----:B------:R-:W-:Y:S01]  /*a540*/  STL [R1+0x1f44], R9 ;  /* 0x001f440901007387 */ /* 0x000fe20000100800 */
[----:B--2---:R-:W-:-:S03]  /*a550*/  IMAD R3, R5, R3, c[0x0][0x180] ;  /* 0x0000600005037624 */ /* 0x004fc600078e0203 */
[----:B------:R-:W-:Y:S04]  /*a560*/  STL [R1+0x1f48], R9 ;  /* 0x001f480901007387 */ /* 0x000fe80000100800 */
[----:B------:R-:W-:Y:S04]  /*a570*/  STL [R1+0x1f4c], R9 ;  /* 0x001f4c0901007387 */ /* 0x000fe80000100800 */
[----:B------:R-:W-:Y:S04]  /*a580*/  STL [R1+0x1f30], R8 ;  /* 0x001f300801007387 */ /* 0x000fe80000100800 */
[----:B------:R-:W-:Y:S04]  /*a590*/  STL [R1+0x1f50], R8 ;  /* 0x001f500801007387 */ /* 0x000fe80000100800 */
[----:B------:R-:W-:Y:S04]  /*a5a0*/  STL [R1+0x1f2c], R14 ;  /* 0x001f2c0e01007387 */ /* 0x000fe80000100800 */
[----:B------:R-:W-:Y:S04]  /*a5b0*/  STL [R1+0x1f28], R15 ;  /* 0x001f280f01007387 */ /* 0x000fe80000100800 */
[----:B-----5:R-:W-:Y:S04]  /*a5c0*/  STL [R1+0x1f18], R7 ;  /* 0x001f180701007387 */ /* 0x020fe80000100800 */
        /* <DEDUP_REMOVED lines=26> */
[----:B------:R-:W2:Y:S01]  /*a770*/  LDL.LU R5, [R1+0x206c] ;  /* 0x00206c0001057983 */ /* 0x000ea20000300800 */
[----:B------:R-:W-:-:S02]  /*a780*/  ISETP.GT.AND P0, PT, R3, RZ, PT ;  /* 0x000000ff0300720c */ /* 0x000fc40003f04270 */
[----:B0-----:R-:W-:Y:S02]  /*a790*/  PRMT R24, RZ, 0x7610, R24 ;  /* 0x00007610ff187816 */ /* 0x001fe40000000018 */
[----:B-1----:R-:W-:Y:S02]  /*a7a0*/  PRMT R25, RZ, 0x7610, R25 ;  /* 0x00007610ff197816 */ /* 0x002fe40000000019 */
[----:B------:R-:W-:-:S07]  /*a7b0*/  ISETP.GT.AND P1, PT, R3, 0x1, PT ;  /* 0x000000010300780c */ /* 0x000fce0003f24270 */
[----:B--2---:R-:W2:Y:S04]  /*a7c0*/  @P0 LDG.E.U16 R24, [R4.64] ;  /* 0x0000000604180981 */ /* 0x004ea8000c1e1500 */
[----:B--2---:R0:W-:Y:S04]  /*a7d0*/  STL [R1+0x10], R24 ;  /* 0x0000101801007387 */ /* 0x0041e80000100800 */
[----:B0-----:R-:W2:Y:S04]  /*a7e0*/  LDL.LU R24, [R1+0x2068] ;  /* 0x0020680001187983 */ /* 0x001ea80000300800 */
[----:B------:R-:W3:Y:S01]  /*a7f0*/  LDL.64 R4, [R1+0x740] ;  /* 0x0007400001047983 */ /* 0x000ee20000100a00 */
[----:B------:R-:W-:-:S02]  /*a800*/  ISETP.GT.AND P2, PT, R3, 0x2, PT ;  /* 0x000000020300780c */ /* 0x000fc40003f44270 */
[----:B--2---:R-:W-:Y:S01]  /*a810*/  PRMT R24, RZ, 0x7610, R24 ;  /* 0x00007610ff187816 */ /* 0x004fe20000000018 */
[----:B---3--:R-:W2:Y:S04]  /*a820*/  @P0 LDG.E.U16 R25, [R4.64] ;  /* 0x0000000604190981 */ /* 0x008ea8000c1e1500 */
[----:B--2---:R0:W-:Y:S04]  /*a830*/  STL [R1+0x14], R25 ;  /* 0x0000141901007387 */ /* 0x0041e80000100800 */
[----:B0-----:R-:W2:Y:S04]  /*a840*/  LDL.LU R25, [R1+0x2064] ;  /* 0x0020640001197983 */ /* 0x001ea80000300800 */
[----:B------:R-:W3:Y:S04]  /*a850*/  LDL R4, [R1+0xb58] ;  /* 0x000b580001047983 */ /* 0x000ee80000100800 */
[----:B------:R-:W3:Y:S01]  /*a860*/  LDL R5, [R1+0xb5c] ;  /* 0x000b5c0001057983 */ /* 0x000ee20000100800 */
[----:B--2---:R-:W-:-:S02]  /*a870*/  PRMT R25, RZ, 0x7610, R25 ;  /* 0x00007610ff197816 */ /* 0x004fc40000000019 */
[----:B---3--:R-:W-:-:S04]  /*a880*/  @P1 LOP3.LUT R5, R5, R4, RZ, 0x3c, !PT ;  /* 0x0000000405051212 */ /* 0x008fc800078e3cff */
[----:B------:R-:W-:-:S04]  /*a890*/  @P1 LOP3.LUT R4, R5, R4, RZ, 0x3c, !PT ;  /* 0x0000000405041212 */ /* 0x000fc800078e3cff */
[----:B------:R-:W-:-:S05]  /*a8a0*/  @P1 LOP3.LUT R5, R5, R4, RZ, 0x3c, !PT ;  /* 0x0000000405051212 */ /* 0x000fca00078e3cff */
[----:B------:R-:W2:Y:S04]  /*a8b0*/  @P1 LDG.E.U16 R24, [R4.64] ;  /* 0x0000000604181981 */ /* 0x000ea8000c1e1500 */
[----:B--2---:R0:W-:Y:S04]  /*a8c0*/  STL [R1+0x20], R24 ;  /* 0x0000201801007387 */ /* 0x0041e80000100800 */
[----:B0-----:R-:W2:Y:S04]  /*a8d0*/  LDL.LU R24, [R1+0x2060] ;  /* 0x0020600001187983 */ /* 0x001ea80000300800 */
[----:B------:R-:W3:Y:S04]  /*a8e0*/  LDL R4, [R1+0xb50] ;  /* 0x000b500001047983 */ /* 0x000ee80000100800 */
[----:B------:R-:W3:Y:S01]  /*a8f0*/  LDL R5, [R1+0xb54] ;  /* 0x000b540001057983 */ /* 0x000ee20000100800 */
[----:B------:R-:W-:-:S02]  /*a900*/  ISETP.GT.AND P0, PT, R3, 0x3, PT ;  /* 0x000000030300780c */ /* 0x000fc40003f04270 */
[----:B--2---:R-:W-:Y:S02]  /*a910*/  PRMT R24, RZ, 0x7610, R24 ;  /* 0x00007610ff187816 */ /* 0x004fe40000000018 */
        /* <DEDUP_REMOVED lines=127> */
[----:B--2---:R0:W-:Y:S04]  /*b110*/  STL [R1], R24 ;  /* 0x0000001801007387 */ /* 0x0041e80000100800 */
        /* <DEDUP_REMOVED lines=150> */
[----:B------:R0:W2:Y:S04]  /*ba80*/  @P1 LDG.E.U16 R24, [R4.64] ;  /* 0x0000000604181981 */ /* 0x0000a8000c1e1500 */
[----:B0-----:R-:W3:Y:S04]  /*ba90*/  LDL R4, [R1+0xa60] ;  /* 0x000a600001047983 */ /* 0x001ee80000100800 */
[----:B------:R-:W3:Y:S01]  /*baa0*/  LDL R5, [R1+0xa64] ;  /* 0x000a640001057983 */ /* 0x000ee20000100800 */
[----:B------:R-:W-:Y:S02]  /*bab0*/  PRMT R20, RZ, 0x7610, R20 ;  /* 0x00007610ff147816 */ /* 0x000fe40000000014 */
[----:B------:R-:W-:-:S02]  /*bac0*/  PRMT R21, RZ, 0x7610, R21 ;  /* 0x00007610ff157816 */ /* 0x000fc40000000015 */
[----:B------:R-:W-:Y:S01]  /*bad0*/  ISETP.GT.AND P0, PT, R3, 0x12, PT ;  /* 0x000000120300780c */ /* 0x000fe20003f04270 */
[----:B--2---:R-:W-:Y:S01]  /*bae0*/  STL [R1+0x1eb8], R24 ;  /* 0x001eb81801007387 */ /* 0x004fe20000100800 */
[----:B---3--:R-:W-:-:S04]  /*baf0*/  @P1 LOP3.LUT R5, R5, R4, RZ, 0x3c, !PT ;  /* 0x0000000405051212 */ /* 0x008fc800078e3cff */
[----:B------:R-:W-:-:S04]  /*bb00*/  @P1 LOP3.LUT R4, R5, R4, RZ, 0x3c, !PT ;  /* 0x0000000405041212 */ /* 0x000fc800078e3cff */
[----:B------:R-:W-:-:S05]  /*bb10*/  @P1 LOP3.LUT R5, R5, R4, RZ, 0x3c, !PT ;  /* 0x0000000405051212 */ /* 0x000fca00078e3cff */
[----:B------:R0:W2:Y:S04]  /*bb20*/  @P1 LDG.E.U16 R25, [R4.64] ;  /* 0x0000000604191981 */ /* 0x0000a8000c1e1500 */
[----:B0-----:R-:W3:Y:S04]  /*bb30*/  LDL R4, [R1+0xa58] ;  /* 0x000a580001047983 */ /* 0x001ee80000100800 */
[----:B------:R-:W3:Y:S04]  /*bb40*/  LDL R5, [R1+0xa5c] ;  /* 0x000a5c0001057983 */ /* 0x000ee80000100800 */
[----:B--2---:R-:W-:Y:S01]  /*bb50*/  STL [R1+0x1ebc], R25 ;  /* 0x001ebc1901007387 */ /* 0x004fe20000100800 */
        /* <DEDUP_REMOVED lines=94> */
[----:B------:R-:W-:-:S02]  /*c140*/  PRMT R26, RZ, 0x7610, R26 ;  /* 0x00007610ff1a7816 */ /* 0x000fc4000000001a */
[----:B------:R-:W-:Y:S02]  /*c150*/  PRMT R27, RZ, 0x7610, R27 ;  /* 0x00007610ff1b7816 */ /* 0x000fe4000000001b */
[----:B------:R-:W-:Y:S02]  /*c160*/  ISETP.GT.AND P0, PT, R3, 0x18, PT ;  /* 0x000000180300780c */ /* 0x000fe40003f04270 */
        /* <DEDUP_REMOVED lines=8> */
[----:B------:R-:W3:Y:S02]  /*c1f0*/  LDL R5, [R1+0xa04] ;  /* 0x000a040001057983 */ /* 0x000ee40000100800 */
[----:B---3--:R-:W-:-:S04]  /*c200*/  @P1 LOP3.LUT R5, R5, R4, RZ, 0x3c, !PT ;  /* 0x0000000405051212 */ /* 0x008fc800078e3cff */
[----:B------:R-:W-:-:S04]  /*c210*/  @P1 LOP3.LUT R4, R5, R4, RZ, 0x3c, !PT ;  /* 0x0000000405041212 */ /* 0x000fc800078e3cff */
[----:B------:R-:W-:-:S05]  /*c220*/  @P1 LOP3.LUT R5, R5, R4, RZ, 0x3c, !PT ;  /* 0x0000000405051212 */ /* 0x000fca00078e3cff */
[----:B------:R-:W3:Y:S04]  /*c230*/  @P1 LDG.E.U16 R21, [R4.64] ;  /* 0x0000000604151981 */ /* 0x000ee8000c1e1500 */
[----:B---3--:R0:W-:Y:S04]  /*c240*/  STL [R1+0x3bc], R21 ;  /* 0x0003bc1501007387 */ /* 0x0081e80000100800 */
[----:B0-----:R-:W3:Y:S04]  /*c250*/  LDL.LU R21, [R1+0x1fbc] ;  /* 0x001fbc0001157983 */ /* 0x001ee80000300800 */
[----:B------:R-:W4:Y:S04]  /*c260*/  LDL R4, [R1+0x9f8] ;  /* 0x0009f80001047983 */ /* 0x000f280000100800 */
[----:B------:R-:W4:Y:S01]  /*c270*/  LDL R5, [R1+0x9fc] ;  /* 0x0009fc0001057983 */ /* 0x000f220000100800 */
[----:B--2---:R-:W-:-:S02]  /*c280*/  PRMT R20, RZ, 0x7610, R20 ;  /* 0x00007610ff147816 */ /* 0x004fc40000000014 */
[----:B------:R-:W-:Y:S02]  /*c290*/  ISETP.GT.AND P1, PT, R3, 0x19, PT ;  /* 0x000000190300780c */ /* 0x000fe40003f24270 */
[----:B----4-:R-:W-:-:S04]  /*c2a0*/  @P2 LOP3.LUT R5, R5, R4, RZ, 0x3c, !PT ;  /* 0x0000000405052212 */ /* 0x010fc800078e3cff */
[----:B------:R-:W-:-:S04]  /*c2b0*/  @P2 LOP3.LUT R4, R5, R4, RZ, 0x3c, !PT ;  /* 0x0000000405042212 */ /* 0x000fc800078e3cff */
[----:B------:R-:W-:-:S05]  /*c2c0*/  @P2 LOP3.LUT R5, R5, R4, RZ, 0x3c, !PT ;  /* 0x0000000405052212 */ /* 0x000fca00078e3cff */
[----:B------:R-:W2:Y:S04]  /*c2d0*/  @P2 LDG.E.U16 R26, [R4.64] ;  /* 0x00000006041a2981 */ /* 0x000ea8000c1e1500 */
[----:B--2---:R0:W-:Y:S04]  /*c2e0*/  STL [R1+0x3b8], R26 ;  /* 0x0003b81a01007387 */ /* 0x0041e80000100800 */
[----:B0-----:R-:W2:Y:S04]  /*c2f0*/  LDL.LU R26, [R1+0x1fb8] ;  /* 0x001fb800011a7983 */ /* 0x001ea80000300800 */
[----:B------:R-:W4:Y:S04]  /*c300*/  LDL R4, [R1+0x9f0] ;  /* 0x0009f00001047983 */ /* 0x000f280000100800 */
[----:B------:R-:W4:Y:S02]  /*c310*/  LDL R5, [R1+0x9f4] ;  /* 0x0009f40001057983 */ /* 0x000f240000100800 */
[----:B----4-:R-:W-:-:S04]  /*c320*/  @P2 LOP3.LUT R5, R5, R4, RZ, 0x3c, !PT ;  /* 0x0000000405052212 */ /* 0x010fc800078e3cff */
[----:B------:R-:W-:-:S04]  /*c330*/  @P2 LOP3.LUT R4, R5, R4, RZ, 0x3c, !PT ;  /* 0x0000000405042212 */ /* 0x000fc800078e3cff */
[----:B------:R-:W-:-:S05]  /*c340*/  @P2 LOP3.LUT R5, R5, R4, RZ, 0x3c, !PT ;  /* 0x0000000405052212 */ /* 0x000fca00078e3cff */
[----:B------:R-:W4:Y:S04]  /*c350*/  @P2 LDG.E.U16 R27, [R4.64] ;  /* 0x00000006041b2981 */ /* 0x000f28000c1e1500 */
[----:B----4-:R0:W-:Y:S04]  /*c360*/  STL [R1+0x3b4], R27 ;  /* 0x0003b41b01007387 */ /* 0x0101e80000100800 */
[----:B0-----:R-:W4:Y:S04]  /*c370*/  LDL.LU R27, [R1+0x1fb4] ;  /* 0x001fb400011b7983 */ /* 0x001f280000300800 */
[----:B------:R-:W2:Y:S04]  /*c380*/  LDL R4, [R1+0x9e8] ;  /* 0x0009e80001047983 */ /* 0x000ea80000100800 */
[----:B------:R-:W2:Y:S01]  /*c390*/  LDL R5, [R1+0x9ec] ;  /* 0x0009ec0001057983 */ /* 0x000ea20000100800 */
[----:B---3--:R-:W-:-:S02]  /*c3a0*/  PRMT R21, RZ, 0x7610, R21 ;  /* 0x00007610ff157816 */ /* 0x008fc40000000015 */
[----:B--2---:R-:W-:-:S04]  /*c3b0*/  @P0 LOP3.LUT R5, R5, R4, RZ, 0x3c, !PT ;  /* 0x0000000405050212 */ /* 0x004fc800078e3cff */
[----:B------:R-:W-:-:S04]  /*c3c0*/  @P0 LOP3.LUT R4, R5, R4, RZ, 0x3c, !PT ;  /* 0x0000000405040212 */ /* 0x000fc800078e3cff */
[----:B------:R-:W-:-:S05]  /*c3d0*/  @P0 LOP3.LUT R5, R5, R4, RZ, 0x3c, !PT ;  /* 0x0000000405050212 */ /* 0x000fca00078e3cff */
[----:B------:R0:W2:Y:S04]  /*c3e0*/  @P0 LDG.E.U16 R20, [R4.64] ;  /* 0x0000000604140981 */ /* 0x0000a8000c1e1500 */
[----:B0-----:R-:W3:Y:S04]  /*c3f0*/  LDL R4, [R1+0x9e0] ;  /* 0x0009e00001047983 */ /* 0x001ee80000100800 */
[----:B------:R-:W3:Y:S01]  /*c400*/  LDL R5, [R1+0x9e4] ;  /* 0x0009e40001057983 */ /* 0x000ee20000100800 */
[----:B------:R-:W-:Y:S02]  /*c410*/  PRMT R26, RZ, 0x7610, R26 ;  /* 0x00007610ff1a7816 */ /* 0x000fe4000000001a */
[----:B------:R-:W-:Y:S01]  /*c420*/  ISETP.GT.AND P2, PT, R3, 0x1a, PT ;  /* 0x0000001a0300780c */ /* 0x000fe20003f44270 */
[----:B--2---:R-:W-:Y:S01]  /*c430*/  STL [R1+0x1ec0], R20 ;  /* 0x001ec01401007387 */ /* 0x004fe20000100800 */
[----:B---3--:R-:W-:-:S04]  /*c440*/  @P0 LOP3.LUT R5, R5, R4, RZ, 0x3c, !PT ;  /* 0x0000000405050212 */ /* 0x008fc800078e3cff */
[----:B------:R-:W-:-:S04]  /*c450*/  @P0 LOP3.LUT R4, R5, R4, RZ, 0x3c, !PT ;  /* 0x0000000405040212 */ /* 0x000fc800078e3cff */
[----:B------:R-:W-:-:S05]  /*c460*/  @P0 LOP3.LUT R5, R5, R4, RZ, 0x3c, !PT ;  /* 0x0000000405050212 */ /* 0x000fca00078e3cff */
[----:B------:R0:W2:Y:S04]  /*c470*/  @P0 LDG.E.U16 R21, [R4.64] ;  /* 0x0000000604150981 */ /* 0x0000a8000c1e1500 */
[----:B0-----:R-:W3:Y:S04]  /*c480*/  LDL R4, [R1+0x9d8] ;  /* 0x0009d80001047983 */ /* 0x001ee80000100800 */
[----:B------:R-:W3:Y:S01]  /*c490*/  LDL R5, [R1+0x9dc] ;  /* 0x0009dc0001057983 */ /* 0x000ee20000100800 */
[----:B----4-:R-:W-:-:S03]  /*c4a0*/  PRMT R27, RZ, 0x7610, R27 ;  /* 0x00007610ff1b7816 */ /* 0x010fc6000000001b */
[----:B--2---:R-:W-:Y:S01]  /*c4b0*/  STL [R1+0x1ec4], R21 ;  /* 0x001ec41501007387 */ /* 0x004fe20000100800 */
        /* <DEDUP_REMOVED lines=9> */
[----:B--2---:R-:W-:Y:S04]  /*c550*/  STL [R1+0x1e8c], R26 ;  /* 0x001e8c1a01007387 */ /* 0x004fe80000100800 */
[----:B------:R-:W-:Y:S04]  /*c560*/  STL [R1+0x1e90], R26 ;  /* 0x001e901a01007387 */ /* 0x000fe80000100800 */
[----:B------:R-:W-:Y:S01]  /*c570*/  STL [R1+0x1e94], R26 ;  /* 0x001e941a01007387 */ /* 0x000fe20000100800 */
[----:B---3--:R-:W-:-:S04]  /*c580*/  @P1 LOP3.LUT R5, R5, R4, RZ, 0x3c, !PT ;  /* 0x0000000405051212 */ /* 0x008fc800078e3cff */
[----:B------:R-:W-:-:S04]  /*c590*/  @P1 LOP3.LUT R4, R5, R4, RZ, 0x3c, !PT ;  /* 0x0000000405041212 */ /* 0x000fc800078e3cff */
[----:B------:R-:W-:-:S05]  /*c5a0*/  @P1 LOP3.LUT R5, R5, R4, RZ, 0x3c, !PT ;  /* 0x0000000405051212 */ /* 0x000fca00078e3cff */
[----:B------:R0:W2:Y:S04]  /*c5b0*/  @P1 LDG.E.U16 R27, [R4.64] ;  /* 0x00000006041b1981 */ /* 0x0000a8000c1e1500 */
[----:B0-----:R-:W3:Y:S04]  /*c5c0*/  LDL R4, [R1+0x9c8] ;  /* 0x0009c80001047983 */ /* 0x001ee80000100800 */
[----:B------:R-:W3:Y:S01]  /*c5d0*/  LDL R5, [R1+0x9cc] ;  /* 0x0009cc0001057983 */ /* 0x000ee20000100800 */
[----:B------:R-:W-:-:S03]  /*c5e0*/  ISETP.GT.AND P1, PT, R3, 0x1c, PT ;  /* 0x0000001c0300780c */ /* 0x000fc60003f24270 */
[----:B--2---:R-:W-:Y:S04]  /*c5f0*/  STL [R1+0x1e88], R27 ;  /* 0x001e881b01007387 */ /* 0x004fe80000100800 */
[----:B------:R-:W-:Y:S01]  /*c600*/  STL [R1+0x1e98], R27 ;  /* 0x001e981b01007387 */ /* 0x000fe20000100800 */
        /* <DEDUP_REMOVED lines=120> */
[----:B------:R-:W-:-:S02]  /*cd90*/  ISETP.GT.AND P1, PT, R3, 0x22, PT ;  /* 0x000000220300780c */ /* 0x000fc40003f24270 */
[----:B---3--:R-:W-:-:S04]  /*cda0*/  @P2 LOP3.LUT R5, R5, R4, RZ, 0x3c, !PT ;  /* 0x0000000405052212 */ /* 0x008fc800078e3cff */
[----:B------:R-:W-:-:S04]  /*cdb0*/  @P2 LOP3.LUT R4, R5, R4, RZ, 0x3c, !PT ;  /* 0x0000000405042212 */ /* 0x000fc800078e3cff */
[----:B------:R-:W-:-:S05]  /*cdc0*/  @P2 LOP3.LUT R5, R5, R4, RZ, 0x3c, !PT ;  /* 0x0000000405052212 */ /* 0x000fca00078e3cff */
[----:B------:R0:W3:Y:S04]  /*cdd0*/  @P2 LDG.E.U16 R17, [R4.64] ;  /* 0x0000000604112981 */ /* 0x0000e8000c1e1500 */
[----:B0-----:R-:W2:Y:S04]  /*cde0*/  LDL R4, [R1+0x958] ;  /* 0x0009580001047983 */ /* 0x001ea80000100800 */
[----:B------:R-:W2:Y:S01]  /*cdf0*/  LDL R5, [R1+0x95c] ;  /* 0x00095c0001057983 */ /* 0x000ea20000100800 */
[----:B----4-:R-:W-:Y:S02]  /*ce00*/  PRMT R23, RZ, 0x7610, R23 ;  /* 0x00007610ff177816 */ /* 0x010fe40000000017 */
[----:B--2---:R-:W-:-:S04]  /*ce10*/  @P0 LOP3.LUT R5, R5, R4, RZ, 0x3c, !PT ;  /* 0x0000000405050212 */ /* 0x004fc800078e3cff */
[----:B------:R-:W-:-:S04]  /*ce20*/  @P0 LOP3.LUT R4, R5, R4, RZ, 0x3c, !PT ;  /* 0x0000000405040212 */ /* 0x000fc800078e3cff */
[----:B------:R-:W-:-:S05]  /*ce30*/  @P0 LOP3.LUT R5, R5, R4, RZ, 0x3c, !PT ;  /* 0x0000000405050212 */ /* 0x000fca00078e3cff */
[----:B------:R0:W2:Y:S04]  /*ce40*/  @P0 LDG.E.U16 R22, [R4.64] ;  /* 0x0000000604160981 */ /* 0x0000a8000c1e1500 */
[----:B0-----:R-:W4:Y:S04]  /*ce50*/  LDL R4, [R1+0x950] ;  /* 0x0009500001047983 */ /* 0x001f280000100800 */
[----:B------:R-:W4:Y:S01]  /*ce60*/  LDL R5, [R1+0x954] ;  /* 0x0009540001057983 */ /* 0x000f220000100800 */
[----:B------:R-:W-:Y:S02]  /*ce70*/  PRMT R13, RZ, 0x7610, R13 ;  /* 0x00007610ff0d7816 */ /* 0x000fe4000000000d */
[----:B------:R-:W-:-:S02]  /*ce80*/  PRMT R12, RZ, 0x7610, R12 ;  /* 0x00007610ff0c7816 */ /* 0x000fc4000000000c */
[----:B------:R-:W-:Y:S01]  /*ce90*/  ISETP.GT.AND P2, PT, R3, 0x23, PT ;  /* 0x000000230300780c */ /* 0x000fe20003f44270 */
[----:B--2---:R-:W-:Y:S04]  /*cea0*/  STL [R1+0x1e84], R22 ;  /* 0x001e841601007387 */ /* 0x004fe80000100800 */
[----:B------:R-:W-:Y:S04]  /*ceb0*/  STL [R1+0x1e9c], R22 ;  /* 0x001e9c1601007387 */ /* 0x000fe80000100800 */
[----:B------:R-:W-:Y:S01]  /*cec0*/  STL [R1+0x1ea0], R22 ;  /* 0x001ea01601007387 */ /* 0x000fe20000100800 */
[----:B----4-:R-:W-:-:S04]  /*ced0*/  @P0 LOP3.LUT R5, R5, R4, RZ, 0x3c, !PT ;  /* 0x0000000405050212 */ /* 0x010fc800078e3cff */
[----:B------:R-:W-:-:S04]  /*cee0*/  @P0 LOP3.LUT R4, R5, R4, RZ, 0x3c, !PT ;  /* 0x0000000405040212 */ /* 0x000fc800078e3cff */
[----:B------:R-:W-:-:S05]  /*cef0*/  @P0 LOP3.LUT R5, R5, R4, RZ, 0x3c, !PT ;  /* 0x0000000405050212 */ /* 0x000fca00078e3cff */
[----:B------:R0:W2:Y:S04]  /*cf00*/  @P0 LDG.E.U16 R23, [R4.64] ;  /* 0x0000000604170981 */ /* 0x0000a8000c1e1500 */
[----:B0-----:R-:W4:Y:S04]  /*cf10*/  LDL R4, [R1+0x948] ;  /* 0x0009480001047983 */ /* 0x001f280000100800 */
[----:B------:R-:W4:Y:S01]  /*cf20*/  LDL R5, [R1+0x94c] ;  /* 0x00094c0001057983 */ /* 0x000f220000100800 */
[----:B------:R-:W-:-:S03]  /*cf30*/  ISETP.GT.AND P0, PT, R3, 0x24, PT ;  /* 0x000000240300780c */ /* 0x000fc60003f04270 */
[----:B--2---:R-:W-:Y:S04]  /*cf40*/  STL [R1+0x1e80], R23 ;  /* 0x001e801701007387 */ /* 0x004fe80000100800 */
[----:B------:R-:W-:Y:S04]  /*cf50*/  STL [R1+0x1ea4], R23 ;  /* 0x001ea41701007387 */ /* 0x000fe80000100800 */
[----:B------:R-:W-:Y:S01]  /*cf60*/  STL [R1+0x1ea8], R23 ;  /* 0x001ea81701007387 */ /* 0x000fe20000100800 */
[----:B----4-:R-:W-:-:S04]  /*cf70*/  @P1 LOP3.LUT R5, R5, R4, RZ, 0x3c, !PT ;  /* 0x0000000405051212 */ /* 0x010fc800078e3cff */
[----:B------:R-:W-:-:S04]  /*cf80*/  @P1 LOP3.LUT R4, R5, R4, RZ, 0x3c, !PT ;  /* 0x0000000405041212 */ /* 0x000fc800078e3cff */
[----:B------:R-:W-:-:S05]  /*cf90*/  @P1 LOP3.LUT R5, R5, R4, RZ, 0x3c, !PT ;  /* 0x0000000405051212 */ /* 0x000fca00078e3cff */
[----:B------:R-:W2:Y:S04]  /*cfa0*/  @P1 LDG.E.U16 R13, [R4.64] ;  /* 0x00000006040d1981 */ /* 0x000ea8000c1e1500 */
[----:B--2---:R0:W-:Y:S04]  /*cfb0*/  STL [R1+0x260], R13 ;  /* 0x0002600d01007387 */ /* 0x0041e80000100800 */
[----:B0-----:R-:W2:Y:S04]  /*cfc0*/  LDL.LU R13, [R1+0x1f80] ;  /* 0x001f8000010d7983 */ /* 0x001ea80000300800 */
[----:B------:R-:W4:Y:S04]  /*cfd0*/  LDL R4, [R1+0x940] ;  /* 0x0009400001047983 */ /* 0x000f280000100800 */
[----:B------:R-:W4:Y:S01]  /*cfe0*/  LDL R5, [R1+0x944] ;  /* 0x0009440001057983 */ /* 0x000f220000100800 */
[----:B--2---:R-:W-:-:S02]  /*cff0*/  PRMT R13, RZ, 0x7610, R13 ;  /* 0x00007610ff0d7816 */ /* 0x004fc4000000000d */
        /* <DEDUP_REMOVED lines=8> */
[----:B------:R-:W-:-:S02]  /*d080*/  ISETP.GT.AND P1, PT, R3, 0x25, PT ;  /* 0x000000250300780c */ /* 0x000fc40003f24270 */
[----:B--2---:R-:W-:Y:S02]  /*d090*/  PRMT R12, RZ, 0x7610, R12 ;  /* 0x00007610ff0c7816 */ /* 0x004fe4000000000c */
        /* <DEDUP_REMOVED lines=55> */
[----:B------:R-:W-:-:S02]  /*d410*/  PRMT R18, RZ, 0x7610, R18 ;  /* 0x00007610ff127816 */ /* 0x000fc40000000012 */
[----:B------:R-:W-:Y:S02]  /*d420*/  PRMT R19, RZ, 0x7610, R19 ;  /* 0x00007610ff137816 */ /* 0x000fe40000000013 */
[----:B------:R-:W-:Y:S02]  /*d430*/  ISETP.GT.AND P1, PT, R3, 0x28, PT ;  /* 0x000000280300780c */ /* 0x000fe40003f24270 */
        /* <DEDUP_REMOVED lines=15> */
[----:B------:R-:W3:Y:S04]  /*d530*/  LDL R4, [R1+0x8f8] ;  /* 0x0008f80001047983 */ /* 0x000ee80000100800 */
[----:B------:R-:W3:Y:S01]  /*d540*/  LDL R5, [R1+0x8fc] ;  /* 0x0008fc0001057983 */ /* 0x000ee20000100800 */
[----:B--2---:R-:W-:-:S02]  /*d550*/  PRMT R13, RZ, 0x7610, R13 ;  /* 0x00007610ff0d7816 */ /* 0x004fc4000000000d */
[----:B------:R-:W-:Y:S02]  /*d560*/  ISETP.GT.AND P2, PT, R3, 0x29, PT ;  /* 0x000000290300780c */ /* 0x000fe40003f44270 */
        /* <DEDUP_REMOVED lines=14> */
[----:B------:R-:W2:Y:S04]  /*d650*/  LDL R4, [R1+0x8e8] ;  /* 0x0008e80001047983 */ /* 0x000ea80000100800 */
[----:B------:R-:W2:Y:S01]  /*d660*/  LDL R5, [R1+0x8ec] ;  /* 0x0008ec0001057983 */ /* 0x000ea20000100800 */
[----:B----4-:R-:W-:-:S02]  /*d670*/  PRMT R12, RZ, 0x7610, R12 ;  /* 0x00007610ff0c7816 */ /* 0x010fc4000000000c */
[----:B--2---:R-:W-:-:S04]  /*d680*/  @P1 LOP3.LUT R5, R5, R4, RZ, 0x3c, !PT ;  /* 0x0000000405051212 */ /* 0x004fc800078e3cff */
[----:B------:R-:W-:-:S04]  /*d690*/  @P1 LOP3.LUT R4, R5, R4, RZ, 0x3c, !PT ;  /* 0x0000000405041212 */ /* 0x000fc800078e3cff */
[----:B------:R-:W-:-:S05]  /*d6a0*/  @P1 LOP3.LUT R5, R5, R4, RZ, 0x3c, !PT ;  /* 0x0000000405051212 */ /* 0x000fca00078e3cff */
[----:B------:R0:W2:Y:S04]  /*d6b0*/  @P1 LDG.E.U16 R13, [R4.64] ;  /* 0x00000006040d1981 */ /* 0x0000a8000c1e1500 */
[----:B0-----:R-:W4:Y:S04]  /*d6c0*/  LDL R4, [R1+0x8e0] ;  /* 0x0008e00001047983 */ /* 0x001f280000100800 */
[----:B------:R-:W4:Y:S01]  /*d6d0*/  LDL R5, [R1+0x8e4] ;  /* 0x0008e40001057983 */ /* 0x000f220000100800 */
[----:B------:R-:W-:Y:S02]  /*d6e0*/  PRMT R18, RZ, 0x7610, R18 ;  /* 0x00007610ff127816 */ /* 0x000fe40000000012 */
[----:B------:R-:W-:-:S02]  /*d6f0*/  ISETP.GT.AND P0, PT, R3, 0x2a, PT ;  /* 0x0000002a0300780c */ /* 0x000fc40003f04270 */
[----:B----4-:R-:W-:-:S04]  /*d700*/  @P1 LOP3.LUT R5, R5, R4, RZ, 0x3c, !PT ;  /* 0x0000000405051212 */ /* 0x010fc800078e3cff */
[----:B------:R-:W-:-:S04]  /*d710*/  @P1 LOP3.LUT R4, R5, R4, RZ, 0x3c, !PT ;  /* 0x0000000405041212 */ /* 0x000fc800078e3cff */
[----:B------:R-:W-:-:S05]  /*d720*/  @P1 LOP3.LUT R5, R5, R4, RZ, 0x3c, !PT ;  /* 0x0000000405051212 */ /* 0x000fca00078e3cff */
[----:B------:R0:W4:Y:S04]  /*d730*/  @P1 LDG.E.U16 R12, [R4.64] ;  /* 0x00000006040c1981 */ /* 0x000128000c1e1500 */
[----:B0-----:R-:W2:Y:S04]  /*d740*/  LDL R4, [R1+0x8d8] ;  /* 0x0008d80001047983 */ /* 0x001ea80000100800 */
[----:B------:R-:W2:Y:S01]  /*d750*/  LDL R5, [R1+0x8dc] ;  /* 0x0008dc0001057983 */ /* 0x000ea20000100800 */
[----:B---3--:R-:W-:Y:S02]  /*d760*/  PRMT R19, RZ, 0x7610, R19 ;  /* 0x00007610ff137816 */ /* 0x008fe40000000013 */
[----:B--2---:R-:W-:-:S04]  /*d770*/  @P2 LOP3.LUT R5, R5, R4, RZ, 0x3c, !PT ;  /* 0x0000000405052212 */ /* 0x004fc800078e3cff */
        /* <DEDUP_REMOVED lines=9> */
[----:B------:R-:W-:Y:S01]  /*d810*/  STL [R1+0x1eb0], R18 ;  /* 0x001eb01201007387 */ /* 0x000fe20000100800 */
        /* <DEDUP_REMOVED lines=23> */
[----:B---3--:R-:W-:-:S02]  /*d990*/  PRMT R9, RZ, 0x7610, R9 ;  /* 0x00007610ff097816 */ /* 0x008fc40000000009 */
[----:B--2---:R-:W-:-:S04]  /*d9a0*/  @P1 LOP3.LUT R5, R5, R4, RZ, 0x3c, !PT ;  /* 0x0000000405051212 */ /* 0x004fc800078e3cff */
        /* <DEDUP_REMOVED lines=64> */
[----:B------:R-:W-:-:S02]  /*ddb0*/  PRMT R14, RZ, 0x7610, R14 ;  /* 0x00007610ff0e7816 */ /* 0x000fc4000000000e */
[----:B------:R-:W-:Y:S02]  /*ddc0*/  ISETP.GT.AND P1, PT, R3, 0x2f, PT ;  /* 0x0000002f0300780c */ /* 0x000fe40003f24270 */
[----:B--2---:R-:W-:-:S04]  /*ddd0*/  @P0 LOP3.LUT R5, R5, R4, RZ, 0x3c, !PT ;  /* 0x0000000405050212 */ /* 0x004fc800078e3cff */
[----:B------:R-:W-:-:S04]  /*dde0*/  @P0 LOP3.LUT R4, R5, R4, RZ, 0x3c, !PT ;  /* 0x0000000405040212 */ /* 0x000fc800078e3cff */
[----:B------:R-:W-:-:S05]  /*ddf0*/  @P0 LOP3.LUT R5, R5, R4, RZ, 0x3c, !PT ;  /* 0x0000000405050212 */ /* 0x000fca00078e3cff */
[----:B------:R-:W2:Y:S04]  /*de00*/  @P0 LDG.E.U16 R14, [R4.64] ;  /* 0x00000006040e0981 */ /* 0x000ea8000c1e1500 */
[----:B--2---:R0:W-:Y:S04]  /*de10*/  STL [R1+0x254], R14 ;  /* 0x0002540e01007387 */ /* 0x0041e80000100800 */
[----:B0-----:R-:W2:Y:S04]  /*de20*/  LDL.LU R14, [R1+0x1f2c] ;  /* 0x001f2c00010e7983 */ /* 0x001ea80000300800 */
[----:B------:R-:W2:Y:S04]  /*de30*/  LDL R4, [R1+0x878] ;  /* 0x0008780001047983 */ /* 0x000ea80000100800 */
[----:B------:R-:W2:Y:S01]  /*de40*/  LDL R5, [R1+0x87c] ;  /* 0x00087c0001057983 */ /* 0x000ea20000100800 */
[----:B------:R-:W-:-:S02]  /*de50*/  PRMT R2, RZ, 0x7610, R2 ;  /* 0x00007610ff027816 */ /* 0x000fc40000000002 */
        /* <DEDUP_REMOVED lines=21> */
[----:B------:R0:W3:Y:S04]  /*dfb0*/  @P0 LDG.E.U16 R9, [R4.64] ;  /* 0x0000000604090981 */ /* 0x0000e8000c1e1500 */
[----:B0-----:R-:W2:Y:S04]  /*dfc0*/  LDL R4, [R1+0x860] ;  /* 0x0008600001047983 */ /* 0x001ea80000100800 */
[----:B------:R-:W2:Y:S01]  /*dfd0*/  LDL R5, [R1+0x864] ;  /* 0x0008640001057983 */ /* 0x000ea20000100800 */
[----:B------:R-:W-:Y:S02]  /*dfe0*/  PRMT R8, RZ, 0x7610, R8 ;  /* 0x00007610ff087816 */ /* 0x000fe40000000008 */
[----:B------:R-:W-:-:S02]  /*dff0*/  ISETP.GT.AND P1, PT, R3, 0x31, PT ;  /* 0x000000310300780c */ /* 0x000fc40003f24270 */
[----:B--2---:R-:W-:-:S04]  /*e000*/  @P0 LOP3.LUT R5, R5, R4, RZ, 0x3c, !PT ;  /* 0x0000000405050212 */ /* 0x004fc800078e3cff */
[----:B------:R-:W-:-:S04]  /*e010*/  @P0 LOP3.LUT R4, R5, R4, RZ, 0x3c, !PT ;  /* 0x0000000405040212 */ /* 0x000fc800078e3cff */
[----:B------:R-:W-:-:S05]  /*e020*/  @P0 LOP3.LUT R5, R5, R4, RZ, 0x3c, !PT ;  /* 0x0000000405050212 */ /* 0x000fca00078e3cff */
[----:B------:R0:W2:Y:S04]  /*e030*/  @P0 LDG.E.U16 R8, [R4.64] ;  /* 0x0000000604080981 */ /* 0x0000a8000c1e1500 */
[----:B0-----:R-:W2:Y:S04]  /*e040*/  LDL R4, [R1+0x858] ;  /* 0x0008580001047983 */ /* 0x001ea80000100800 */
[----:B------:R-:W2:Y:S01]  /*e050*/  LDL R5, [R1+0x85c] ;  /* 0x00085c0001057983 */ /* 0x000ea20000100800 */
[----:B------:R-:W-:Y:S02]  /*e060*/  PRMT R14, RZ, 0x7610, R14 ;  /* 0x00007610ff0e7816 */ /* 0x000fe4000000000e */
        /* <DEDUP_REMOVED lines=15> */
[----:B------:R-:W-:-:S03]  /*e160*/  PRMT R7, RZ, 0x7610, R7 ;  /* 0x00007610ff077816 */ /* 0x000fc60000000007 */
        /* <DEDUP_REMOVED lines=45> */
[----:B------:R-:W-:-:S03]  /*e440*/  PRMT R6, RZ, 0x7610, R6 ;  /* 0x00007610ff067816 */ /* 0x000fc60000000006 */
[----:B---3--:R0:W-:Y:S04]  /*e450*/  STL [R1+0x238], R20 ;  /* 0x0002381401007387 */ /* 0x0081e80000100800 */
[----:B0-----:R-:W3:Y:S01]  /*e460*/  LDL R20, [R1+0x814] ;  /* 0x0008140001147983 */ /* 0x001ee20000100800 */
        /* <DEDUP_REMOVED lines=28> */
[----:B------:R-:W2:Y:S04]  /*e630*/  @P0 LDG.E.U16 R10, [R4.64] ;  /* 0x00000006040a0981 */ /* 0x000ea8000c1e1500 */
[----:B--2---:R0:W-:Y:S04]  /*e640*/  STL [R1+0x230], R10 ;  /* 0x0002300a01007387 */ /* 0x0041e80000100800 */
[----:B0-----:R-:W2:Y:S04]  /*e650*/  LDL.LU R10, [R1+0x1f10] ;  /* 0x001f1000010a7983 */ /* 0x001ea80000300800 */
[----:B------:R-:W4:Y:S01]  /*e660*/  LDL R5, [R1+0x810] ;  /* 0x0008100001057983 */ /* 0x000f220000100800 */
[----:B---3--:R-:W-:Y:S01]  /*e670*/  @P0 IMAD.MOV.U32 R4, RZ, RZ, R20 ;  /* 0x000000ffff040224 */ /* 0x008fe200078e0014 */
[----:B------:R-:W-:-:S02]  /*e680*/  ISETP.GT.AND P1, PT, R3, 0x36, PT ;  /* 0x000000360300780c */ /* 0x000fc40003f24270 */
[----:B------:R-:W3:Y:S01]  /*e690*/  LDL R20, [R1+0x7dc] ;  /* 0x0007dc0001147983 */ /* 0x000ee20000100800 */
[----:B--2---:R-:W-:-:S06]  /*e6a0*/  PRMT R10, RZ, 0x7610, R10 ;  /* 0x00007610ff0a7816 */ /* 0x004fcc000000000a */
[----:B----4-:R-:W2:Y:S04]  /*e6b0*/  @P0 LDG.E.U16 R10, [R4.64] ;  /* 0x00000006040a0981 */ /* 0x010ea8000c1e1500 */
        /* <DEDUP_REMOVED lines=17> */
[----:B------:R-:W2:Y:S01]  /*e7d0*/  @P1 LDG.E.U16 R10, [R4.64] ;  /* 0x00000006040a1981 */ /* 0x000ea2000c1e1500 */
[----:B------:R-:W-:-:S03]  /*e7e0*/  ISETP.GT.AND P0, PT, R3, 0x37, PT ;  /* 0x000000370300780c */ /* 0x000fc60003f04270 */
        /* <DEDUP_REMOVED lines=14> */
[----:B----4-:R-:W-:-:S04]  /*e8d0*/  @P0 LOP3.LUT R5, R5, R4, RZ, 0x3c, !PT ;  /* 0x0000000405050212 */ /* 0x010fc800078e3cff */
[----:B------:R-:W-:-:S04]  /*e8e0*/  @P0 LOP3.LUT R4, R5, R4, RZ, 0x3c, !PT ;  /* 0x0000000405040212 */ /* 0x000fc800078e3cff */
[----:B------:R-:W-:-:S05]  /*e8f0*/  @P0 LOP3.LUT R5, R5, R4, RZ, 0x3c, !PT ;  /* 0x0000000405050212 */ /* 0x000fca00078e3cff */
[----:B------:R-:W4:Y:S01]  /*e900*/  @P0 LDG.E.U16 R11, [R4.64] ;  /* 0x00000006040b0981 */ /* 0x000f22000c1e1500 */
[C---:B------:R-:W-:Y:S02]  /*e910*/  ISETP.GT.AND P1, PT, R3.reuse, 0x39, PT ;  /* 0x000000390300780c */ /* 0x040fe40003f24270 */
[----:B--2---:R-:W-:Y:S01]  /*e920*/  PRMT R10, RZ, 0x7610, R10 ;  /* 0x00007610ff0a7816 */ /* 0x004fe2000000000a */
[----:B----4-:R0:W-:Y:S04]  /*e930*/  STL [R1+0xfc], R11 ;  /* 0x0000fc0b01007387 */ /* 0x0101e80000100800 */
[----:B0-----:R-:W2:Y:S04]  /*e940*/  LDL.LU R11, [R1+0x1efc] ;  /* 0x001efc00010b7983 */ /* 0x001ea80000300800 */
[----:B------:R-:W4:Y:S02]  /*e950*/  LDL R5, [R1+0x7d8] ;  /* 0x0007d80001057983 */ /* 0x000f240000100800 */
[----:B---3--:R-:W-:Y:S01]  /*e960*/  @P1 IMAD.MOV.U32 R4, RZ, RZ, R20 ;  /* 0x000000ffff041224 */ /* 0x008fe200078e0014 */
[----:B------:R-:W-:-:S02]  /*e970*/  ISETP.GT.AND P0, PT, R3, 0x3a, PT ;  /* 0x0000003a0300780c */ /* 0x000fc40003f04270 */
[----:B------:R-:W-:Y:S01]  /*e980*/  PRMT R29, RZ, 0x7610, R29 ;  /* 0x00007610ff1d7816 */ /* 0x000fe2000000001d */
[----:B------:R-:W3:Y:S04]  /*e990*/  LDL R20, [R1+0x7b4] ;  /* 0x0007b40001147983 */ /* 0x000ee80000100800 */
[----:B----4-:R0:W4:Y:S04]  /*e9a0*/  @P1 LDG.E.U16 R10, [R4.64] ;  /* 0x00000006040a1981 */ /* 0x010128000c1e1500 */
[----:B0-----:R-:W3:Y:S04]  /*e9b0*/  LDL R4, [R1+0x7d0] ;  /* 0x0007d00001047983 */ /* 0x001ee80000100800 */
[----:B------:R-:W3:Y:S01]  /*e9c0*/  LDL R5, [R1+0x7d4] ;  /* 0x0007d40001057983 */ /* 0x000ee20000100800 */
[----:B--2---:R-:W-:-:S02]  /*e9d0*/  PRMT R11, RZ, 0x7610, R11 ;  /* 0x00007610ff0b7816 */ /* 0x004fc4000000000b */
[----:B---3--:R-:W-:-:S04]  /*e9e0*/  @P1 LOP3.LUT R5, R5, R4, RZ, 0x3c, !PT ;  /* 0x0000000405051212 */ /* 0x008fc800078e3cff */
[----:B------:R-:W-:-:S04]  /*e9f0*/  @P1 LOP3.LUT R4, R5, R4, RZ, 0x3c, !PT ;  /* 0x0000000405041212 */ /* 0x000fc800078e3cff */
[----:B------:R-:W-:-:S05]  /*ea00*/  @P1 LOP3.LUT R5, R5, R4, RZ, 0x3c, !PT ;  /* 0x0000000405051212 */ /* 0x000fca00078e3cff */
[----:B------:R0:W2:Y:S04]  /*ea10*/  @P1 LDG.E.U16 R11, [R4.64] ;  /* 0x00000006040b1981 */ /* 0x0000a8000c1e1500 */
[----:B0-----:R-:W3:Y:S04]  /*ea20*/  LDL R4, [R1+0x7c8] ;  /* 0x0007c80001047983 */ /* 0x001ee80000100800 */
        /* <DEDUP_REMOVED lines=16> */
[----:B------:R-:W-:Y:S02]  /*eb30*/  ISETP.GT.AND P1, PT, R3, 0x3b, PT ;  /* 0x0000003b0300780c */ /* 0x000fe40003f24270 */
[----:B---3--:R-:W-:-:S11]  /*eb40*/  PRMT R29, RZ, 0x7610, R29 ;  /* 0x00007610ff1d7816 */ /* 0x008fd6000000001d */
[----:B--2---:R-:W-:-:S04]  /*eb50*/  @P1 LOP3.LUT R5, R5, R4, RZ, 0x3c, !PT ;  /* 0x0000000405051212 */ /* 0x004fc800078e3cff */
[----:B------:R-:W-:-:S04]  /*eb60*/  @P1 LOP3.LUT R4, R5, R4, RZ, 0x3c, !PT ;  /* 0x0000000405041212 */ /* 0x000fc800078e3cff */
[----:B------:R-:W-:-:S05]  /*eb70*/  @P1 LOP3.LUT R5, R5, R4, RZ, 0x3c, !PT ;  /* 0x0000000405051212 */ /* 0x000fca00078e3cff */
[----:B------:R-:W2:Y:S04]  /*eb80*/  @P1 LDG.E.U16 R29, [R4.64] ;  /* 0x00000006041d1981 */ /* 0x000ea8000c1e1500 */
[----:B------:R-:W-:Y:S04]  /*eb90*/  STL [R1+0x1e64], R2 ;  /* 0x001e640201007387 */ /* 0x000fe80000100800 */
[----:B--2---:R0:W-:Y:S04]  /*eba0*/  STL [R1+0xf0], R29 ;  /* 0x0000f01d01007387 */ /* 0x0041e80000100800 */
[----:B0-----:R-:W2:Y:S04]  /*ebb0*/  LDL.LU R29, [R1+0x1ef4] ;  /* 0x001ef400011d7983 */ /* 0x001ea80000300800 */
[----:B------:R-:W3:Y:S01]  /*ebc0*/  LDL R5, [R1+0x7b0] ;  /* 0x0007b00001057983 */ /* 0x000ee20000100800 */
[----:B------:R-:W-:-:S03]  /*ebd0*/  @P1 IMAD.MOV.U32 R4, RZ, RZ, R20 ;  /* 0x000000ffff041224 */ /* 0x000fc600078e0014 */
[----:B------:R-:W4:Y:S01]  /*ebe0*/  LDL R20, [R1+0x78c] ;  /* 0x00078c0001147983 */ /* 0x000f220000100800 */
[----:B--2---:R-:W-:-:S06]  /*ebf0*/  PRMT R29, RZ, 0x7610, R29 ;  /* 0x00007610ff1d7816 */ /* 0x004fcc000000001d */
[----:B---3--:R-:W2:Y:S01]  /*ec00*/  @P1 LDG.E.U16 R29, [R4.64] ;  /* 0x00000006041d1981 */ /* 0x008ea2000c1e1500 */
[----:B------:R-:W-:-:S03]  /*ec10*/  ISETP.GT.AND P0, PT, R3, 0x3c, PT ;  /* 0x0000003c0300780c */ /* 0x000fc60003f04270 */
        /* <DEDUP_REMOVED lines=17> */
[----:B------:R-:W2:Y:S01]  /*ed30*/  @P0 LDG.E.U16 R29, [R4.64] ;  /* 0x00000006041d0981 */ /* 0x000ea2000c1e1500 */
        /* <DEDUP_REMOVED lines=19> */
[----:B------:R-:W-:Y:S02]  /*ee70*/  ISETP.GT.AND P0, PT, R3, 0x3e, PT ;  /* 0x0000003e0300780c */ /* 0x000fe40003f04270 */
[----:B------:R-:W-:Y:S01]  /*ee80*/  PRMT R0, RZ, 0x7610, R0 ;  /* 0x00007610ff007816 */ /* 0x000fe20000000000 */
[----:B--2---:R0:W-:Y:S04]  /*ee90*/  STL [R1+0xdc], R29 ;  /* 0x0000dc1d01007387 */ /* 0x0041e80000100800 */
[----:B0-----:R-:W2:Y:S04]  /*eea0*/  LDL.LU R29, [R1+0x1ee0] ;  /* 0x001ee000011d7983 */ /* 0x001ea80000300800 */
[----:B------:R-:W3:Y:S02]  /*eeb0*/  LDL R5, [R1+0x788] ;  /* 0x0007880001057983 */ /* 0x000ee40000100800 */
[----:B----4-:R-:W-:-:S05]  /*eec0*/  @P0 IMAD.MOV.U32 R4, RZ, RZ, R20 ;  /* 0x000000ffff040224 */ /* 0x010fca00078e0014 */
[----:B---3--:R0:W3:Y:S04]  /*eed0*/  @P0 LDG.E.U16 R0, [R4.64] ;  /* 0x0000000604000981 */ /* 0x0080e8000c1e1500 */
[----:B0-----:R-:W4:Y:S04]  /*eee0*/  LDL R4, [R1+0x780] ;  /* 0x0007800001047983 */ /* 0x001f280000100800 */
[----:B---3--:R-:W-:Y:S04]  /*eef0*/  STL [R1+0xd8], R0 ;  /* 0x0000d80001007387 */ /* 0x008fe80000100800 */
[----:B------:R-:W4:Y:S01]  /*ef00*/  LDL R5, [R1+0x784] ;  /* 0x0007840001057983 */ /* 0x000f220000100800 */
[----:B--2---:R-:W-:-:S03]  /*ef10*/  PRMT R29, RZ, 0x7610, R29 ;  /* 0x00007610ff1d7816 */ /* 0x004fc6000000001d */
[----:B------:R-:W2:Y:S01]  /*ef20*/  LDL R20, [R1+0xb7c] ;  /* 0x000b7c0001147983 */ /* 0x000ea20000100800 */
[----:B----4-:R-:W-:-:S04]  /*ef30*/  @P0 LOP3.LUT R5, R5, R4, RZ, 0x3c, !PT ;  /* 0x0000000405050212 */ /* 0x010fc800078e3cff */
[----:B------:R-:W-:-:S04]  /*ef40*/  @P0 LOP3.LUT R4, R5, R4, RZ, 0x3c, !PT ;  /* 0x0000000405040212 */ /* 0x000fc800078e3cff */
[----:B------:R-:W-:-:S05]  /*ef50*/  @P0 LOP3.LUT R5, R5, R4, RZ, 0x3c, !PT ;  /* 0x0000000405050212 */ /* 0x000fca00078e3cff */
[----:B------:R-:W3:Y:S01]  /*ef60*/  @P0 LDG.E.U16 R29, [R4.64] ;  /* 0x00000006041d0981 */ /* 0x000ee2000c1e1500 */
[----:B------:R-:W-:-:S03]  /*ef70*/  ISETP.GT.AND P1, PT, R3, 0x3f, PT ;  /* 0x0000003f0300780c */ /* 0x000fc60003f24270 */
[----:B---3--:R0:W-:Y:S04]  /*ef80*/  STL [R1+0xd4], R29 ;  /* 0x0000d41d01007387 */ /* 0x0081e80000100800 */
[----:B0-----:R-:W3:Y:S04]  /*ef90*/  LDL.LU R29, [R1+0x1edc] ;  /* 0x001edc00011d7983 */ /* 0x001ee80000300800 */
[----:B------:R-:W4:Y:S04]  /*efa0*/  LDL R4, [R1+0x778] ;  /* 0x0007780001047983 */ /* 0x000f280000100800 */
[----:B------:R-:W4:Y:S04]  /*efb0*/  LDL R5, [R1+0x77c] ;  /* 0x00077c0001057983 */ /* 0x000f280000100800 */
[----:B------:R-:W0:Y:S01]  /*efc0*/  S2R R0, SR_TID.X ;  /* 0x0000000000007919 */ /* 0x000e220000002100 */
[----:B---3--:R-:W-:-:S02]  /*efd0*/  PRMT R29, RZ, 0x7610, R29 ;  /* 0x00007610ff1d7816 */ /* 0x008fc4000000001d */
[----:B----4-:R-:W-:-:S04]  /*efe0*/  @P1 LOP3.LUT R5, R5, R4, RZ, 0x3c, !PT ;  /* 0x0000000405051212 */ /* 0x010fc800078e3cff */
[----:B------:R-:W-:-:S04]  /*eff0*/  @P1 LOP3.LUT R4, R5, R4, RZ, 0x3c, !PT ;  /* 0x0000000405041212 */ /* 0x000fc800078e3cff */
[----:B------:R-:W-:-:S05]  /*f000*/  @P1 LOP3.LUT R5, R5, R4, RZ, 0x3c, !PT ;  /* 0x0000000405051212 */ /* 0x000fca00078e3cff */
[----:B------:R-:W3:Y:S01]  /*f010*/  @P1 LDG.E.U16 R29, [R4.64] ;  /* 0x00000006041d1981 */ /* 0x000ee2000c1e1500 */
[----:B0-----:R-:W-:-:S03]  /*f020*/  LOP3.LUT R0, R0, 0x3f, RZ, 0xc0, !PT ;  /* 0x0000003f00007812 */ /* 0x001fc600078ec0ff */
[----:B------:R-:W-:Y:S04]  /*f030*/  STL [R1+0x1e68], R3 ;  /* 0x001e680301007387 */ /* 0x000fe80000100800 */
[----:B------:R-:W-:Y:S04]  /*f040*/  STL [R1+0x1e2c], R0 ;  /* 0x001e2c0001007387 */ /* 0x000fe80000100800 */
[----:B---3--:R0:W-:Y:S04]  /*f050*/  STL [R1+0xd0], R29 ;  /* 0x0000d01d01007387 */ /* 0x0081e80000100800 */
[----:B0-----:R-:W3:Y:S04]  /*f060*/  LDL.LU R29, [R1+0x1ed8] ;  /* 0x001ed800011d7983 */ /* 0x001ee80000300800 */
[----:B------:R-:W4:Y:S04]  /*f070*/  LDL R4, [R1+0x770] ;  /* 0x0007700001047983 */ /* 0x000f280000100800 */
[----:B------:R-:W4:Y:S01]  /*f080*/  LDL R5, [R1+0x774] ;  /* 0x0007740001057983 */ /* 0x000f220000100800 */
[----:B------:R-:W-:-:S02]  /*f090*/  PRMT R21, RZ, 0x7610, R21 ;  /* 0x00007610ff157816 */ /* 0x000fc40000000015 */
[----:B------:R-:W-:Y:S02]  /*f0a0*/  ISETP.GE.AND P0, PT, R0, R3, PT ;  /* 0x000000030000720c */ /* 0x000fe40003f06270 */
[----:B----4-:R-:W-:-:S04]  /*f0b0*/  @P1 LOP3.LUT R5, R5, R4, RZ, 0x3c, !PT ;  /* 0x0000000405051212 */ /* 0x010fc800078e3cff */
[----:B------:R-:W-:-:S04]  /*f0c0*/  @P1 LOP3.LUT R4, R5, R4, RZ, 0x3c, !PT ;  /* 0x0000000405041212 */ /* 0x000fc800078e3cff */
[----:B------:R-:W-:-:S05]  /*f0d0*/  @P1 LOP3.LUT R5, R5, R4, RZ, 0x3c, !PT ;  /* 0x0000000405051212 */ /* 0x000fca00078e3cff */
[----:B------:R0:W4:Y:S04]  /*f0e0*/  @P1 LDG.E.U16 R21, [R4.64] ;  /* 0x0000000604151981 */ /* 0x000128000c1e1500 */
[----:B0-----:R-:W3:Y:S01]  /*f0f0*/  LDL R5, [R1+0xb78] ;  /* 0x000b780001057983 */ /* 0x001ee20000100800 */
[----:B------:R-:W-:Y:S01]  /*f100*/  PRMT R28, RZ, 0x7610, R28 ;  /* 0x00007610ff1c7816 */ /* 0x000fe2000000001c */
[----:B--2---:R-:W-:Y:S02]  /*f110*/  @!P0 IMAD.MOV.U32 R4, RZ, RZ, R20 ;  /* 0x000000ffff048224 */ /* 0x004fe400078e0014 */
[----:B------:R-:W-:Y:S06]  /*f120*/  BAR.SYNC.DEFER_BLOCKING 0x0 ;  /* 0x0000000000007b1d */ /* 0x000fec0000010000 */
[----:B----4-:R0:W-:Y:S04]  /*f130*/  STL [R1+0xcc], R21 ;  /* 0x0000cc1501007387 */ /* 0x0101e80000100800 */
[----:B0-----:R-:W2:Y:S04]  /*f140*/  LDL.LU R21, [R1+0x10] ;  /* 0x0000100001157983 */ /* 0x001ea80000300800 */
[----:B------:R-:W4:Y:S04]  /*f150*/  LDL.LU R20, [R1+0x14] ;  /* 0x0000140001147983 */ /* 0x000f280000300800 */
[----:B---3--:R0:W3:Y:S04]  /*f160*/  @!P0 LDG.E.U16 R28, [R4.64] ;  /* 0x00000006041c8981 */ /* 0x0080e8000c1e1500 */
[----:B0-----:R-:W2:Y:S04]  /*f170*/  LDL R4, [R1+0x76c] ;  /* 0x00076c0001047983 */ /* 0x001ea80000100800 */
[----:B------:R-:W2:Y:S01]  /*f180*/  LDL R5, [R1+0xb74] ;  /* 0x000b740001057983 */ /* 0x000ea20000100800 */
[----:B------:R-:W-:-:S03]  /*f190*/  PRMT R25, RZ, 0x7610, R25 ;  /* 0x00007610ff197816 */ /* 0x000fc60000000019 */
[----:B---3--:R-:W-:Y:S01]  /*f1a0*/  STL [R1+0x1e04], R28 ;  /* 0x001e041c01007387 */ /* 0x008fe20000100800 */
[----:B--2---:R-:W-:-:S04]  /*f1b0*/  @!P0 LOP3.LUT R5, R5, R4, RZ, 0x3c, !PT ;  /* 0x0000000405058212 */ /* 0x004fc800078e3cff */
[----:B------:R-:W-:-:S04]  /*f1c0*/  @!P0 LOP3.LUT R4, R5, R4, RZ, 0x3c, !PT ;  /* 0x0000000405048212 */ /* 0x000fc800078e3cff */
[----:B------:R-:W-:Y:S01]  /*f1d0*/  @!P0 LOP3.LUT R5, R5, R4, RZ, 0x3c, !PT ;  /* 0x0000000405058212 */ /* 0x000fe200078e3cff */
[----:B------:R-:W-:Y:S04]  /*f1e0*/  STL [R1+0x1e6c], R28 ;  /* 0x001e6c1c01007387 */ /* 0x000fe80000100800 */
[----:B------:R0:W2:Y:S04]  /*f1f0*/  @!P0 LDG.E.U16 R25, [R4.64] ;  /* 0x0000000604198981 */ /* 0x0000a8000c1e1500 */
[----:B0-----:R-:W3:Y:S04]  /*f200*/  LDL R4, [R1+0xb64] ;  /* 0x000b640001047983 */ /* 0x001ee80000100800 */
[----:B------:R-:W3:Y:S01]  /*f210*/  LDL R5, [R1+0xd4c] ;  /* 0x000d4c0001057983 */ /* 0x000ee20000100800 */
[----:B------:R-:W-:-:S03]  /*f220*/  PRMT R24, RZ, 0x7610, R24 ;  /* 0x00007610ff187816 */ /* 0x000fc60000000018 */
[----:B--2---:R0:W-:Y:S04]  /*f230*/  STL [R1+0xc4], R25 ;  /* 0x0000c41901007387 */ /* 0x0041e80000100800 */
[----:B0-----:R-:W2:Y:S01]  /*f240*/  LDL.LU R25, [R1] ;  /* 0x0000000001197983 */ /* 0x001ea20000300800 */
[----:B---3--:R-:W-:-:S04]  /*f250*/  @!P0 LOP3.LUT R5, R5, R4, RZ, 0x3c, !PT ;  /* 0x0000000405058212 */ /* 0x008fc800078e3cff */
[----:B------:R-:W-:-:S04]  /*f260*/  @!P0 LOP3.LUT R4, R5, R4, RZ, 0x3c, !PT ;  /* 0x0000000405048212 */ /* 0x000fc800078e3cff */
[----:B------:R-:W-:-:S05]  /*f270*/  @!P0 LOP3.LUT R5, R5, R4, RZ, 0x3c, !PT ;  /* 0x0000000405058212 */ /* 0x000fca00078e3cff */
[----:B------:R0:W3:Y:S04]  /*f280*/  @!P0 LDG.E.U16 R24, [R4.64] ;  /* 0x0000000604188981 */ /* 0x0000e8000c1e1500 */
[----:B0-----:R-:W2:Y:S04]  /*f290*/  LDL R4, [R1+0xd30] ;  /* 0x000d300001047983 */ /* 0x001ea80000100800 */
[----:B------:R-:W2:Y:S01]  /*f2a0*/  LDL R5, [R1+0xd34] ;  /* 0x000d340001057983 */ /* 0x000ea20000100800 */
[----:B------:R-:W-:Y:S02]  /*f2b0*/  PRMT R29, RZ, 0x7610, R29 ;  /* 0x00007610ff1d7816 */ /* 0x000fe4000000001d */
[----:B--2---:R-:W-:-:S04]  /*f2c0*/  @!P0 LOP3.LUT R5, R5, R4, RZ, 0x3c, !PT ;  /* 0x0000000405058212 */ /* 0x004fc800078e3cff */
[----:B------:R-:W-:-:S04]  /*f2d0*/  @!P0 LOP3.LUT R4, R5, R4, RZ, 0x3c, !PT ;  /* 0x0000000405048212 */ /* 0x000fc800078e3cff */
[----:B------:R-:W-:-:S05]  /*f2e0*/  @!P0 LOP3.LUT R5, R5, R4, RZ, 0x3c, !PT ;  /* 0x0000000405058212 */ /* 0x000fca00078e3cff */
[----:B------:R-:W2:Y:S04]  /*f2f0*/  @!P0 LDG.E.U16 R29, [R4.64] ;  /* 0x00000006041d8981 */ /* 0x000ea8000c1e1500 */
[----:B---3--:R0:W-:Y:S04]  /*f300*/  STL [R1+0xbc], R24 ;  /* 0x0000bc1801007387 */ /* 0x0081e80000100800 */
[----:B0-----:R-:W3:Y:S04]  /*f310*/  LDL.LU R24, [R1+0x4] ;  /* 0x0000040001187983 */ /* 0x001ee80000300800 */
[----:B--2---:R0:W-:Y:S04]  /*f320*/  STL [R1+0xb4], R29 ;  /* 0x0000b41d01007387 */ /* 0x0041e80000100800 */
[----:B0-----:R-:W2:Y:S04]  /*f330*/  LDL.LU R29, [R1+0x1ed4] ;  /* 0x001ed400011d7983 */ /* 0x001ea80000300800 */
[----:B------:R-:W3:Y:S04]  /*f340*/  LDL R4, [R1+0xd10] ;  /* 0x000d100001047983 */ /* 0x000ee80000100800 */
[----:B------:R-:W3:Y:S01]  /*f350*/  LDL R5, [R1+0xd14] ;  /* 0x000d140001057983 */ /* 0x000ee20000100800 */
[----:B--2---:R-:W-:-:S02]  /*f360*/  PRMT R29, RZ, 0x7610, R29 ;  /* 0x00007610ff1d7816 */ /* 0x004fc4000000001d */
[----:B---3--:R-:W-:-:S04]  /*f370*/  @!P0 LOP3.LUT R5, R5, R4, RZ, 0x3c, !PT ;  /* 0x0000000405058212 */ /* 0x008fc800078e3cff */
[----:B------:R-:W-:-:S04]  /*f380*/  @!P0 LOP3.LUT R4, R5, R4, RZ, 0x3c, !PT ;  /* 0x0000000405048212 */ /* 0x000fc800078e3cff */
[----:B------:R-:W-:-:S05]  /*f390*/  @!P0 LOP3.LUT R5, R5, R4, RZ, 0x3c, !PT ;  /* 0x0000000405058212 */ /* 0x000fca00078e3cff */
[----:B------:R-:W2:Y:S04]  /*f3a0*/  @!P0 LDG.E.U16 R29, [R4.64] ;  /* 0x00000006041d8981 */ /* 0x000ea8000c1e1500 */
        /* <DEDUP_REMOVED lines=28> */
[----:B------:R-:W2:Y:S04]  /*f570*/  LDL R4, [R1+0xc90] ;  /* 0x000c900001047983 */ /* 0x000ea80000100800 */
[----:B------:R-:W2:Y:S04]  /*f580*/  LDL R5, [R1+0xc94] ;  /* 0x000c940001057983 */ /* 0x000ea80000100800 */
[----:B0-----:R-:W0:Y:S02]  /*f590*/  S2R R29, SR_TID.X ;  /* 0x00000000001d7919 */ /* 0x001e240000002100 */
[----:B0-----:R-:W-:-:S05]  /*f5a0*/  LOP3.LUT R29, R29, 0x7f, RZ, 0xc0, !PT ;  /* 0x0000007f1d1d7812 */ /* 0x001fca00078ec0ff */
[----:B------:R-:W-:-:S05]  /*f5b0*/  IMAD.SHL.U32 R29, R29, 0x2, RZ ;  /* 0x000000021d1d7824 */ /* 0x000fca00078e00ff */
[----:B------:R0:W-:Y:S02]  /*f5c0*/  STS.U16 [R29], R21 ;  /* 0x000000151d007388 */ /* 0x0001e40000000400 */
[----:B0-----:R-:W-:Y:S02]  /*f5d0*/  PRMT R29, RZ, 0x7610, R29 ;  /* 0x00007610ff1d7816 */ /* 0x001fe4000000001d */
[----:B------:R-:W3:Y:S01]  /*f5e0*/  LDL.LU R21, [R1+0x1ec4] ;  /* 0x001ec40001157983 */ /* 0x000ee20000300800 */
[----:B--2---:R-:W-:-:S04]  /*f5f0*/  @!P0 LOP3.LUT R5, R5, R4, RZ, 0x3c, !PT ;  /* 0x0000000405058212 */ /* 0x004fc800078e3cff */
[----:B------:R-:W-:-:S04]  /*f600*/  @!P0 LOP3.LUT R4, R5, R4, RZ, 0x3c, !PT ;  /* 0x0000000405048212 */ /* 0x000fc800078e3cff */
[----:B------:R-:W-:-:S05]  /*f610*/  @!P0 LOP3.LUT R5, R5, R4, RZ, 0x3c, !PT ;  /* 0x0000000405058212 */ /* 0x000fca00078e3cff */
[----:B------:R-:W2:Y:S04]  /*f620*/  @!P0 LDG.E.U16 R29, [R4.64] ;  /* 0x00000006041d8981 */ /* 0x000ea8000c1e1500 */
[----:B--2---:R0:W-:Y:S04]  /*f630*/  STL [R1+0xa0], R29 ;  /* 0x0000a01d01007387 */ /* 0x0041e80000100800 */
[----:B------:R-:W2:Y:S04]  /*f640*/  LDL R4, [R1+0xc70] ;  /* 0x000c700001047983 */ /* 0x000ea80000100800 */
[----:B------:R-:W2:Y:S04]  /*f650*/  LDL R5, [R1+0xc74] ;  /* 0x000c740001057983 */ /* 0x000ea80000100800 */
[----:B0-----:R-:W0:Y:S01]  /*f660*/  S2R R29, SR_TID.X ;  /* 0x00000000001d7919 */ /* 0x001e220000002100 */
[----:B------:R-:W-:-:S02]  /*f670*/  PRMT R26, RZ, 0x7610, R26 ;  /* 0x00007610ff1a7816 */ /* 0x000fc4000000001a */
[----:B0-----:R-:W-:-:S05]  /*f680*/  LOP3.LUT R29, R29, 0x7f, RZ, 0xc0, !PT ;  /* 0x0000007f1d1d7812 */ /* 0x001fca00078ec0ff */
[----:B------:R-:W-:-:S05]  /*f690*/  IMAD.SHL.U32 R29, R29, 0x2, RZ ;  /* 0x000000021d1d7824 */ /* 0x000fca00078e00ff */
[----:B----4-:R0:W-:Y:S04]  /*f6a0*/  STS.U16 [R29+0x100], R20 ;  /* 0x000100141d007388 */ /* 0x0101e80000000400 */
[----:B0-----:R-:W4:Y:S01]  /*f6b0*/  LDL.LU R20, [R1+0x1ec0] ;  /* 0x001ec00001147983 */ /* 0x001f220000300800 */
[----:B--2---:R-:W-:-:S04]  /*f6c0*/  @!P0 LOP3.LUT R5, R5, R4, RZ, 0x3c, !PT ;  /* 0x0000000405058212 */ /* 0x004fc800078e3cff */
[----:B------:R-:W-:-:S04]  /*f6d0*/  @!P0 LOP3.LUT R4, R5, R4, RZ, 0x3c, !PT ;  /* 0x0000000405048212 */ /* 0x000fc800078e3cff */
[----:B------:R-:W-:-:S05]  /*f6e0*/  @!P0 LOP3.LUT R5, R5, R4, RZ, 0x3c, !PT ;  /* 0x0000000405058212 */ /* 0x000fca00078e3cff */
[----:B------:R0:W2:Y:S04]  /*f6f0*/  @!P0 LDG.E.U16 R26, [R4.64] ;  /* 0x00000006041a8981 */ /* 0x0000a8000c1e1500 */
[----:B0-----:R-:W2:Y:S04]  /*f700*/  LDL R4, [R1+0xc50] ;  /* 0x000c500001047983 */ /* 0x001ea80000100800 */
[----:B------:R-:W2:Y:S04]  /*f710*/  LDL R5, [R1+0xc54] ;  /* 0x000c540001057983 */ /* 0x000ea80000100800 */
[----:B------:R0:W-:Y:S02]  /*f720*/  STS.U16 [R29+0x1000], R25 ;  /* 0x001000191d007388 */ /* 0x0001e40000000400 */
[----:B0-----:R-:W-:-:S02]  /*f730*/  PRMT R29, RZ, 0x7610, R29 ;  /* 0x00007610ff1d7816 */ /* 0x001fc4000000001d */
[----:B--2---:R-:W-:-:S04]  /*f740*/  @!P0 LOP3.LUT R5, R5, R4, RZ, 0x3c, !PT ;  /* 0x0000000405058212 */ /* 0x004fc800078e3cff */
[----:B------:R-:W-:-:S04]  /*f750*/  @!P0 LOP3.LUT R4, R5, R4, RZ, 0x3c, !PT ;  /* 0x0000000405048212 */ /* 0x000fc800078e3cff */
[----:B------:R-:W-:-:S05]  /*f760*/  @!P0 LOP3.LUT R5, R5, R4, RZ, 0x3c, !PT ;  /* 0x0000000405058212 */ /* 0x000fca00078e3cff */
[----:B------:R-:W2:Y:S04]  /*f770*/  @!P0 LDG.E.U16 R29, [R4.64] ;  /* 0x00000006041d8981 */ /* 0x000ea8000c1e1500 */
[----:B------:R0:W-:Y:S04]  /*f780*/  STL [R1+0x9c], R26 ;  /* 0x00009c1a01007387 */ /* 0x0001e80000100800 */
[----:B0-----:R-:W3:Y:S04]  /*f790*/  LDL R26, [R1+0xbf4] ;  /* 0x000bf400011a7983 */ /* 0x001ee80000100800 */
[----:B------:R-:W3:Y:S04]  /*f7a0*/  LDL.LU R25, [R1+0x1ebc] ;  /* 0x001ebc0001197983 */ /* 0x000ee80000300800 */
[----:B--2---:R0:W-:Y:S04]  /*f7b0*/  STL [R1+0x98], R29 ;  /* 0x0000981d01007387 */ /* 0x0041e80000100800 */
[----:B------:R-:W2:Y:S04]  /*f7c0*/  LDL R4, [R1+0xc30] ;  /* 0x000c300001047983 */ /* 0x000ea80000100800 */
[----:B------:R-:W2:Y:S04]  /*f7d0*/  LDL R5, [R1+0xc34] ;  /* 0x000c340001057983 */ /* 0x000ea80000100800 */
[----:B0-----:R-:W0:Y:S02]  /*f7e0*/  S2R R29, SR_TID.X ;  /* 0x00000000001d7919 */ /* 0x001e240000002100 */
[----:B0-----:R-:W-:-:S05]  /*f7f0*/  LOP3.LUT R29, R29, 0x7f, RZ, 0xc0, !PT ;  /* 0x0000007f1d1d7812 */ /* 0x001fca00078ec0ff */
[----:B------:R-:W-:-:S05]  /*f800*/  IMAD.SHL.U32 R29, R29, 0x2, RZ ;  /* 0x000000021d1d7824 */ /* 0x000fca00078e00ff */
[----:B------:R0:W-:Y:S02]  /*f810*/  STS.U16 [R29+0x1100], R24 ;  /* 0x001100181d007388 */ /* 0x0001e40000000400 */
        /* <DEDUP_REMOVED lines=12> */
[----:B---3--:R0:W-:Y:S02]  /*f8e0*/  STS.U16 [R29+0x2000], R24 ;  /* 0x002000181d007388 */ /* 0x0081e40000000400 */
[----:B0-----:R-:W-:Y:S02]  /*f8f0*/  PRMT R29, RZ, 0x7610, R29 ;  /* 0x00007610ff1d7816 */ /* 0x001fe4000000001d */
[----:B--2---:R-:W-:-:S04]  /*f900*/  @!P0 LOP3.LUT R5, R5, R4, RZ, 0x3c, !PT ;  /* 0x0000000405058212 */ /* 0x004fc800078e3cff */
[----:B------:R-:W-:-:S04]  /*f910*/  @!P0 LOP3.LUT R4, R5, R4, RZ, 0x3c, !PT ;  /* 0x0000000405048212 */ /* 0x000fc800078e3cff */
[----:B------:R-:W-:-:S05]  /*f920*/  @!P0 LOP3.LUT R5, R5, R4, RZ, 0x3c, !PT ;  /* 0x0000000405058212 */ /* 0x000fca00078e3cff */
[----:B------:R-:W2:Y:S04]  /*f930*/  @!P0 LDG.E.U16 R29, [R4.64] ;  /* 0x00000006041d8981 */ /* 0x000ea8000c1e1500 */
[----:B------:R-:W-:Y:S04]  /*f940*/  STL [R1+0x1e70], R24 ;  /* 0x001e701801007387 */ /* 0x000fe80000100800 */
[----:B------:R-:W-:Y:S04]  /*f950*/  STL [R1+0x1e74], R24 ;  /* 0x001e741801007387 */ /* 0x000fe80000100800 */
[----:B--2---:R0:W-:Y:S04]  /*f960*/  STL [R1+0x90], R29 ;  /* 0x0000901d01007387 */ /* 0x0041e80000100800 */
[----:B------:R-:W2:Y:S01]  /*f970*/  LDL R5, [R1+0xbf0] ;  /* 0x000bf00001057983 */ /* 0x000ea20000100800 */
[----:B------:R-:W-:Y:S01]  /*f980*/  PRMT R18, RZ, 0x7610, R18 ;  /* 0x00007610ff127816 */ /* 0x000fe20000000012 */
[----:B------:R-:W-:-:S02]  /*f990*/  @!P0 IMAD.MOV.U32 R4, RZ, RZ, R26 ;  /* 0x000000ffff048224 */ /* 0x000fc400078e001a */
[----:B------:R-:W3:Y:S04]  /*f9a0*/  LDL R26, [R1+0xb60] ;  /* 0x000b6000011a7983 */ /* 0x000ee80000100800 */
[----:B0-----:R-:W0:Y:S04]  /*f9b0*/  S2R R29, SR_TID.X ;  /* 0x00000000001d7919 */ /* 0x001e280000002100 */
[----:B--2---:R1:W2:Y:S04]  /*f9c0*/  @!P0 LDG.E.U16 R18, [R4.64] ;  /* 0x0000000604128981 */ /* 0x0042a8000c1e1500 */
[----:B-1----:R-:W2:Y:S04]  /*f9d0*/  LDL R4, [R1+0xbd0] ;  /* 0x000bd00001047983 */ /* 0x002ea80000100800 */
[----:B------:R-:W2:Y:S01]  /*f9e0*/  LDL R5, [R1+0xbd4] ;  /* 0x000bd40001057983 */ /* 0x000ea20000100800 */
[----:B0-----:R-:W-:-:S05]  /*f9f0*/  LOP3.LUT R29, R29, 0x7f, RZ, 0xc0, !PT ;  /* 0x0000007f1d1d7812 */ /* 0x001fca00078ec0ff */
[----:B------:R-:W-:-:S05]  /*fa00*/  IMAD.SHL.U32 R29, R29, 0x2, RZ ;  /* 0x000000021d1d7824 */ /* 0x000fca00078e00ff */
[----:B------:R-:W-:Y:S04]  /*fa10*/  STS.U16 [R29+0x2100], R25 ;  /* 0x002100191d007388 */ /* 0x000fe80000000400 */
[----:B----4-:R0:W-:Y:S02]  /*fa20*/  STS.U16 [R29+0x3000], R20 ;  /* 0x003000141d007388 */ /* 0x0101e40000000400 */
[----:B0-----:R-:W-:Y:S02]  /*fa30*/  PRMT R29, RZ, 0x7610, R29 ;  /* 0x00007610ff1d7816 */ /* 0x001fe4000000001d */
[----:B--2---:R-:W-:-:S04]  /*fa40*/  @!P0 LOP3.LUT R5, R5, R4, RZ, 0x3c, !PT ;  /* 0x0000000405058212 */ /* 0x004fc800078e3cff */
[----:B------:R-:W-:-:S04]  /*fa50*/  @!P0 LOP3.LUT R4, R5, R4, RZ, 0x3c, !PT ;  /* 0x0000000405048212 */ /* 0x000fc800078e3cff */
[----:B------:R-:W-:-:S05]  /*fa60*/  @!P0 LOP3.LUT R5, R5, R4, RZ, 0x3c, !PT ;  /* 0x0000000405058212 */ /* 0x000fca00078e3cff */
[----:B------:R-:W2:Y:S04]  /*fa70*/  @!P0 LDG.E.U16 R29, [R4.64] ;  /* 0x00000006041d8981 */ /* 0x000ea8000c1e1500 */
[----:B------:R0:W-:Y:S04]  /*fa80*/  STL [R1+0x8c], R18 ;  /* 0x00008c1201007387 */ /* 0x0001e80000100800 */
[----:B0-----:R-:W4:Y:S04]  /*fa90*/  LDL R18, [R1+0xd48] ;  /* 0x000d480001127983 */ /* 0x001f280000100800 */
        /* <DEDUP_REMOVED lines=24> */
[----:B--2---:R-:W-:Y:S04]  /*fc20*/  STL [R1+0x80], R29 ;  /* 0x0000801d01007387 */ /* 0x004fe80000100800 */
[----:B------:R-:W2:Y:S04]  /*fc30*/  LDL R4, [R1+0xb70] ;  /* 0x000b700001047983 */ /* 0x000ea80000100800 */
[----:B------:R-:W2:Y:S01]  /*fc40*/  LDL R5, [R1+0xd58] ;  /* 0x000d580001057983 */ /* 0x000ea20000100800 */
[----:B------:R-:W-:-:S02]  /*fc50*/  PRMT R28, RZ, 0x7610, R28 ;  /* 0x00007610ff1c7816 */ /* 0x000fc4000000001c */
[----:B------:R-:W-:Y:S02]  /*fc60*/  PRMT R23, RZ, 0x7610, R23 ;  /* 0x00007610ff177816 */ /* 0x000fe40000000017 */
[----:B--2---:R-:W-:-:S04]  /*fc70*/  @!P0 LOP3.LUT R5, R5, R4, RZ, 0x3c, !PT ;  /* 0x0000000405058212 */ /* 0x004fc800078e3cff */
[----:B------:R-:W-:-:S04]  /*fc80*/  @!P0 LOP3.LUT R4, R5, R4, RZ, 0x3c, !PT ;  /* 0x0000000405048212 */ /* 0x000fc800078e3cff */
[----:B------:R-:W-:-:S05]  /*fc90*/  @!P0 LOP3.LUT R5, R5, R4, RZ, 0x3c, !PT ;  /* 0x0000000405058212 */ /* 0x000fca00078e3cff */
[----:B------:R4:W2:Y:S02]  /*fca0*/  @!P0 LDG.E.U16 R28, [R4.64] ;  /* 0x00000006041c8981 */ /* 0x0008a4000c1e1500 */
[----:B----4-:R-:W-:Y:S02]  /*fcb0*/  @!P0 IMAD.MOV.U32 R4, RZ, RZ, R18 ;  /* 0x000000ffff048224 */ /* 0x010fe400078e0012 */
[----:B---3--:R-:W-:Y:S02]  /*fcc0*/  @!P0 IMAD.MOV.U32 R5, RZ, RZ, R26 ;  /* 0x000000ffff058224 */ /* 0x008fe400078e001a */
[----:B------:R-:W3:Y:S04]  /*fcd0*/  LDL R26, [R1+0xcec] ;  /* 0x000cec00011a7983 */ /* 0x000ee80000100800 */
[----:B------:R-:W4:Y:S04]  /*fce0*/  LDL.LU R18, [R1+0x20] ;  /* 0x0000200001127983 */ /* 0x000f280000300800 */
[----:B------:R0:W3:Y:S04]  /*fcf0*/  @!P0 LDG.E.U16 R23, [R4.64] ;  /* 0x0000000604178981 */ /* 0x0000e8000c1e1500 */
[----:B0-----:R-:W4:Y:S04]  /*fd00*/  LDL R4, [R1+0xd28] ;  /* 0x000d280001047983 */ /* 0x001f280000100800 */
[----:B------:R-:W4:Y:S01]  /*fd10*/  LDL R5, [R1+0xd2c] ;  /* 0x000d2c0001057983 */ /* 0x000f220000100800 */
[----:B------:R-:W-:-:S03]  /*fd20*/  PRMT R22, RZ, 0x7610, R22 ;  /* 0x00007610ff167816 */ /* 0x000fc60000000016 */
[----:B--2---:R0:W-:Y:S04]  /*fd30*/  STL [R1+0x7c], R28 ;  /* 0x00007c1c01007387 */ /* 0x0041e80000100800 */
[----:B0-----:R-:W2:Y:S04]  /*fd40*/  LDL R28, [R1+0xccc] ;  /* 0x000ccc00011c7983 */ /* 0x001ea80000100800 */
[----:B---3--:R0:W-:Y:S04]  /*fd50*/  STL [R1+0x78], R23 ;  /* 0x0000781701007387 */ /* 0x0081e80000100800 */
[----:B0-----:R-:W3:Y:S01]  /*fd60*/  LDL.LU R23, [R1+0x24] ;  /* 0x0000240001177983 */ /* 0x001ee20000300800 */
[----:B----4-:R-:W-:-:S04]  /*fd70*/  @!P0 LOP3.LUT R5, R5, R4, RZ, 0x3c, !PT ;  /* 0x0000000405058212 */ /* 0x010fc800078e3cff */
[----:B------:R-:W-:-:S04]  /*fd80*/  @!P0 LOP3.LUT R4, R5, R4, RZ, 0x3c, !PT ;  /* 0x0000000405048212 */ /* 0x000fc800078e3cff */
[----:B------:R-:W-:-:S05]  /*fd90*/  @!P0 LOP3.LUT R5, R5, R4, RZ, 0x3c, !PT ;  /* 0x0000000405058212 */ /* 0x000fca00078e3cff */
[----:B------:R0:W4:Y:S04]  /*fda0*/  @!P0 LDG.E.U16 R22, [R4.64] ;  /* 0x0000000604168981 */ /* 0x000128000c1e1500 */
[----:B0-----:R-:W2:Y:S04]  /*fdb0*/  LDL R4, [R1+0xd08] ;  /* 0x000d080001047983 */ /* 0x001ea80000100800 */
[----:B------:R-:W2:Y:S01]  /*fdc0*/  LDL R5, [R1+0xd0c] ;  /* 0x000d0c0001057983 */ /* 0x000ea20000100800 */
[----:B------:R-:W-:-:S03]  /*fdd0*/  PRMT R27, RZ, 0x7610, R27 ;  /* 0x00007610ff1b7816 */ /* 0x000fc6000000001b */
[----:B----4-:R0:W-:Y:S04]  /*fde0*/  STL [R1+0x74], R22 ;  /* 0x0000741601007387 */ /* 0x0101e80000100800 */
[----:B0-----:R-:W4:Y:S01]  /*fdf0*/  LDL.LU R22, [R1+0x18] ;  /* 0x0000180001167983 */ /* 0x001f220000300800 */
[----:B--2---:R-:W-:-:S04]  /*fe00*/  @!P0 LOP3.LUT R5, R5, R4, RZ, 0x3c, !PT ;  /* 0x0000000405058212 */ /* 0x004fc800078e3cff */
[----:B------:R-:W-:-:S04]  /*fe10*/  @!P0 LOP3.LUT R4, R5, R4, RZ, 0x3c, !PT ;  /* 0x0000000405048212 */ /* 0x000fc800078e3cff */
[----:B------:R-:W-:-:S05]  /*fe20*/  @!P0 LOP3.LUT R5, R5, R4, RZ, 0x3c, !PT ;  /* 0x0000000405058212 */ /* 0x000fca00078e3cff */
[----:B------:R0:W2:Y:S04]  /*fe30*/  @!P0 LDG.E.U16 R27, [R4.64] ;  /* 0x00000006041b8981 */ /* 0x0000a8000c1e1500 */
[----:B0-----:R-:W3:Y:S01]  /*fe40*/  LDL R5, [R1+0xce8] ;  /* 0x000ce80001057983 */ /* 0x001ee20000100800 */
[----:B------:R-:W-:Y:S01]  /*fe50*/  PRMT R24, RZ, 0x7610, R24 ;  /* 0x00007610ff187816 */ /* 0x000fe20000000018 */
[----:B------:R-:W-:Y:S02]  /*fe60*/  @!P0 IMAD.MOV.U32 R4, RZ, RZ, R26 ;  /* 0x000000ffff048224 */ /* 0x000fe400078e001a */
[----:B------:R-:W0:Y:S04]  /*fe70*/  S2R R29, SR_TID.X ;  /* 0x00000000001d7919 */ /* 0x000e280000002100 */
[----:B--2---:R1:W-:Y:S04]  /*fe80*/  STL [R1+0x70], R27 ;  /* 0x0000701b01007387 */ /* 0x0043e80000100800 */
[----:B-1----:R-:W2:Y:S04]  /*fe90*/  LDL.LU R27, [R1+0x1c] ;  /* 0x00001c00011b7983 */ /* 0x002ea80000300800 */
[----:B---3--:R1:W3:Y:S04]  /*fea0*/  @!P0 LDG.E.U16 R24, [R4.64] ;  /* 0x0000000604188981 */ /* 0x0082e8000c1e1500 */
[----:B-1----:R-:W2:Y:S01]  /*feb0*/  LDL R5, [R1+0xcc8] ;  /* 0x000cc80001057983 */ /* 0x002ea20000100800 */
[----:B0-----:R-:W-:Y:S01]  /*fec0*/  LOP3.LUT R29, R29, 0x7f, RZ, 0xc0, !PT ;  /* 0x0000007f1d1d7812 */ /* 0x001fe200078ec0ff */
[----:B------:R-:W-:-:S02]  /*fed0*/  @!P0 IMAD.MOV.U32 R4, RZ, RZ, R28 ;  /* 0x000000ffff048224 */ /* 0x000fc400078e001c */
[----:B------:R-:W3:Y:S02]  /*fee0*/  LDL.LU R26, [R1+0x8] ;  /* 0x00000800011a7983 */ /* 0x000ee40000300800 */
[----:B------:R-:W-:-:S05]  /*fef0*/  IMAD.SHL.U32 R29, R29, 0x2, RZ ;  /* 0x000000021d1d7824 */ /* 0x000fca00078e00ff */
[----:B------:R-:W-:Y:S04]  /*ff00*/  STS.U16 [R29+0x4100], R17 ;  /* 0x004100111d007388 */ /* 0x000fe80000000400 */
[----:B------:R-:W-:Y:S04]  /*ff10*/  STS.U16 [R29+0x5000], R13 ;  /* 0x0050000d1d007388 */ /* 0x000fe80000000400 */
[----:B------:R-:W-:Y:S04]  /*ff20*/  STS.U16 [R29+0x5100], R12 ;  /* 0x0051000c1d007388 */ /* 0x000fe80000000400 */
[----:B------:R-:W-:Y:S04]  /*ff30*/  STS.U16 [R29+0x6000], R9 ;  /* 0x006000091d007388 */ /* 0x000fe80000000400 */
[----:B------:R-:W-:Y:S04]  /*ff40*/  STS.U16 [R29+0x6100], R8 ;  /* 0x006100081d007388 */ /* 0x000fe80000000400 */
[----:B------:R0:W-:Y:S02]  /*ff50*/  STS.U16 [R29+0x7000], R7 ;  /* 0x007000071d007388 */ /* 0x0001e40000000400 */
[----:B0-----:R-:W-:-:S06]  /*ff60*/  PRMT R29, RZ, 0x7610, R29 ;  /* 0x00007610ff1d7816 */ /* 0x001fcc000000001d */
[----:B--2---:R-:W2:Y:S04]  /*ff70*/  @!P0 LDG.E.U16 R29, [R4.64] ;  /* 0x00000006041d8981 */ /* 0x004ea8000c1e1500 */
[----:B---3--:R0:W-:Y:S04]  /*ff80*/  STL [R1+0x4c], R24 ;  /* 0x00004c1801007387 */ /* 0x0081e80000100800 */
[----:B------:R-:W3:Y:S04]  /*ff90*/  LDL.LU R28, [R1+0xc] ;  /* 0x00000c00011c7983 */ /* 0x000ee80000300800 */
[----:B--2---:R1:W-:Y:S04]  /*ffa0*/  STL [R1+0x48], R29 ;  /* 0x0000481d01007387 */ /* 0x0043e80000100800 */
[----:B------:R-:W2:Y:S04]  /*ffb0*/  LDL R4, [R1+0xca8] ;  /* 0x000ca80001047983 */ /* 0x000ea80000100800 */
[----:B------:R-:W2:Y:S01]  /*ffc0*/  LDL R5, [R1+0xcac] ;  /* 0x000cac0001057983 */ /* 0x000ea20000100800 */
[----:B------:R-:W-:-:S03]  /*ffd0*/  PRMT R19, RZ, 0x7610, R19 ;  /* 0x00007610ff137816 */ /* 0x000fc60000000013 */
[----:B0-----:R-:W0:Y:S04]  /*ffe0*/  S2R R24, SR_TID.X ;  /* 0x0000000000187919 */ /* 0x001e280000002100 */
[----:B-1----:R-:W1:Y:S01]  /*fff0*/  S2R R29, SR_TID.X ;  /* 0x00000000001d7919 */ /* 0x002e620000002100 */
[----:B--2---:R-:W-:-:S04]  /*10000*/  @!P0 LOP3.LUT R5, R5, R4, RZ, 0x3c, !PT ;  /* 0x0000000405058212 */ /* 0x004fc800078e3cff */
[----:B------:R-:W-:-:S04]  /*10010*/  @!P0 LOP3.LUT R4, R5, R4, RZ, 0x3c, !PT ;  /* 0x0000000405048212 */ /* 0x000fc800078e3cff */
[----:B------:R-:W-:-:S05]  /*10020*/  @!P0 LOP3.LUT R5, R5, R4, RZ, 0x3c, !PT ;  /* 0x0000000405058212 */ /* 0x000fca00078e3cff */
[----:B------:R-:W2:Y:S01]  /*10030*/  @!P0 LDG.E.U16 R19, [R4.64] ;  /* 0x0000000604138981 */ /* 0x000ea2000c1e1500 */
[----:B0-----:R-:W-:Y:S02]  /*10040*/  LOP3.LUT R24, R24, 0x7f, RZ, 0xc0, !PT ;  /* 0x0000007f18187812 */ /* 0x001fe400078ec0ff */
[----:B-1----:R-:W-:-:S03]  /*10050*/  LOP3.LUT R29, R29, 0x7f, RZ, 0xc0, !PT ;  /* 0x0000007f1d1d7812 */ /* 0x002fc600078ec0ff */
[----:B------:R-:W-:Y:S02]  /*10060*/  IMAD.SHL.U32 R24, R24, 0x2, RZ ;  /* 0x0000000218187824 */ /* 0x000fe400078e00ff */
[----:B------:R-:W-:-:S03]  /*10070*/  IMAD.SHL.U32 R29, R29, 0x2, RZ ;  /* 0x000000021d1d7824 */ /* 0x000fc600078e00ff */
[----:B------:R-:W-:Y:S02]  /*10080*/  LOP3.LUT R24, R24, 0x10, RZ, 0x3c, !PT ;  /* 0x0000001018187812 */ /* 0x000fe400078e3cff */
[----:B------:R-:W-:Y:S04]  /*10090*/  STS.U16 [R29+0x7100], R6 ;  /* 0x007100061d007388 */ /* 0x000fe80000000400 */
[----:B------:R-:W-:Y:S04]  /*100a0*/  STS.U16 [R24+0x200], R18 ;  /* 0x0002001218007388 */ /* 0x000fe80000000400 */
[----:B--2---:R0:W-:Y:S04]  /*100b0*/  STL [R1+0x44], R19 ;  /* 0x0000441301007387 */ /* 0x0041e80000100800 */
[----:B0-----:R-:W2:Y:S04]  /*100c0*/  LDL.LU R19, [R1+0x1eb4] ;  /* 0x001eb40001137983 */ /* 0x001ea80000300800 */
[----:B------:R-:W2:Y:S04]  /*100d0*/  LDL R4, [R1+0xc88] ;  /* 0x000c880001047983 */ /* 0x000ea80000100800 */
[----:B------:R-:W2:Y:S04]  /*100e0*/  LDL R5, [R1+0xc8c] ;  /* 0x000c8c0001057983 */ /* 0x000ea80000100800 */
[----:B------:R-:W3:Y:S01]  /*100f0*/  LDL.LU R18, [R1+0x1eb0] ;  /* 0x001eb00001127983 */ /* 0x000ee20000300800 */
[----:B--2---:R-:W-:-:S04]  /*10100*/  @!P0 LOP3.LUT R5, R5, R4, RZ, 0x3c, !PT ;  /* 0x0000000405058212 */ /* 0x004fc800078e3cff */
[C---:B------:R-:W-:Y:S02]  /*10110*/  @!P0 LOP3.LUT R4, R5.reuse, R4, RZ, 0x3c, !PT ;  /* 0x0000000405048212 */ /* 0x040fe400078e3cff */
[----:B---3--:R-:W-:Y:S02]  /*10120*/  PRMT R18, RZ, 0x7610, R18 ;  /* 0x00007610ff127816 */ /* 0x008fe40000000012 */
[----:B------:R-:W-:-:S05]  /*10130*/  @!P0 LOP3.LUT R5, R5, R4, RZ, 0x3c, !PT ;  /* 0x0000000405058212 */ /* 0x000fca00078e3cff */
[----:B------:R-:W2:Y:S04]  /*10140*/  @!P0 LDG.E.U16 R18, [R4.64] ;  /* 0x0000000604128981 */ /* 0x000ea8000c1e1500 */
[----:B------:R-:W-:Y:S04]  /*10150*/  STS.U16 [R24+0x300], R23 ;  /* 0x0003001718007388 */ /* 0x000fe80000000400 */
[----:B--2---:R0:W-:Y:S04]  /*10160*/  STL [R1+0x40], R18 ;  /* 0x0000401201007387 */ /* 0x0041e80000100800 */
[----:B0-----:R-:W2:Y:S04]  /*10170*/  LDL.LU R18, [R1+0x1eac] ;  /* 0x001eac0001127983 */ /* 0x001ea80000300800 */
[----:B------:R-:W3:Y:S04]  /*10180*/  LDL R4, [R1+0xc68] ;  /* 0x000c680001047983 */ /* 0x000ee80000100800 */
[----:B------:R-:W3:Y:S04]  /*10190*/  LDL R5, [R1+0xc6c] ;  /* 0x000c6c0001057983 */ /* 0x000ee80000100800 */
[----:B------:R-:W2:Y:S01]  /*101a0*/  LDL.LU R23, [R1+0x1ea8] ;  /* 0x001ea80001177983 */ /* 0x000ea20000300800 */
[----:B---3--:R-:W-:-:S04]  /*101b0*/  @!P0 LOP3.LUT R5, R5, R4, RZ, 0x3c, !PT ;  /* 0x0000000405058212 */ /* 0x008fc800078e3cff */
[C---:B------:R-:W-:Y:S02]  /*101c0*/  @!P0 LOP3.LUT R4, R5.reuse, R4, RZ, 0x3c, !PT ;  /* 0x0000000405048212 */ /* 0x040fe400078e3cff */
[----:B--2---:R-:W-:Y:S02]  /*101d0*/  PRMT R23, RZ, 0x7610, R23 ;  /* 0x00007610ff177816 */ /* 0x004fe40000000017 */
[----:B------:R-:W-:-:S05]  /*101e0*/  @!P0 LOP3.LUT R5, R5, R4, RZ, 0x3c, !PT ;  /* 0x0000000405058212 */ /* 0x000fca00078e3cff */
[----:B------:R-:W2:Y:S04]  /*101f0*/  @!P0 LDG.E.U16 R23, [R4.64] ;  /* 0x0000000604178981 */ /* 0x000ea8000c1e1500 */
[----:B----4-:R-:W-:Y:S04]  /*10200*/  STS.U16 [R24+0x1200], R22 ;  /* 0x0012001618007388 */ /* 0x010fe80000000400 */
[----:B--2---:R0:W-:Y:S04]  /*10210*/  STL [R1+0x3c], R23 ;  /* 0x00003c1701007387 */ /* 0x0041e80000100800 */
[----:B0-----:R-:W2:Y:S04]  /*10220*/  LDL.LU R23, [R1+0x1ea4] ;  /* 0x001ea40001177983 */ /* 0x001ea80000300800 */
[----:B------:R-:W3:Y:S04]  /*10230*/  LDL R4, [R1+0xc48] ;  /* 0x000c480001047983 */ /* 0x000ee80000100800 */
[----:B------:R-:W3:Y:S04]  /*10240*/  LDL R5, [R1+0xc4c] ;  /* 0x000c4c0001057983 */ /* 0x000ee80000100800 */
[----:B------:R-:W4:Y:S01]  /*10250*/  LDL.LU R22, [R1+0x1ea0] ;  /* 0x001ea00001167983 */ /* 0x000f220000300800 */
[----:B---3--:R-:W-:-:S04]  /*10260*/  @!P0 LOP3.LUT R5, R5, R4, RZ, 0x3c, !PT ;  /* 0x0000000405058212 */ /* 0x008fc800078e3cff */
[C---:B------:R-:W-:Y:S02]  /*10270*/  @!P0 LOP3.LUT R4, R5.reuse, R4, RZ, 0x3c, !PT ;  /* 0x0000000405048212 */ /* 0x040fe400078e3cff */
[----:B----4-:R-:W-:Y:S02]  /*10280*/  PRMT R22, RZ, 0x7610, R22 ;  /* 0x00007610ff167816 */ /* 0x010fe40000000016 */
[----:B------:R-:W-:-:S05]  /*10290*/  @!P0 LOP3.LUT R5, R5, R4, RZ, 0x3c, !PT ;  /* 0x0000000405058212 */ /* 0x000fca00078e3cff */
[----:B------:R-:W3:Y:S04]  /*102a0*/  @!P0 LDG.E.U16 R22, [R4.64] ;  /* 0x0000000604168981 */ /* 0x000ee8000c1e1500 */
[----:B---3--:R0:W-:Y:S04]  /*102b0*/  STL [R1+0x38], R22 ;  /* 0x0000381601007387 */ /* 0x0081e80000100800 */
[----:B0-----:R-:W3:Y:S04]  /*102c0*/  LDL.LU R22, [R1+0x1e9c] ;  /* 0x001e9c0001167983 */ /* 0x001ee80000300800 */
[----:B------:R-:W4:Y:S04]  /*102d0*/  LDL R4, [R1+0xc28] ;  /* 0x000c280001047983 */ /* 0x000f280000100800 */
[----:B------:R-:W4:Y:S01]  /*102e0*/  LDL R5, [R1+0xc2c] ;  /* 0x000c2c0001057983 */ /* 0x000f220000100800 */
[----:B------:R-:W-:-:S02]  /*102f0*/  PRMT R0, RZ, 0x7610, R0 ;  /* 0x00007610ff007816 */ /* 0x000fc40000000000 */
[----:B----4-:R-:W-:-:S04]  /*10300*/  @!P0 LOP3.LUT R5, R5, R4, RZ, 0x3c, !PT ;  /* 0x0000000405058212 */ /* 0x010fc800078e3cff */
[----:B------:R-:W-:-:S04]  /*10310*/  @!P0 LOP3.LUT R4, R5, R4, RZ, 0x3c, !PT ;  /* 0x0000000405048212 */ /* 0x000fc800078e3cff */
[----:B------:R-:W-:-:S05]  /*10320*/  @!P0 LOP3.LUT R5, R5, R4, RZ, 0x3c, !PT ;  /* 0x0000000405058212 */ /* 0x000fca00078e3cff */
[----:B------:R0:W4:Y:S04]  /*10330*/  @!P0 LDG.E.U16 R0, [R4.64] ;  /* 0x0000000604008981 */ /* 0x000128000c1e1500 */
[----:B------:R1:W-:Y:S04]  /*10340*/  STS.U16 [R24+0x1300], R27 ;  /* 0x0013001b18007388 */ /* 0x0003e80000000400 */
[----:B-1----:R-:W2:Y:S04]  /*10350*/  LDL.LU R27, [R1+0x1e98] ;  /* 0x001e9800011b7983 */ /* 0x002ea80000300800 */
[----:B0-----:R-:W2:Y:S04]  /*10360*/  LDL R4, [R1+0xc08] ;  /* 0x000c080001047983 */ /* 0x001ea80000100800 */
[----:B------:R-:W2:Y:S04]  /*10370*/  LDL R5, [R1+0xc0c] ;  /* 0x000c0c0001057983 */ /* 0x000ea80000100800 */
[----:B------:R0:W-:Y:S04]  /*10380*/  STS.U16 [R24+0x2200], R26 ;  /* 0x0022001a18007388 */ /* 0x0001e80000000400 */
[----:B----4-:R-:W-:Y:S04]  /*10390*/  STL [R1+0x1e30], R0 ;  /* 0x001e300001007387 */ /* 0x010fe80000100800 */
[----:B0-----:R-:W4:Y:S01]  /*103a0*/  LDL.LU R26, [R1+0x1e94] ;  /* 0x001e9400011a7983 */ /* 0x001f220000300800 */
[----:B--2---:R-:W-:-:S04]  /*103b0*/  @!P0 LOP3.LUT R5, R5, R4, RZ, 0x3c, !PT ;  /* 0x0000000405058212 */ /* 0x004fc800078e3cff */
[----:B------:R-:W-:-:S04]  /*103c0*/  @!P0 LOP3.LUT R4, R5, R4, RZ, 0x3c, !PT ;  /* 0x0000000405048212 */ /* 0x000fc800078e3cff */
[----:B------:R-:W-:Y:S02]  /*103d0*/  @!P0 LOP3.LUT R5, R5, R4, RZ, 0x3c, !PT ;  /* 0x0000000405058212 */ /* 0x000fe400078e3cff */
[----:B----4-:R-:W-:-:S06]  /*103e0*/  PRMT R26, RZ, 0x7610, R26 ;  /* 0x00007610ff1a7816 */ /* 0x010fcc000000001a */
[----:B------:R-:W2:Y:S04]  /*103f0*/  @!P0 LDG.E.U16 R26, [R4.64] ;  /* 0x00000006041a8981 */ /* 0x000ea8000c1e1500 */
[----:B--2---:R0:W-:Y:S04]  /*10400*/  STL [R1+0x30], R26 ;  /* 0x0000301a01007387 */ /* 0x0041e80000100800 */
[----:B0-----:R-:W2:Y:S04]  /*10410*/  LDL.LU R26, [R1+0x1e90] ;  /* 0x001e9000011a7983 */ /* 0x001ea80000300800 */
[----:B------:R-:W4:Y:S04]  /*10420*/  LDL R4, [R1+0xbe8] ;  /* 0x000be80001047983 */ /* 0x000f280000100800 */
[----:B------:R-:W4:Y:S01]  /*10430*/  LDL R5, [R1+0xbec] ;  /* 0x000bec0001057983 */ /* 0x000f220000100800 */
[----:B--2---:R-:W-:-:S02]  /*10440*/  PRMT R26, RZ, 0x7610, R26 ;  /* 0x00007610ff1a7816 */ /* 0x004fc4000000001a */
[----:B----4-:R-:W-:-:S04]  /*10450*/  @!P0 LOP3.LUT R5, R5, R4, RZ, 0x3c, !PT ;  /* 0x0000000405058212 */ /* 0x010fc800078e3cff */
[----:B------:R-:W-:-:S04]  /*10460*/  @!P0 LOP3.LUT R4, R5, R4, RZ, 0x3c, !PT ;  /* 0x0000000405048212 */ /* 0x000fc800078e3cff */
[----:B------:R-:W-:-:S05]  /*10470*/  @!P0 LOP3.LUT R5, R5, R4, RZ, 0x3c, !PT ;  /* 0x0000000405058212 */ /* 0x000fca00078e3cff */
[----:B------:R-:W2:Y:S04]  /*10480*/  @!P0 LDG.E.U16 R26, [R4.64] ;  /* 0x00000006041a8981 */ /* 0x000ea8000c1e1500 */
[----:B------:R0:W-:Y:S04]  /*10490*/  STS.U16 [R24+0x2300], R28 ;  /* 0x0023001c18007388 */ /* 0x0001e80000000400 */
[----:B0-----:R-:W4:Y:S04]  /*104a0*/  LDL R28, [R1+0xd54] ;  /* 0x000d5400011c7983 */ /* 0x001f280000100800 */
[----:B--2---:R0:W-:Y:S04]  /*104b0*/  STL [R1+0x2c], R26 ;  /* 0x00002c1a01007387 */ /* 0x0041e80000100800 */
[----:B0-----:R-:W2:Y:S04]  /*104c0*/  LDL.LU R26, [R1+0x1e8c] ;  /* 0x001e8c00011a7983 */ /* 0x001ea80000300800 */
[----:B------:R-:W2:Y:S04]  /*104d0*/  LDL R4, [R1+0xbc8] ;  /* 0x000bc80001047983 */ /* 0x000ea80000100800 */
[----:B------:R-:W2:Y:S01]  /*104e0*/  LDL R5, [R1+0xbcc] ;  /* 0x000bcc0001057983 */ /* 0x000ea20000100800 */
[----:B------:R-:W-:-:S02]  /*104f0*/  PRMT R27, RZ, 0x7610, R27 ;  /* 0x00007610ff1b7816 */ /* 0x000fc4000000001b */
[----:B--2---:R-:W-:-:S04]  /*10500*/  @!P0 LOP3.LUT R5, R5, R4, RZ, 0x3c, !PT ;  /* 0x0000000405058212 */ /* 0x004fc800078e3cff */
[----:B------:R-:W-:-:S04]  /*10510*/  @!P0 LOP3.LUT R4, R5, R4, RZ, 0x3c, !PT ;  /* 0x0000000405048212 */ /* 0x000fc800078e3cff */
[----:B------:R-:W-:-:S05]  /*10520*/  @!P0 LOP3.LUT R5, R5, R4, RZ, 0x3c, !PT ;  /* 0x0000000405058212 */ /* 0x000fca00078e3cff */
[----:B------:R-:W2:Y:S04]  /*10530*/  @!P0 LDG.E.U16 R27, [R4.64] ;  /* 0x00000006041b8981 */ /* 0x000ea8000c1e1500 */
[----:B--2---:R0:W-:Y:S04]  /*10540*/  STL [R1+0x28], R27 ;  /* 0x0000281b01007387 */ /* 0x0041e80000100800 */
[----:B0-----:R-:W2:Y:S04]  /*10550*/  LDL.LU R27, [R1+0x1e88] ;  /* 0x001e8800011b7983 */ /* 0x001ea80000300800 */
[----:B------:R-:W2:Y:S04]  /*10560*/  LDL R4, [R1+0xba8] ;  /* 0x000ba80001047983 */ /* 0x000ea80000100800 */
[----:B------:R-:W2:Y:S01]  /*10570*/  LDL R5, [R1+0xbac] ;  /* 0x000bac0001057983 */ /* 0x000ea20000100800 */
[----:B---3--:R-:W-:-:S02]  /*10580*/  PRMT R22, RZ, 0x7610, R22 ;  /* 0x00007610ff167816 */ /* 0x008fc40000000016 */
[----:B--2---:R-:W-:-:S04]  /*10590*/  @!P0 LOP3.LUT R5, R5, R4, RZ, 0x3c, !PT ;  /* 0x0000000405058212 */ /* 0x004fc800078e3cff */
[----:B------:R-:W-:-:S04]  /*105a0*/  @!P0 LOP3.LUT R4, R5, R4, RZ, 0x3c, !PT ;  /* 0x0000000405048212 */ /* 0x000fc800078e3cff */
[----:B------:R-:W-:-:S05]  /*105b0*/  @!P0 LOP3.LUT R5, R5, R4, RZ, 0x3c, !PT ;  /* 0x0000000405058212 */ /* 0x000fca00078e3cff */
[----:B------:R-:W2:Y:S04]  /*105c0*/  @!P0 LDG.E.U16 R22, [R4.64] ;  /* 0x0000000604168981 */ /* 0x000ea8000c1e1500 */
[----:B--2---:R0:W-:Y:S04]  /*105d0*/  STL [R1+0x24], R22 ;  /* 0x0000241601007387 */ /* 0x0041e80000100800 */
[----:B0-----:R-:W2:Y:S04]  /*105e0*/  LDL.LU R22, [R1+0x1e84] ;  /* 0x001e840001167983 */ /* 0x001ea80000300800 */
[----:B------:R-:W3:Y:S04]  /*105f0*/  LDL R4, [R1+0xb88] ;  /* 0x000b880001047983 */ /* 0x000ee80000100800 */
[----:B------:R-:W3:Y:S01]  /*10600*/  LDL R5, [R1+0xb8c] ;  /* 0x000b8c0001057983 */ /* 0x000ee20000100800 */
[----:B------:R-:W-:-:S02]  /*10610*/  PRMT R23, RZ, 0x7610, R23 ;  /* 0x00007610ff177816 */ /* 0x000fc40000000017 */
[----:B---3--:R-:W-:-:S04]  /*10620*/  @!P0 LOP3.LUT R5, R5, R4, RZ, 0x3c, !PT ;  /* 0x0000000405058212 */ /* 0x008fc800078e3cff */
[----:B------:R-:W-:-:S04]  /*10630*/  @!P0 LOP3.LUT R4, R5, R4, RZ, 0x3c, !PT ;  /* 0x0000000405048212 */ /* 0x000fc800078e3cff */
[----:B------:R-:W-:-:S05]  /*10640*/  @!P0 LOP3.LUT R5, R5, R4, RZ, 0x3c, !PT ;  /* 0x0000000405058212 */ /* 0x000fca00078e3cff */
[----:B------:R-:W3:Y:S01]  /*10650*/  @!P0 LDG.E.U16 R23, [R4.64] ;  /* 0x0000000604178981 */ /* 0x000ee2000c1e1500 */
[----:B------:R-:W-:-:S03]  /*10660*/  PRMT R0, RZ, 0x7610, R0 ;  /* 0x00007610ff007816 */ /* 0x000fc60000000000 */
[----:B---3--:R0:W-:Y:S04]  /*10670*/  STL [R1+0x20], R23 ;  /* 0x0000201701007387 */ /* 0x0081e80000100800 */
[----:B0-----:R-:W3:Y:S04]  /*10680*/  LDL.LU R23, [R1+0x1e80] ;  /* 0x001e800001177983 */ /* 0x001ee80000300800 */
[----:B------:R-:W2:Y:S01]  /*10690*/  LDL R5, [R1+0xb6c] ;  /* 0x000b6c0001057983 */ /* 0x000ea20000100800 */
[----:B----4-:R-:W-:-:S05]  /*106a0*/  @!P0 IMAD.MOV.U32 R4, RZ, RZ, R28 ;  /* 0x000000ffff048224 */ /* 0x010fca00078e001c */
[----:B--2---:R0:W2:Y:S04]  /*106b0*/  @!P0 LDG.E.U16 R0, [R4.64] ;  /* 0x0000000604008981 */ /* 0x0040a8000c1e1500 */
[----:B0-----:R-:W4:Y:S04]  /*106c0*/  LDL R4, [R1+0xd40] ;  /* 0x000d400001047983 */ /* 0x001f280000100800 */
[----:B------:R-:W4:Y:S01]  /*106d0*/  LDL R5, [R1+0xd44] ;  /* 0x000d440001057983 */ /* 0x000f220000100800 */
[----:B------:R-:W-:-:S03]  /*106e0*/  PRMT R2, RZ, 0x7610, R2 ;  /* 0x00007610ff027816 */ /* 0x000fc60000000002 */
[----:B--2---:R0:W-:Y:S04]  /*106f0*/  STL [R1+0x1c], R0 ;  /* 0x00001c0001007387 */ /* 0x0041e80000100800 */
[----:B0-----:R-:W2:Y:S01]  /*10700*/  LDL R0, [R1+0xce4] ;  /* 0x000ce40001007983 */ /* 0x001ea20000100800 */
[----:B----4-:R-:W-:-:S03]  /*10710*/  @!P0 LOP3.LUT R5, R5, R4, RZ, 0x3c, !PT ;  /* 0x0000000405058212 */ /* 0x010fc600078e3cff */
[----:B------:R-:W4:Y:S01]  /*10720*/  LDL.LU R28, [R1+0x41c] ;  /* 0x00041c00011c7983 */ /* 0x000f220000300800 */
[----:B------:R-:W-:-:S04]  /*10730*/  @!P0 LOP3.LUT R4, R5, R4, RZ, 0x3c, !PT ;  /* 0x0000000405048212 */ /* 0x000fc800078e3cff */
[----:B------:R-:W-:-:S05]  /*10740*/  @!P0 LOP3.LUT R5, R5, R4, RZ, 0x3c, !PT ;  /* 0x0000000405058212 */ /* 0x000fca00078e3cff */
[----:B------:R0:W2:Y:S04]  /*10750*/  @!P0 LDG.E.U16 R2, [R4.64] ;  /* 0x0000000604028981 */ /* 0x0000a8000c1e1500 */
[----:B0-----:R-:W2:Y:S04]  /*10760*/  LDL R4, [R1+0xd20] ;  /* 0x000d200001047983 */ /* 0x001ea80000100800 */
[----:B------:R-:W2:Y:S01]  /*10770*/  LDL R5, [R1+0xd24] ;  /* 0x000d240001057983 */ /* 0x000ea20000100800 */
[----:B------:R-:W-:Y:S02]  /*10780*/  PRMT R14, RZ, 0x7610, R14 ;  /* 0x00007610ff0e7816 */ /* 0x000fe4000000000e */
[----:B--2---:R-:W-:-:S04]  /*10790*/  @!P0 LOP3.LUT R5, R5, R4, RZ, 0x3c, !PT ;  /* 0x0000000405058212 */ /* 0x004fc800078e3cff */
[----:B------:R-:W-:-:S04]  /*107a0*/  @!P0 LOP3.LUT R4, R5, R4, RZ, 0x3c, !PT ;  /* 0x0000000405048212 */ /* 0x000fc800078e3cff */
[----:B------:R-:W-:-:S05]  /*107b0*/  @!P0 LOP3.LUT R5, R5, R4, RZ, 0x3c, !PT ;  /* 0x0000000405058212 */ /* 0x000fca00078e3cff */
[----:B------:R-:W2:Y:S04]  /*107c0*/  @!P0 LDG.E.U16 R14, [R4.64] ;  /* 0x00000006040e8981 */ /* 0x000ea8000c1e1500 */
[----:B------:R0:W-:Y:S04]  /*107d0*/  STL [R1+0x18], R2 ;  /* 0x0000180201007387 */ /* 0x0001e80000100800 */
[----:B0-----:R-:W3:Y:S04]  /*107e0*/  LDL.LU R2, [R1+0x5d0] ;  /* 0x0005d00001027983 */ /* 0x001ee80000300800 */
        /* <DEDUP_REMOVED lines=8> */
[----:B------:R-:W2:Y:S01]  /*10870*/  @!P0 LDG.E.U16 R15, [R4.64] ;  /* 0x00000006040f8981 */ /* 0x000ea2000c1e1500 */
[----:B------:R-:W-:-:S03]  /*10880*/  PRMT R3, RZ, 0x7610, R3 ;  /* 0x00007610ff037816 */ /* 0x000fc60000000003 */
[----:B--2---:R0:W-:Y:S04]  /*10890*/  STL [R1+0x10], R15 ;  /* 0x0000100f01007387 */ /* 0x0041e80000100800 */
[----:B0-----:R-:W2:Y:S04]  /*108a0*/  LDL.LU R15, [R1+0x1e78] ;  /* 0x001e7800010f7983 */ /* 0x001ea80000300800 */
[----:B------:R-:W2:Y:S01]  /*108b0*/  LDL R5, [R1+0xce0] ;  /* 0x000ce00001057983 */ /* 0x000ea20000100800 */
[----:B------:R-:W-:-:S03]  /*108c0*/  @!P0 IMAD.MOV.U32 R4, RZ, RZ, R0 ;  /* 0x000000ffff048224 */ /* 0x000fc600078e0000 */
[----:B------:R-:W3:Y:S04]  /*108d0*/  LDL.LU R0, [R1+0x3b0] ;  /* 0x0003b00001007983 */ /* 0x000ee80000300800 */
[----:B--2---:R0:W2:Y:S04]  /*108e0*/  @!P0 LDG.E.U16 R3, [R4.64] ;  /* 0x0000000604038981 */ /* 0x0040a8000c1e1500 */
[----:B0-----:R-:W2:Y:S04]  /*108f0*/  LDL R4, [R1+0xcc0] ;  /* 0x000cc00001047983 */ /* 0x001ea80000100800 */
[----:B------:R-:W2:Y:S01]  /*10900*/  LDL R5, [R1+0xcc4] ;  /* 0x000cc40001057983 */ /* 0x000ea20000100800 */
[----:B------:R-:W-:-:S02]  /*10910*/  PRMT R29, RZ, 0x7610, R29 ;  /* 0x00007610ff1d7816 */ /* 0x000fc4000000001d */
[----:B--2---:R-:W-:-:S04]  /*10920*/  @!P0 LOP3.LUT R5, R5, R4, RZ, 0x3c, !PT ;  /* 0x0000000405058212 */ /* 0x004fc800078e3cff */
[----:B------:R-:W-:-:S04]  /*10930*/  @!P0 LOP3.LUT R4, R5, R4, RZ, 0x3c, !PT ;  /* 0x0000000405048212 */ /* 0x000fc800078e3cff */
[----:B------:R-:W-:-:S05]  /*10940*/  @!P0 LOP3.LUT R5, R5, R4, RZ, 0x3c, !PT ;  /* 0x0000000405058212 */ /* 0x000fca00078e3cff */
[----:B------:R0:W2:Y:S04]  /*10950*/  @!P0 LDG.E.U16 R29, [R4.64] ;  /* 0x00000006041d8981 */ /* 0x0000a8000c1e1500 */
[----:B------:R-:W-:Y:S04]  /*10960*/  STS.U16 [R24+0x3200], R26 ;  /* 0x0032001a18007388 */ /* 0x000fe80000000400 */
[----:B------:R-:W-:Y:S04]  /*10970*/  STS.U16 [R24+0x3300], R27 ;  /* 0x0033001b18007388 */ /* 0x000fe80000000400 */
[----:B------:R-:W-:Y:S04]  /*10980*/  STS.U16 [R24+0x4200], R22 ;  /* 0x0042001618007388 */ /* 0x000fe80000000400 */
[----:B------:R-:W-:Y:S04]  /*10990*/  STL [R1+0xc], R3 ;  /* 0x00000c0301007387 */ /* 0x000fe80000100800 */
[----:B---3--:R-:W-:Y:S04]  /*109a0*/  STS.U16 [R24+0x4300], R23 ;  /* 0x0043001718007388 */ /* 0x008fe80000000400 */
[----:B0-----:R-:W3:Y:S04]  /*109b0*/  LDL R4, [R1+0xca0] ;  /* 0x000ca00001047983 */ /* 0x001ee80000100800 */
[----:B------:R-:W3:Y:S04]  /*109c0*/  LDL R5, [R1+0xca4] ;  /* 0x000ca40001057983 */ /* 0x000ee80000100800 */
[----:B------:R-:W-:Y:S04]  /*109d0*/  STS.U16 [R24+0x5200], R18 ;  /* 0x0052001218007388 */ /* 0x000fe80000000400 */
[----:B------:R-:W-:Y:S04]  /*109e0*/  STS.U16 [R24+0x5300], R19 ;  /* 0x0053001318007388 */ /* 0x000fe80000000400 */
[----:B------:R-:W-:Y:S04]  /*109f0*/  STS.U16 [R24+0x6200], R14 ;  /* 0x0062000e18007388 */ /* 0x000fe80000000400 */
[----:B------:R-:W-:Y:S04]  /*10a00*/  STS.U16 [R24+0x6300], R15 ;  /* 0x0063000f18007388 */ /* 0x000fe80000000400 */
[----:B------:R-:W-:Y:S04]  /*10a10*/  STS.U16 [R24+0x7200], R10 ;  /* 0x0072000a18007388 */ /* 0x000fe80000000400 */
[----:B------:R-:W-:Y:S04]  /*10a20*/  STS.U16 [R24+0x7300], R11 ;  /* 0x0073000b18007388 */ /* 0x000fe80000000400 */
[----:B--2---:R0:W-:Y:S04]  /*10a30*/  STL [R1+0x8], R29 ;  /* 0x0000081d01007387 */ /* 0x0041e80000100800 */
[----:B0-----:R-:W2:Y:S04]  /*10a40*/  LDL.LU R29, [R1+0x35c] ;  /* 0x00035c00011d7983 */ /* 0x001ea80000300800 */
[----:B------:R-:W2:Y:S01]  /*10a50*/  LDL.LU R24, [R1+0x1e74] ;  /* 0x001e740001187983 */ /* 0x000ea20000300800 */
[----:B---3--:R-:W-:-:S04]  /*10a60*/  @!P0 LOP3.LUT R5, R5, R4, RZ, 0x3c, !PT ;  /* 0x0000000405058212 */ /* 0x008fc800078e3cff */
[----:B------:R-:W-:-:S04]  /*10a70*/  @!P0 LOP3.LUT R4, R5, R4, RZ, 0x3c, !PT ;  /* 0x0000000405048212 */ /* 0x000fc800078e3cff */
[----:B------:R-:W-:Y:S01]  /*10a80*/  @!P0 LOP3.LUT R5, R5, R4, RZ, 0x3c, !PT ;  /* 0x0000000405058212 */ /* 0x000fe200078e3cff */
[----:B------:R-:W0:Y:S01]  /*10a90*/  S2R R3, SR_TID.X ;  /* 0x0000000000037919 */ /* 0x000e220000002100 */
[----:B--2---:R-:W-:-:S06]  /*10aa0*/  PRMT R24, RZ, 0x7610, R24 ;  /* 0x00007610ff187816 */ /* 0x004fcc0000000018 */
[----:B------:R-:W2:Y:S01]  /*10ab0*/  @!P0 LDG.E.U16 R24, [R4.64] ;  /* 0x0000000604188981 */ /* 0x000ea2000c1e1500 */
[----:B0-----:R-:W-:-:S05]  /*10ac0*/  LOP3.LUT R3, R3, 0x7f, RZ, 0xc0, !PT ;  /* 0x0000007f03037812 */ /* 0x001fca00078ec0ff */
[----:B------:R-:W-:-:S05]  /*10ad0*/  IMAD.SHL.U32 R3, R3, 0x2, RZ ;  /* 0x0000000203037824 */ /* 0x000fca00078e00ff */
[----:B------:R-:W-:-:S05]  /*10ae0*/  LOP3.LUT R3, R3, 0x20, RZ, 0x3c, !PT ;  /* 0x0000002003037812 */ /* 0x000fca00078e3cff */
        /* <DEDUP_REMOVED lines=10> */
[----:B------:R0:W3:Y:S04]  /*10b90*/  @!P0 LDG.E.U16 R28, [R4.64] ;  /* 0x00000006041c8981 */ /* 0x0000e8000c1e1500 */
[----:B0-----:R-:W4:Y:S04]  /*10ba0*/  LDL R4, [R1+0xc60] ;  /* 0x000c600001047983 */ /* 0x001f280000100800 */
[----:B------:R-:W4:Y:S01]  /*10bb0*/  LDL R5, [R1+0xc64] ;  /* 0x000c640001057983 */ /* 0x000f220000100800 */
[----:B------:R-:W-:-:S03]  /*10bc0*/  PRMT R27, RZ, 0x7610, R27 ;  /* 0x00007610ff1b7816 */ /* 0x000fc6000000001b */
[----:B------:R-:W-:Y:S01]  /*10bd0*/  STS.U16 [R3+0x500], R2 ;  /* 0x0005000203007388 */ /* 0x000fe20000000400 */
[----:B----4-:R-:W-:-:S04]  /*10be0*/  @!P0 LOP3.LUT R5, R5, R4, RZ, 0x3c, !PT ;  /* 0x0000000405058212 */ /* 0x010fc800078e3cff */
[----:B------:R-:W-:-:S04]  /*10bf0*/  @!P0 LOP3.LUT R4, R5, R4, RZ, 0x3c, !PT ;  /* 0x0000000405048212 */ /* 0x000fc800078e3cff */
[----:B------:R-:W-:-:S05]  /*10c00*/  @!P0 LOP3.LUT R5, R5, R4, RZ, 0x3c, !PT ;  /* 0x0000000405058212 */ /* 0x000fca00078e3cff */
[----:B------:R0:W4:Y:S04]  /*10c10*/  @!P0 LDG.E.U16 R27, [R4.64] ;  /* 0x00000006041b8981 */ /* 0x000128000c1e1500 */
[----:B---3--:R1:W-:Y:S04]  /*10c20*/  STL [R1+0x1e08], R28 ;  /* 0x001e081c01007387 */ /* 0x0083e80000100800 */
[----:B-1----:R-:W3:Y:S04]  /*10c30*/  LDL R28, [R1+0xc44] ;  /* 0x000c4400011c7983 */ /* 0x002ee80000100800 */
[----:B------:R-:W2:Y:S04]  /*10c40*/  LDL.LU R3, [R1+0x1e68] ;  /* 0x001e680001037983 */ /* 0x000ea80000300800 */
[----:B------:R-:W2:Y:S04]  /*10c50*/  LDL.LU R2, [R1+0x1e64] ;  /* 0x001e640001027983 */ /* 0x000ea80000300800 */
[----:B0-----:R-:W2:Y:S04]  /*10c60*/  LDL.LU R4, [R1+0x3ac] ;  /* 0x0003ac0001047983 */ /* 0x001ea80000300800 */
[----:B------:R-:W2:Y:S01]  /*10c70*/  LDL R5, [R1+0xc40] ;  /* 0x000c400001057983 */ /* 0x000ea20000100800 */
[----:B------:R-:W-:-:S03]  /*10c80*/  PRMT R26, RZ, 0x7610, R26 ;  /* 0x00007610ff1a7816 */ /* 0x000fc6000000001a */
[----:B----4-:R0:W-:Y:S04]  /*10c90*/  STL [R1+0x1e0c], R27 ;  /* 0x001e0c1b01007387 */ /* 0x0101e80000100800 */
[----:B0-----:R-:W0:Y:S02]  /*10ca0*/  S2R R27, SR_TID.X ;  /* 0x00000000001b7919 */ /* 0x001e240000002100 */
[----:B0-----:R-:W-:-:S05]  /*10cb0*/  LOP3.LUT R27, R27, 0x7f, RZ, 0xc0, !PT ;  /* 0x0000007f1b1b7812 */ /* 0x001fca00078ec0ff */
[----:B------:R-:W-:-:S05]  /*10cc0*/  IMAD.SHL.U32 R27, R27, 0x2, RZ ;  /* 0x000000021b1b7824 */ /* 0x000fca00078e00ff */
[----:B------:R-:W-:-:S05]  /*10cd0*/  LOP3.LUT R27, R27, 0x20, RZ, 0x3c, !PT ;  /* 0x000000201b1b7812 */ /* 0x000fca00078e3cff */
[----:B--2---:R3:W-:Y:S02]  /*10ce0*/  STS.U16 [R27+0x1400], R4 ;  /* 0x001400041b007388 */ /* 0x0047e40000000400 */
[----:B---3--:R-:W-:-:S05]  /*10cf0*/  @!P0 IMAD.MOV.U32 R4, RZ, RZ, R28 ;  /* 0x000000ffff048224 */ /* 0x008fca00078e001c */
[----:B------:R0:W2:Y:S04]  /*10d00*/  @!P0 LDG.E.U16 R26, [R4.64] ;  /* 0x00000006041a8981 */ /* 0x0000a8000c1e1500 */
[----:B0-----:R-:W3:Y:S04]  /*10d10*/  LDL R4, [R1+0xc20] ;  /* 0x000c200001047983 */ /* 0x001ee80000100800 */
[----:B------:R-:W3:Y:S01]  /*10d20*/  LDL R5, [R1+0xc24] ;  /* 0x000c240001057983 */ /* 0x000ee20000100800 */
[----:B------:R-:W-:-:S03]  /*10d30*/  PRMT R25, RZ, 0x7610, R25 ;  /* 0x00007610ff197816 */ /* 0x000fc60000000019 */
[----:B------:R0:W-:Y:S04]  /*10d40*/  STS.U16 [R27+0x1500], R0 ;  /* 0x001500001b007388 */ /* 0x0001e80000000400 */
[----:B--2---:R1:W-:Y:S04]  /*10d50*/  STL [R1+0x1e10], R26 ;  /* 0x001e101a01007387 */ /* 0x0043e80000100800 */
[----:B0-----:R-:W2:Y:S04]  /*10d60*/  LDL R0, [R1+0xbe4] ;  /* 0x000be40001007983 */ /* 0x001ea80000100800 */
[----:B-1----:R-:W4:Y:S01]  /*10d70*/  LDL R26, [R1+0xc04] ;  /* 0x000c0400011a7983 */ /* 0x002f220000100800 */
[----:B---3--:R-:W-:-:S03]  /*10d80*/  @!P0 LOP3.LUT R5, R5, R4, RZ, 0x3c, !PT ;  /* 0x0000000405058212 */ /* 0x008fc600078e3cff */
[----:B------:R-:W3:Y:S01]  /*10d90*/  LDL.LU R28, [R1+0x260] ;  /* 0x00026000011c7983 */ /* 0x000ee20000300800 */
[----:B------:R-:W-:-:S04]  /*10da0*/  @!P0 LOP3.LUT R4, R5, R4, RZ, 0x3c, !PT ;  /* 0x0000000405048212 */ /* 0x000fc800078e3cff */
[----:B------:R-:W-:-:S05]  /*10db0*/  @!P0 LOP3.LUT R5, R5, R4, RZ, 0x3c, !PT ;  /* 0x0000000405058212 */ /* 0x000fca00078e3cff */
[----:B------:R0:W2:Y:S04]  /*10dc0*/  @!P0 LDG.E.U16 R25, [R4.64] ;  /* 0x0000000604198981 */ /* 0x0000a8000c1e1500 */
[----:B0-----:R-:W3:Y:S01]  /*10dd0*/  LDL R5, [R1+0xc00] ;  /* 0x000c000001057983 */ /* 0x001ee20000100800 */
[----:B------:R-:W-:-:S03]  /*10de0*/  PRMT R24, RZ, 0x7610, R24 ;  /* 0x00007610ff187816 */ /* 0x000fc60000000018 */
[----:B------:R0:W-:Y:S01]  /*10df0*/  STS.U16 [R27+0x2400], R29 ;  /* 0x0024001d1b007388 */ /* 0x0001e20000000400 */
[----:B----4-:R-:W-:-:S03]  /*10e00*/  @!P0 IMAD.MOV.U32 R4, RZ, RZ, R26 ;  /* 0x000000ffff048224 */ /* 0x010fc600078e001a */
[----:B--2---:R1:W-:Y:S04]  /*10e10*/  STL [R1+0x1e14], R25 ;  /* 0x001e141901007387 */ /* 0x0043e80000100800 */
[----:B0-----:R-:W2:Y:S04]  /*10e20*/  LDL.LU R29, [R1+0xb80] ;  /* 0x000b8000011d7983 */ /* 0x001ea80000300800 */
[----:B------:R-:W4:Y:S04]  /*10e30*/  LDL R26, [R1+0xba0] ;  /* 0x000ba000011a7983 */ /* 0x000f280000100800 */
[----:B-1----:R-:W2:Y:S04]  /*10e40*/  LDL R25, [R1+0xba4] ;  /* 0x000ba40001197983 */ /* 0x002ea80000100800 */
[----:B---3--:R0:W3:Y:S04]  /*10e50*/  @!P0 LDG.E.U16 R24, [R4.64] ;  /* 0x0000000604188981 */ /* 0x0080e8000c1e1500 */
[----:B0-----:R-:W2:Y:S04]  /*10e60*/  LDL.LU R4, [R1+0x360] ;  /* 0x0003600001047983 */ /* 0x001ea80000300800 */
[----:B------:R-:W4:Y:S01]  /*10e70*/  LDL R5, [R1+0xbe0] ;  /* 0x000be00001057983 */ /* 0x000f220000100800 */
[----:B------:R-:W-:-:S03]  /*10e80*/  PRMT R23, RZ, 0x7610, R23 ;  /* 0x00007610ff177816 */ /* 0x000fc60000000017 */
[----:B---3--:R0:W-:Y:S04]  /*10e90*/  STL [R1+0x1e18], R24 ;  /* 0x001e181801007387 */ /* 0x0081e80000100800 */
[----:B--2---:R1:W-:Y:S04]  /*10ea0*/  STS.U16 [R27+0x2500], R4 ;  /* 0x002500041b007388 */ /* 0x0043e80000000400 */
[----:B0-----:R-:W2:Y:S01]  /*10eb0*/  LDL R24, [R1+0xbc4] ;  /* 0x000bc40001187983 */ /* 0x001ea20000100800 */
[----:B-1----:R-:W-:-:S03]  /*10ec0*/  @!P0 IMAD.MOV.U32 R4, RZ, RZ, R0 ;  /* 0x000000ffff048224 */ /* 0x002fc600078e0000 */
[----:B------:R-:W3:Y:S04]  /*10ed0*/  LDL R0, [R1+0xb84] ;  /* 0x000b840001007983 */ /* 0x000ee80000100800 */
[----:B----4-:R0:W4:Y:S04]  /*10ee0*/  @!P0 LDG.E.U16 R23, [R4.64] ;  /* 0x0000000604178981 */ /* 0x010128000c1e1500 */
[----:B0-----:R-:W2:Y:S04]  /*10ef0*/  LDL.LU R4, [R1+0x280] ;  /* 0x0002800001047983 */ /* 0x001ea80000300800 */
[----:B------:R-:W3:Y:S01]  /*10f00*/  LDL R5, [R1+0xbc0] ;  /* 0x000bc00001057983 */ /* 0x000ee20000100800 */
[----:B------:R-:W-:-:S03]  /*10f10*/  PRMT R22, RZ, 0x7610, R22 ;  /* 0x00007610ff167816 */ /* 0x000fc60000000016 */
[----:B----4-:R0:W-:Y:S04]  /*10f20*/  STL [R1+0x1e1c], R23 ;  /* 0x001e1c1701007387 */ /* 0x0101e80000100800 */
[----:B--2---:R1:W-:Y:S04]  /*10f30*/  STS.U16 [R27+0x3400], R4 ;  /* 0x003400041b007388 */ /* 0x0043e80000000400 */
[----:B0-----:R-:W2:Y:S01]  /*10f40*/  LDL.LU R23, [R1+0x23c] ;  /* 0x00023c0001177983 */ /* 0x001ea20000300800 */
[----:B-1----:R-:W-:-:S03]  /*10f50*/  @!P0 IMAD.MOV.U32 R4, RZ, RZ, R24 ;  /* 0x000000ffff048224 */ /* 0x002fc600078e0018 */
[----:B------:R-:W4:Y:S04]  /*10f60*/  LDL.LU R24, [R1+0x240] ;  /* 0x0002400001187983 */ /* 0x000f280000300800 */
[----:B---3--:R0:W3:Y:S04]  /*10f70*/  @!P0 LDG.E.U16 R22, [R4.64] ;  /* 0x0000000604168981 */ /* 0x0080e8000c1e1500 */
[----:B0-----:R-:W2:Y:S01]  /*10f80*/  LDL.LU R5, [R1+0x284] ;  /* 0x0002840001057983 */ /* 0x001ea20000300800 */
[----:B------:R-:W-:Y:S01]  /*10f90*/  PRMT R21, RZ, 0x7610, R21 ;  /* 0x00007610ff157816 */ /* 0x000fe20000000015 */
[----:B------:R-:W-:-:S02]  /*10fa0*/  @!P0 IMAD.MOV.U32 R4, RZ, RZ, R25 ;  /* 0x000000ffff048224 */ /* 0x000fc400078e0019 */
[----:B--2---:R0:W-:Y:S02]  /*10fb0*/  STS.U16 [R27+0x3500], R5 ;  /* 0x003500051b007388 */ /* 0x0041e40000000400 */
[----:B0-----:R-:W-:-:S05]  /*10fc0*/  @!P0 IMAD.MOV.U32 R5, RZ, RZ, R26 ;  /* 0x000000ffff058224 */ /* 0x001fca00078e001a */
[----:B------:R0:W2:Y:S01]  /*10fd0*/  @!P0 LDG.E.U16 R21, [R4.64] ;  /* 0x0000000604158981 */ /* 0x0000a2000c1e1500 */
[----:B------:R-:W-:-:S03]  /*10fe0*/  PRMT R20, RZ, 0x7610, R20 ;  /* 0x00007610ff147816 */ /* 0x000fc60000000014 */
[----:B---3--:R1:W-:Y:S04]  /*10ff0*/  STL [R1+0x1e20], R22 ;  /* 0x001e201601007387 */ /* 0x0083e80000100800 */
[----:B------:R-:W-:Y:S01]  /*11000*/  STS.U16 [R27+0x4400], R28 ;  /* 0x0044001c1b007388 */ /* 0x000fe20000000400 */
[----:B0-----:R-:W-:Y:S02]  /*11010*/  @!P0 IMAD.MOV.U32 R4, RZ, RZ, R0 ;  /* 0x000000ffff048224 */ /* 0x001fe400078e0000 */
[----:B------:R-:W-:Y:S01]  /*11020*/  @!P0 IMAD.MOV.U32 R5, RZ, RZ, R29 ;  /* 0x000000ffff058224 */ /* 0x000fe200078e001d */
[----:B-1----:R-:W3:Y:S04]  /*11030*/  LDL R22, [R1+0xd50] ;  /* 0x000d500001167983 */ /* 0x002ee80000100800 */
[----:B------:R-:W3:Y:S04]  /*11040*/  LDL.LU R25, [R1+0xf4] ;  /* 0x0000f40001197983 */ /* 0x000ee80000300800 */
[----:B------:R0:W3:Y:S04]  /*11050*/  @!P0 LDG.E.U16 R20, [R4.64] ;  /* 0x0000000604148981 */ /* 0x0000e8000c1e1500 */
[----:B--2---:R1:W-:Y:S04]  /*11060*/  STL [R1+0x1e24], R21 ;  /* 0x001e241501007387 */ /* 0x0043e80000100800 */
[----:B------:R-:W2:Y:S04]  /*11070*/  LDL.LU R26, [R1+0xf8] ;  /* 0x0000f800011a7983 */ /* 0x000ea80000300800 */
[----:B------:R-:W2:Y:S04]  /*11080*/  LDL R0, [R1+0xd1c] ;  /* 0x000d1c0001007983 */ /* 0x000ea80000100800 */
[----:B-1----:R-:W2:Y:S04]  /*11090*/  LDL R21, [R1+0xd18] ;  /* 0x000d180001157983 */ /* 0x002ea80000100800 */
[----:B------:R-:W2:Y:S04]  /*110a0*/  LDL.LU R28, [R1+0xb8] ;  /* 0x0000b800011c7983 */ /* 0x000ea80000300800 */
[----:B------:R1:W-:Y:S04]  /*110b0*/  STL [R1+0xd90], R29 ;  /* 0x000d901d01007387 */ /* 0x0003e80000100800 */
[----:B-1----:R-:W2:Y:S04]  /*110c0*/  LDL R29, [R1+0xd3c] ;  /* 0x000d3c00011d7983 */ /* 0x002ea80000100800 */
[----:B0-----:R-:W2:Y:S04]  /*110d0*/  LDL.LU R4, [R1+0x264] ;  /* 0x0002640001047983 */ /* 0x001ea80000300800 */
[----:B------:R-:W4:Y:S01]  /*110e0*/  LDL R5, [R1+0xb68] ;  /* 0x000b680001057983 */ /* 0x000f220000100800 */
[----:B------:R-:W-:-:S03]  /*110f0*/  PRMT R19, RZ, 0x7610, R19 ;  /* 0x00007610ff137816 */ /* 0x000fc60000000013 */
[----:B---3--:R0:W-:Y:S04]  /*11100*/  STL [R1+0x1e28], R20 ;  /* 0x001e281401007387 */ /* 0x0081e80000100800 */
[----:B0-----:R-:W3:Y:S04]  /*11110*/  LDL R20, [R1+0xd38] ;  /* 0x000d380001147983 */ /* 0x001ee80000100800 */
[----:B--2---:R0:W-:Y:S02]  /*11120*/  STS.U16 [R27+0x4500], R4 ;  /* 0x004500041b007388 */ /* 0x0041e40000000400 */
[----:B0-----:R-:W-:-:S05]  /*11130*/  @!P0 IMAD.MOV.U32 R4, RZ, RZ, R22 ;  /* 0x000000ffff048224 */ /* 0x001fca00078e0016 */
[----:B----4-:R3:W2:Y:S04]  /*11140*/  @!P0 LDG.E.U16 R19, [R4.64] ;  /* 0x0000000604138981 */ /* 0x0106a8000c1e1500 */
[----:B------:R0:W-:Y:S01]  /*11150*/  STS.U16 [R27+0x5400], R23 ;  /* 0x005400171b007388 */ /* 0x0001e20000000400 */
[----:B---3--:R-:W-:Y:S01]  /*11160*/  @!P0 IMAD.MOV.U32 R5, RZ, RZ, R20 ;  /* 0x000000ffff058224 */ /* 0x008fe200078e0014 */
[----:B------:R-:W-:Y:S02]  /*11170*/  PRMT R18, RZ, 0x7610, R18 ;  /* 0x00007610ff127816 */ /* 0x000fe40000000012 */
[----:B--2---:R1:W-:Y:S04]  /*11180*/  STL [R1+0x1e34], R19 ;  /* 0x001e341301007387 */ /* 0x0043e80000100800 */
[----:B0-----:R-:W2:Y:S04]  /*11190*/  LDL R23, [R1+0xcf8] ;  /* 0x000cf80001177983 */ /* 0x001ea80000100800 */
[----:B------:R-:W3:Y:S04]  /*111a0*/  LDL R22, [R1+0xcfc] ;  /* 0x000cfc0001167983 */ /* 0x000ee80000100800 */
[----:B------:R-:W4:Y:S04]  /*111b0*/  LDL R20, [R1+0xcd8] ;  /* 0x000cd80001147983 */ /* 0x000f280000100800 */
[----:B-1----:R-:W4:Y:S01]  /*111c0*/  LDL R19, [R1+0xcdc] ;  /* 0x000cdc0001137983 */ /* 0x002f220000100800 */
[----:B------:R-:W-:Y:S01]  /*111d0*/  @!P0 IMAD.MOV.U32 R4, RZ, RZ, R29 ;  /* 0x000000ffff048224 */ /* 0x000fe200078e001d */
[----:B------:R-:W-:-:S04]  /*111e0*/  PRMT R17, RZ, 0x7610, R17 ;  /* 0x00007610ff117816 */ /* 0x000fc80000000011 */
[----:B------:R0:W4:Y:S01]  /*111f0*/  @!P0 LDG.E.U16 R18, [R4.64] ;  /* 0x0000000604128981 */ /* 0x000122000c1e1500 */
[----:B------:R-:W-:Y:S01]  /*11200*/  PRMT R16, RZ, 0x7610, R16 ;  /* 0x00007610ff107816 */ /* 0x000fe20000000010 */
[----:B0-----:R-:W-:Y:S02]  /*11210*/  @!P0 IMAD.MOV.U32 R4, RZ, RZ, R0 ;  /* 0x000000ffff048224 */ /* 0x001fe400078e0000 */
[----:B------:R-:W-:-:S05]  /*11220*/  @!P0 IMAD.MOV.U32 R5, RZ, RZ, R21 ;  /* 0x000000ffff058224 */ /* 0x000fca00078e0015 */
[----:B------:R2:W4:Y:S01]  /*11230*/  @!P0 LDG.E.U16 R17, [R4.64] ;  /* 0x0000000604118981 */ /* 0x000522000c1e1500 */
[----:B------:R-:W-:Y:S01]  /*11240*/  PRMT R15, RZ, 0x7610, R15 ;  /* 0x00007610ff0f7816 */ /* 0x000fe2000000000f */
[----:B--2---:R-:W-:Y:S02]  /*11250*/  @!P0 IMAD.MOV.U32 R5, RZ, RZ, R23 ;  /* 0x000000ffff058224 */ /* 0x004fe400078e0017 */
[----:B---3--:R-:W-:-:S05]  /*11260*/  @!P0 IMAD.MOV.U32 R4, RZ, RZ, R22 ;  /* 0x000000ffff048224 */ /* 0x008fca00078e0016 */
[----:B------:R4:W2:Y:S02]  /*11270*/  @!P0 LDG.E.U16 R16, [R4.64] ;  /* 0x0000000604108981 */ /* 0x0008a4000c1e1500 */
[----:B----4-:R-:W-:Y:S02]  /*11280*/  @!P0 IMAD.MOV.U32 R4, RZ, RZ, R19 ;  /* 0x000000ffff048224 */ /* 0x010fe400078e0013 */
[----:B------:R-:W-:-:S05]  /*11290*/  @!P0 IMAD.MOV.U32 R5, RZ, RZ, R20 ;  /* 0x000000ffff058224 */ /* 0x000fca00078e0014 */
[----:B------:R-:W3:Y:S04]  /*112a0*/  @!P0 LDG.E.U16 R15, [R4.64] ;  /* 0x00000006040f8981 */ /* 0x000ee8000c1e1500 */
[----:B------:R0:W-:Y:S04]  /*112b0*/  STL [R1+0x1e38], R18 ;  /* 0x001e381201007387 */ /* 0x0001e80000100800 */
[----:B------:R-:W4:Y:S04]  /*112c0*/  LDL R0, [R1+0xcbc] ;  /* 0x000cbc0001007983 */ /* 0x000f280000100800 */
[----:B0-----:R-:W4:Y:S04]  /*112d0*/  LDL R18, [R1+0xcb8] ;  /* 0x000cb80001127983 */ /* 0x001f280000100800 */
[----:B------:R-:W-:Y:S04]  /*112e0*/  STL [R1+0x1e3c], R17 ;  /* 0x001e3c1101007387 */ /* 0x000fe80000100800 */
[----:B------:R-:W4:Y:S04]  /*112f0*/  LDL.LU R21, [R1+0x5fc] ;  /* 0x0005fc0001157983 */ /* 0x000f280000300800 */
[----:B------:R-:W-:Y:S04]  /*11300*/  STS.U16 [R27+0x5500], R24 ;  /* 0x005500181b007388 */ /* 0x000fe80000000400 */
[----:B--2---:R0:W-:Y:S04]  /*11310*/  STL [R1+0x1e40], R16 ;  /* 0x001e401001007387 */ /* 0x0041e80000100800 */
[----:B0-----:R-:W2:Y:S04]  /*11320*/  LDL R16, [R1+0xc9c] ;  /* 0x000c9c0001107983 */ /* 0x001ea80000100800 */
[----:B------:R-:W2:Y:S04]  /*11330*/  LDL.LU R24, [R1+0x600] ;  /* 0x0006000001187983 */ /* 0x000ea80000300800 */
[----:B---3--:R0:W-:Y:S04]  /*11340*/  STL [R1+0x1e44], R15 ;  /* 0x001e440f01007387 */ /* 0x0081e80000100800 */
[----:B------:R-:W3:Y:S01]  /*11350*/  LDL R17, [R1+0xc98] ;  /* 0x000c980001117983 */ /* 0x000ee20000100800 */
[----:B------:R-:W-:Y:S01]  /*11360*/  PRMT R14, RZ, 0x7610, R14 ;  /* 0x00007610ff0e7816 */ /* 0x000fe2000000000e */
[----:B----4-:R-:W-:Y:S01]  /*11370*/  @!P0 IMAD.MOV.U32 R4, RZ, RZ, R0 ;  /* 0x000000ffff048224 */ /* 0x010fe200078e0000 */
[----:B------:R-:W-:Y:S01]  /*11380*/  PRMT R13, RZ, 0x7610, R13 ;  /* 0x00007610ff0d7816 */ /* 0x000fe2000000000d */
[----:B------:R-:W4:Y:S01]  /*11390*/  LDL R0, [R1+0xc7c] ;  /* 0x000c7c0001007983 */ /* 0x000f220000100800 */
[----:B------:R-:W-:-:S03]  /*113a0*/  @!P0 IMAD.MOV.U32 R5, RZ, RZ, R18 ;  /* 0x000000ffff058224 */ /* 0x000fc600078e0012 */
[----:B0-----:R-:W4:Y:S04]  /*113b0*/  LDL R15, [R1+0xc78] ;  /* 0x000c7800010f7983 */ /* 0x001f280000100800 */
[----:B------:R2:W4:Y:S04]  /*113c0*/  @!P0 LDG.E.U16 R14, [R4.64] ;  /* 0x00000006040e8981 */ /* 0x000528000c1e1500 */
[----:B------:R-:W-:Y:S01]  /*113d0*/  STS.U16 [R27+0x6400], R25 ;  /* 0x006400191b007388 */ /* 0x000fe20000000400 */
[----:B--2---:R-:W-:Y:S02]  /*113e0*/  @!P0 IMAD.MOV.U32 R4, RZ, RZ, R16 ;  /* 0x000000ffff048224 */ /* 0x004fe400078e0010 */
[----:B---3--:R-:W-:-:S05]  /*113f0*/  @!P0 IMAD.MOV.U32 R5, RZ, RZ, R17 ;  /* 0x000000ffff058224 */ /* 0x008fca00078e0011 */
[----:B------:R4:W2:Y:S04]  /*11400*/  @!P0 LDG.E.U16 R13, [R4.64] ;  /* 0x00000006040d8981 */ /* 0x0008a8000c1e1500 */
[----:B------:R-:W-:Y:S04]  /*11410*/  STS.U16 [R27+0x6500], R26 ;  /* 0x0065001a1b007388 */ /* 0x000fe80000000400 */
[----:B------:R0:W-:Y:S04]  /*11420*/  STS.U16 [R27+0x7400], R28 ;  /* 0x0074001c1b007388 */ /* 0x0001e80000000400 */
[----:B0-----:R-:W0:Y:S04]  /*11430*/  S2R R28, SR_TID.X ;  /* 0x00000000001c7919 */ /* 0x001e280000002100 */
[----:B------:R1:W-:Y:S01]  /*11440*/  STS.U16 [R27+0x7500], R2 ;  /* 0x007500021b007388 */ /* 0x0003e20000000400 */
[----:B------:R-:W-:Y:S01]  /*11450*/  PRMT R12, RZ, 0x7610, R12 ;  /* 0x00007610ff0c7816 */ /* 0x000fe2000000000c */
[----:B----4-:R-:W-:-:S02]  /*11460*/  @!P0 IMAD.MOV.U32 R4, RZ, RZ, R0 ;  /* 0x000000ffff048224 */ /* 0x010fc400078e0000 */
[----:B------:R-:W-:-:S05]  /*11470*/  @!P0 IMAD.MOV.U32 R5, RZ, RZ, R15 ;  /* 0x000000ffff058224 */ /* 0x000fca00078e000f */
[----:B------:R-:W3:Y:S01]  /*11480*/  @!P0 LDG.E.U16 R12, [R4.64] ;  /* 0x00000006040c8981 */ /* 0x000ee2000c1e1500 */
[----:B0-----:R-:W-:-:S03]  /*11490*/  LOP3.LUT R23, R28, 0x7f, RZ, 0xc0, !PT ;  /* 0x0000007f1c177812 */ /* 0x001fc600078ec0ff */
[----:B------:R-:W4:Y:S04]  /*114a0*/  LDL.LU R28, [R1+0x5d8] ;  /* 0x0005d800011c7983 */ /* 0x000f280000300800 */
[----:B------:R0:W-:Y:S04]  /*114b0*/  STL [R1+0x1e48], R14 ;  /* 0x001e480e01007387 */ /* 0x0001e80000100800 */
[----:B-1----:R-:W4:Y:S04]  /*114c0*/  LDL R2, [R1+0xc5c] ;  /* 0x000c5c0001027983 */ /* 0x002f280000100800 */
[----:B0-----:R-:W4:Y:S04]  /*114d0*/  LDL R14, [R1+0xc58] ;  /* 0x000c5800010e7983 */ /* 0x001f280000100800 */
[----:B------:R-:W4:Y:S04]  /*114e0*/  LDL.LU R25, [R1+0x5dc] ;  /* 0x0005dc0001197983 */ /* 0x000f280000300800 */
[----:B------:R-:W4:Y:S04]  /*114f0*/  LDL.LU R26, [R1+0x404] ;  /* 0x00040400011a7983 */ /* 0x000f280000300800 */
[----:B------:R-:W4:Y:S04]  /*11500*/  LDL.LU R27, [R1+0x408] ;  /* 0x00040800011b7983 */ /* 0x000f280000300800 */
[----:B--2---:R0:W-:Y:S04]  /*11510*/  STL [R1+0x1e4c], R13 ;  /* 0x001e4c0d01007387 */ /* 0x0041e80000100800 */
[----:B------:R-:W2:Y:S04]  /*11520*/  LDL R18, [R1+0xc38] ;  /* 0x000c380001127983 */ /* 0x000ea80000100800 */
[----:B------:R-:W2:Y:S01]  /*11530*/  LDL R17, [R1+0xc3c] ;  /* 0x000c3c0001117983 */ /* 0x000ea20000100800 */
[----:B------:R-:W-:-:S02]  /*11540*/  PRMT R11, RZ, 0x7610, R11 ;  /* 0x00007610ff0b7816 */ /* 0x000fc4000000000b */
[----:B------:R-:W-:Y:S01]  /*11550*/  PRMT R10, RZ, 0x7610, R10 ;  /* 0x00007610ff0a7816 */ /* 0x000fe2000000000a */
[----:B------:R-:W2:Y:S04]  /*11560*/  LDL R16, [R1+0xc18] ;  /* 0x000c180001107983 */ /* 0x000ea80000100800 */
[----:B------:R-:W2:Y:S04]  /*11570*/  LDL R15, [R1+0xc1c] ;  /* 0x000c1c00010f7983 */ /* 0x000ea80000100800 */
[----:B------:R-:W2:Y:S04]  /*11580*/  LDL.LU R0, [R1+0x3a0] ;  /* 0x0003a00001007983 */ /* 0x000ea80000300800 */
[----:B---3--:R1:W-:Y:S04]  /*11590*/  STL [R1+0x1e50], R12 ;  /* 0x001e500c01007387 */ /* 0x0083e80000100800 */
[----:B0-----:R-:W3:Y:S01]  /*115a0*/  LDL R13, [R1+0xbfc] ;  /* 0x000bfc00010d7983 */ /* 0x001ee20000100800 */
[----:B------:R-:W-:-:S02]  /*115b0*/  IMAD.SHL.U32 R22, R23, 0x2, RZ ;  /* 0x0000000217167824 */ /* 0x000fc400078e00ff */
[----:B----4-:R-:W-:Y:S01]  /*115c0*/  @!P0 IMAD.MOV.U32 R4, RZ, RZ, R2 ;  /* 0x000000ffff048224 */ /* 0x010fe200078e0002 */
[----:B------:R-:W-:Y:S01]  /*115d0*/  PRMT R9, RZ, 0x7610, R9 ;  /* 0x00007610ff097816 */ /* 0x000fe20000000009 */
[----:B------:R-:W4:Y:S01]  /*115e0*/  LDL R2, [R1+0xbdc] ;  /* 0x000bdc0001027983 */ /* 0x000f220000100800 */
[----:B------:R-:W-:-:S03]  /*115f0*/  @!P0 IMAD.MOV.U32 R5, RZ, RZ, R14 ;  /* 0x000000ffff058224 */ /* 0x000fc600078e000e */
[----:B-1----:R-:W4:Y:S04]  /*11600*/  LDL R12, [R1+0xbd8] ;  /* 0x000bd800010c7983 */ /* 0x002f280000100800 */
[----:B------:R2:W4:Y:S04]  /*11610*/  @!P0 LDG.E.U16 R11, [R4.64] ;  /* 0x00000006040b8981 */ /* 0x000528000c1e1500 */
[----:B------:R-:W4:Y:S01]  /*11620*/  LDL R14, [R1+0xbf8] ;  /* 0x000bf800010e7983 */ /* 0x000f220000100800 */
[----:B--2---:R-:W-:Y:S02]  /*11630*/  @!P0 IMAD.MOV.U32 R5, RZ, RZ, R18 ;  /* 0x000000ffff058224 */ /* 0x004fe400078e0012 */
[----:B------:R-:W-:-:S05]  /*11640*/  @!P0 IMAD.MOV.U32 R4, RZ, RZ, R17 ;  /* 0x000000ffff048224 */ /* 0x000fca00078e0011 */
[----:B------:R0:W2:Y:S01]  /*11650*/  @!P0 LDG.E.U16 R10, [R4.64] ;  /* 0x00000006040a8981 */ /* 0x0000a2000c1e1500 */
[----:B------:R-:W-:-:S05]  /*11660*/  LOP3.LUT R22, R22, 0x30, RZ, 0x3c, !PT ;  /* 0x0000003016167812 */ /* 0x000fca00078e3cff */
[----:B------:R-:W-:Y:S01]  /*11670*/  STS.U16 [R22+0x600], R21 ;  /* 0x0006001516007388 */ /* 0x000fe20000000400 */
[----:B0-----:R-:W-:Y:S02]  /*11680*/  @!P0 IMAD.MOV.U32 R4, RZ, RZ, R15 ;  /* 0x000000ffff048224 */ /* 0x001fe400078e000f */
[----:B------:R-:W-:Y:S01]  /*11690*/  @!P0 IMAD.MOV.U32 R5, RZ, RZ, R16 ;  /* 0x000000ffff058224 */ /* 0x000fe200078e0010 */
[----:B------:R-:W-:Y:S01]  /*116a0*/  STS.U16 [R22+0x700], R24 ;  /* 0x0007001816007388 */ /* 0x000fe20000000400 */
[----:B------:R-:W-:-:S03]  /*116b0*/  PRMT R8, RZ, 0x7610, R8 ;  /* 0x00007610ff087816 */ /* 0x000fc60000000008 */
[----:B------:R0:W-:Y:S04]  /*116c0*/  STS.U16 [R22+0x1600], R28 ;  /* 0x0016001c16007388 */ /* 0x0001e80000000400 */
[----:B------:R3:W2:Y:S02]  /*116d0*/  @!P0 LDG.E.U16 R9, [R4.64] ;  /* 0x0000000604098981 */ /* 0x0006a4000c1e1500 */
[----:B---3--:R-:W-:Y:S02]  /*116e0*/  @!P0 IMAD.MOV.U32 R4, RZ, RZ, R13 ;  /* 0x000000ffff048224 */ /* 0x008fe400078e000d */
[----:B----4-:R-:W-:Y:S04]  /*116f0*/  STL [R1+0x1e54], R11 ;  /* 0x001e540b01007387 */ /* 0x010fe80000100800 */
[----:B0-----:R-:W3:Y:S01]  /*11700*/  LDL.LU R28, [R1+0x3a4] ;  /* 0x0003a400011c7983 */ /* 0x001ee20000300800 */
[----:B------:R-:W-:-:S03]  /*11710*/  @!P0 IMAD.MOV.U32 R5, RZ, RZ, R14 ;  /* 0x000000ffff058224 */ /* 0x000fc600078e000e */
[----:B------:R-:W4:Y:S04]  /*11720*/  LDL.LU R29, [R1+0xbb8] ;  /* 0x000bb800011d7983 */ /* 0x000f280000300800 */
[----:B------:R0:W3:Y:S02]  /*11730*/  @!P0 LDG.E.U16 R8, [R4.64] ;  /* 0x0000000604088981 */ /* 0x0000e4000c1e1500 */
[----:B0-----:R-:W-:Y:S02]  /*11740*/  @!P0 IMAD.MOV.U32 R4, RZ, RZ, R2 ;  /* 0x000000ffff048224 */ /* 0x001fe400078e0002 */
[----:B--2---:R0:W-:Y:S04]  /*11750*/  STL [R1+0x1e60], R10 ;  /* 0x001e600a01007387 */ /* 0x0041e80000100800 */
[----:B------:R-:W2:Y:S04]  /*11760*/  LDL R13, [R1+0xbbc] ;  /* 0x000bbc00010d7983 */ /* 0x000ea80000100800 */
[----:B------:R-:W2:Y:S04]  /*11770*/  LDL R18, [R1+0xb98] ;  /* 0x000b980001127983 */ /* 0x000ea80000100800 */
[----:B------:R-:W2:Y:S01]  /*11780*/  LDL R2, [R1+0xb9c] ;  /* 0x000b9c0001027983 */ /* 0x000ea20000100800 */
[----:B------:R-:W-:Y:S01]  /*11790*/  PRMT R7, RZ, 0x7610, R7 ;  /* 0x00007610ff077816 */ /* 0x000fe20000000007 */
[----:B------:R-:W-:-:S02]  /*117a0*/  @!P0 IMAD.MOV.U32 R5, RZ, RZ, R12 ;  /* 0x000000ffff058224 */ /* 0x000fc400078e000c */
[----:B0-----:R-:W2:Y:S04]  /*117b0*/  LDL.LU R10, [R1+0x278] ;  /* 0x00027800010a7983 */ /* 0x001ea80000300800 */
[----:B------:R-:W2:Y:S04]  /*117c0*/  LDL.LU R11, [R1+0x274] ;  /* 0x00027400010b7983 */ /* 0x000ea80000300800 */
[----:B------:R0:W-:Y:S04]  /*117d0*/  STS.U16 [R22+0x1700], R25 ;  /* 0x0017001916007388 */ /* 0x0001e80000000400 */
[----:B------:R-:W2:Y:S04]  /*117e0*/  LDL.LU R12, [R1+0x248] ;  /* 0x00024800010c7983 */ /* 0x000ea80000300800 */
[----:B------:R1:W-:Y:S04]  /*117f0*/  STS.U16 [R22+0x2600], R26 ;  /* 0x0026001a16007388 */ /* 0x0003e80000000400 */
[----:B------:R-:W2:Y:S01]  /*11800*/  LDL.LU R24, [R1+0x244] ;  /* 0x0002440001187983 */ /* 0x000ea20000300800 */
[----:B------:R-:W-:-:S03]  /*11810*/  PRMT R6, RZ, 0x7610, R6 ;  /* 0x00007610ff067816 */ /* 0x000fc60000000006 */
[----:B------:R-:W-:Y:S04]  /*11820*/  STS.U16 [R22+0x2700], R27 ;  /* 0x0027001b16007388 */ /* 0x000fe80000000400 */
[----:B0-----:R-:W2:Y:S04]  /*11830*/  LDL.LU R25, [R1+0xf0] ;  /* 0x0000f00001197983 */ /* 0x001ea80000300800 */
[----:B------:R0:W-:Y:S04]  /*11840*/  STS.U16 [R22+0x3600], R0 ;  /* 0x0036000016007388 */ /* 0x0001e80000000400 */
[----:B-1----:R-:W2:Y:S04]  /*11850*/  LDL.LU R26, [R1+0xec] ;  /* 0x0000ec00011a7983 */ /* 0x002ea80000300800 */
[----:B------:R1:W2:Y:S04]  /*11860*/  @!P0 LDG.E.U16 R7, [R4.64] ;  /* 0x0000000604078981 */ /* 0x0002a8000c1e1500 */
[----:B0-----:R-:W2:Y:S04]  /*11870*/  LDL.LU R0, [R1+0x620] ;  /* 0x0006200001007983 */ /* 0x001ea80000300800 */
[----:B----4-:R0:W-:Y:S01]  /*11880*/  STL [R1+0xd94], R29 ;  /* 0x000d941d01007387 */ /* 0x0101e20000100800 */
[----:B-1----:R-:W-:Y:S01]  /*11890*/  @!P0 IMAD.MOV.U32 R5, RZ, RZ, R29 ;  /* 0x000000ffff058224 */ /* 0x002fe200078e001d */
[----:B------:R-:W-:-:S02]  /*118a0*/  PRMT R3, RZ, 0x7610, R3 ;  /* 0x00007610ff037816 */ /* 0x000fc40000000003 */
[----:B0-----:R-:W4:Y:S04]  /*118b0*/  LDL.LU R29, [R1+0x354] ;  /* 0x00035400011d7983 */ /* 0x001f280000300800 */
[----:B---3--:R0:W-:Y:S01]  /*118c0*/  STS.U16 [R22+0x3700], R28 ;  /* 0x0037001c16007388 */ /* 0x0081e20000000400 */
[----:B--2---:R-:W-:-:S03]  /*118d0*/  @!P0 IMAD.MOV.U32 R4, RZ, RZ, R13 ;  /* 0x000000ffff048224 */ /* 0x004fc600078e000d */
[----:B------:R-:W2:Y:S01]  /*118e0*/  LDL.LU R13, [R1+0x61c] ;  /* 0x00061c00010d7983 */ /* 0x000ea20000300800 */
[----:B------:R-:W3:Y:S02]  /*118f0*/  LDL.LU R14, [R1+0x5f8] ;  /* 0x0005f800010e7983 */ /* 0x000ee40000300800 */
[----:B------:R-:W2:Y:S02]  /*11900*/  LDL.LU R15, [R1+0x5f4] ;  /* 0x0005f400010f7983 */ /* 0x000ea40000300800 */
[----:B------:R-:W2:Y:S01]  /*11910*/  LDL.LU R16, [R1+0x418] ;  /* 0x0004180001107983 */ /* 0x000ea20000300800 */
[----:B------:R1:W2:Y:S04]  /*11920*/  @!P0 LDG.E.U16 R6, [R4.64] ;  /* 0x0000000604068981 */ /* 0x0002a8000c1e1500 */
[----:B------:R-:W2:Y:S01]  /*11930*/  LDL.LU R17, [R1+0x414] ;  /* 0x0004140001117983 */ /* 0x000ea20000300800 */
[----:B------:R-:W2:Y:S02]  /*11940*/  LDL.LU R21, [R1+0x3a8] ;  /* 0x0003a80001157983 */ /* 0x000ea40000300800 */
[----:B-1----:R-:W-:-:S02]  /*11950*/  @!P0 IMAD.MOV.U32 R5, RZ, RZ, R18 ;  /* 0x000000ffff058224 */ /* 0x002fc400078e0012 */
[----:B------:R-:W-:Y:S01]  /*11960*/  @!P0 IMAD.MOV.U32 R4, RZ, RZ, R2 ;  /* 0x000000ffff048224 */ /* 0x000fe200078e0002 */
[----:B------:R-:W2:Y:S01]  /*11970*/  LDL.LU R18, [R1+0x39c] ;  /* 0x00039c0001127983 */ /* 0x000ea20000300800 */
[----:B------:R-:W2:Y:S02]  /*11980*/  LDL.LU R19, [R1+0x350] ;  /* 0x0003500001137983 */ /* 0x000ea40000300800 */
[----:B------:R-:W2:Y:S02]  /*11990*/  LDL.LU R20, [R1+0x34c] ;  /* 0x00034c0001147983 */ /* 0x000ea40000300800 */
[----:B------:R-:W2:Y:S01]  /*119a0*/  LDL.LU R2, [R1+0x270] ;  /* 0x0002700001027983 */ /* 0x000ea20000300800 */
[----:B------:R-:W2:Y:S01]  /*119b0*/  LDL.LU R27, [R1+0x26c] ;  /* 0x00026c00011b7983 */ /* 0x000ea20000300800 */
[----:B0-----:R-:W2:Y:S03]  /*119c0*/  LDL.LU R28, [R1+0x238] ;  /* 0x00023800011c7983 */ /* 0x001ea60000300800 */
[----:B------:R0:W2:Y:S04]  /*119d0*/  @!P0 LDG.E.U16 R3, [R4.64] ;  /* 0x0000000604038981 */ /* 0x0000a8000c1e1500 */
[----:B0-----:R-:W2:Y:S04]  /*119e0*/  LDL.LU R5, [R1+0x358] ;  /* 0x0003580001057983 */ /* 0x001ea80000300800 */
[----:B--2---:R-:W-:Y:S01]  /*119f0*/  STS.U16 [R22+0x4600], R5 ;  /* 0x0046000516007388 */ /* 0x004fe20000000400 */
[----:B----4-:R-:W-:Y:S02]  /*11a00*/  STS.U16 [R22+0x4700], R29 ;  /* 0x0047001d16007388 */ /* 0x010fe40000000400 */
[----:B------:R-:W-:Y:S02]  /*11a10*/  STS.U16 [R22+0x5600], R10 ;  /* 0x0056000a16007388 */ /* 0x000fe40000000400 */
[----:B------:R-:W-:Y:S01]  /*11a20*/  STS.U16 [R22+0x5700], R11 ;  /* 0x0057000b16007388 */ /* 0x000fe20000000400 */
[----:B------:R0:W-:Y:S01]  /*11a30*/  STS.U16 [R22+0x6600], R12 ;  /* 0x0066000c16007388 */ /* 0x0001e20000000400 */
[----:B------:R-:W-:Y:S02]  /*11a40*/  STS.U16 [R22+0x6700], R24 ;  /* 0x0067001816007388 */ /* 0x000fe40000000400 */
[----:B------:R-:W-:Y:S02]  /*11a50*/  STS.U16 [R22+0x7600], R25 ;  /* 0x0076001916007388 */ /* 0x000fe40000000400 */
[----:B------:R1:W-:Y:S02]  /*11a60*/  STS.U16 [R22+0x7700], R26 ;  /* 0x0077001a16007388 */ /* 0x0003e40000000400 */
[----:B0-----:R-:W-:Y:S01]  /*11a70*/  IMAD.SHL.U32 R12, R23, 0x2, RZ ;  /* 0x00000002170c7824 */ /* 0x001fe200078e00ff */
[----:B-1----:R-:W2:Y:S01]  /*11a80*/  LDL.LU R22, [R1+0x234] ;  /* 0x0002340001167983 */ /* 0x002ea20000300800 */
[----:B------:R-:W4:Y:S03]  /*11a90*/  LDL.LU R23, [R1+0xe8] ;  /* 0x0000e80001177983 */ /* 0x000f260000300800 */
[----:B------:R-:W-:Y:S01]  /*11aa0*/  LOP3.LUT R12, R12, 0x40, RZ, 0x3c, !PT ;  /* 0x000000400c0c7812 */ /* 0x000fe200078e3cff */
[----:B------:R-:W4:Y:S01]  /*11ab0*/  LDL.LU R24, [R1+0xe4] ;  /* 0x0000e40001187983 */ /* 0x000f220000300800 */
[----:B------:R-:W4:Y:S04]  /*11ac0*/  LDL.LU R25, [R1+0x618] ;  /* 0x0006180001197983 */ /* 0x000f280000300800 */
[----:B------:R0:W-:Y:S01]  /*11ad0*/  STS.U16 [R12+0x800], R0 ;  /* 0x000800000c007388 */ /* 0x0001e20000000400 */
[----:B------:R-:W-:Y:S02]  /*11ae0*/  STS.U16 [R12+0x900], R13 ;  /* 0x0009000d0c007388 */ /* 0x000fe40000000400 */
[----:B---3--:R-:W-:Y:S02]  /*11af0*/  STS.U16 [R12+0x1800], R14 ;  /* 0x0018000e0c007388 */ /* 0x008fe40000000400 */
[----:B------:R-:W-:Y:S01]  /*11b00*/  STS.U16 [R12+0x1900], R15 ;  /* 0x0019000f0c007388 */ /* 0x000fe20000000400 */
[----:B------:R-:W-:Y:S01]  /*11b10*/  STS.U16 [R12+0x2800], R16 ;  /* 0x002800100c007388 */ /* 0x000fe20000000400 */
[----:B------:R-:W-:Y:S02]  /*11b20*/  STS.U16 [R12+0x2900], R17 ;  /* 0x002900110c007388 */ /* 0x000fe40000000400 */
[----:B------:R-:W-:Y:S02]  /*11b30*/  STS.U16 [R12+0x3800], R21 ;  /* 0x003800150c007388 */ /* 0x000fe40000000400 */
[----:B------:R-:W-:Y:S01]  /*11b40*/  STS.U16 [R12+0x3900], R18 ;  /* 0x003900120c007388 */ /* 0x000fe20000000400 */
[----:B------:R-:W3:Y:S04]  /*11b50*/  LDL.LU R26, [R1+0x614] ;  /* 0x00061400011a7983 */ /* 0x000ee80000300800 */
[----:B------:R-:W-:Y:S01]  /*11b60*/  STS.U16 [R12+0x4800], R19 ;  /* 0x004800130c007388 */ /* 0x000fe20000000400 */
[----:B0-----:R-:W3:Y:S02]  /*11b70*/  LDL.LU R0, [R1+0x5f0] ;  /* 0x0005f00001007983 */ /* 0x001ee40000300800 */
[----:B------:R-:W-:Y:S02]  /*11b80*/  STS.U16 [R12+0x4900], R20 ;  /* 0x004900140c007388 */ /* 0x000fe40000000400 */
[----:B------:R0:W-:Y:S02]  /*11b90*/  STS.U16 [R12+0x5800], R2 ;  /* 0x005800020c007388 */ /* 0x0001e40000000400 */
[----:B0-----:R-:W3:Y:S04]  /*11ba0*/  LDL.LU R2, [R1+0x5ec] ;  /* 0x0005ec0001027983 */ /* 0x001ee80000300800 */
[----:B------:R-:W0:Y:S01]  /*11bb0*/  S2R R21, SR_TID.X ;  /* 0x0000000000157919 */ /* 0x000e220000002100 */
[----:B------:R-:W3:Y:S02]  /*11bc0*/  LDL.LU R10, [R1+0x410] ;  /* 0x00041000010a7983 */ /* 0x000ee40000300800 */
[----:B------:R-:W3:Y:S02]  /*11bd0*/  LDL.LU R4, [R1+0x40c] ;  /* 0x00040c0001047983 */ /* 0x000ee40000300800 */
[----:B------:R-:W3:Y:S01]  /*11be0*/  LDL.LU R29, [R1+0x398] ;  /* 0x00039800011d7983 */ /* 0x000ee20000300800 */
[----:B------:R-:W3:Y:S01]  /*11bf0*/  LDL.LU R11, [R1+0x394] ;  /* 0x00039400010b7983 */ /* 0x000ee20000300800 */
[----:B------:R-:W3:Y:S02]  /*11c00*/  LDL.LU R18, [R1+0x348] ;  /* 0x0003480001127983 */ /* 0x000ee40000300800 */
[----:B------:R-:W3:Y:S01]  /*11c10*/  LDL.LU R19, [R1+0x344] ;  /* 0x0003440001137983 */ /* 0x000ee20000300800 */
[----:B------:R1:W-:Y:S01]  /*11c20*/  STS.U16 [R12+0x5900], R27 ;  /* 0x0059001b0c007388 */ /* 0x0003e20000000400 */
[----:B------:R0:W-:Y:S02]  /*11c30*/  STS.U16 [R12+0x6800], R28 ;  /* 0x0068001c0c007388 */ /* 0x0001e40000000400 */
[----:B0-----:R-:W-:-:S02]  /*11c40*/  LOP3.LUT R20, R21, 0x7f, RZ, 0xc0, !PT ;  /* 0x0000007f15147812 */ /* 0x001fc400078ec0ff */
[----:B------:R-:W3:Y:S01]  /*11c50*/  LDL.LU R21, [R1+0x268] ;  /* 0x0002680001157983 */ /* 0x000ee20000300800 */
[----:B-1----:R-:W3:Y:S02]  /*11c60*/  LDL.LU R27, [R1+0x25c] ;  /* 0x00025c00011b7983 */ /* 0x002ee40000300800 */
[----:B------:R-:W3:Y:S02]  /*11c70*/  LDL.LU R28, [R1+0x230] ;  /* 0x00023000011c7983 */ /* 0x000ee40000300800 */
[----:B------:R-:W-:-:S05]  /*11c80*/  IMAD.SHL.U32 R5, R20, 0x2, RZ ;  /* 0x0000000214057824 */ /* 0x000fca00078e00ff */
[----:B------:R-:W-:Y:S01]  /*11c90*/  LOP3.LUT R5, R5, 0x50, RZ, 0x3c, !PT ;  /* 0x0000005005057812 */ /* 0x000fe200078e3cff */
[----:B--2---:R-:W-:Y:S01]  /*11ca0*/  STS.U16 [R12+0x6900], R22 ;  /* 0x006900160c007388 */ /* 0x004fe20000000400 */
[----:B----4-:R-:W-:Y:S03]  /*11cb0*/  STS.U16 [R12+0x7800], R23 ;  /* 0x007800170c007388 */ /* 0x010fe60000000400 */
[----:B------:R0:W-:Y:S04]  /*11cc0*/  STS.U16 [R12+0x7900], R24 ;  /* 0x007900180c007388 */ /* 0x0001e80000000400 */
[----:B------:R1:W-:Y:S04]  /*11cd0*/  STS.U16 [R5+0xa00], R25 ;  /* 0x000a001905007388 */ /* 0x0003e80000000400 */
[----:B0-----:R-:W2:Y:S01]  /*11ce0*/  LDL.LU R12, [R1+0x10c] ;  /* 0x00010c00010c7983 */ /* 0x001ea20000300800 */
[----:B------:R-:W4:Y:S02]  /*11cf0*/  LDL.LU R13, [R1+0xe0] ;  /* 0x0000e000010d7983 */ /* 0x000f240000300800 */
[----:B------:R-:W4:Y:S02]  /*11d00*/  LDL.LU R14, [R1+0xdc] ;  /* 0x0000dc00010e7983 */ /* 0x000f240000300800 */
[----:B------:R-:W4:Y:S01]  /*11d10*/  LDL.LU R15, [R1+0x610] ;  /* 0x00061000010f7983 */ /* 0x000f220000300800 */
[----:B------:R-:W4:Y:S01]  /*11d20*/  LDL.LU R16, [R1+0x60c] ;  /* 0x00060c0001107983 */ /* 0x000f220000300800 */
[----:B------:R-:W4:Y:S02]  /*11d30*/  LDL.LU R17, [R1+0x5e8] ;  /* 0x0005e80001117983 */ /* 0x000f240000300800 */
[----:B------:R-:W4:Y:S02]  /*11d40*/  LDL.LU R22, [R1+0x5e4] ;  /* 0x0005e40001167983 */ /* 0x000f240000300800 */
[----:B------:R-:W4:Y:S01]  /*11d50*/  LDL.LU R23, [R1+0x400] ;  /* 0x0004000001177983 */ /* 0x000f220000300800 */
[----:B---3--:R-:W-:Y:S04]  /*11d60*/  STS.U16 [R5+0xb00], R26 ;  /* 0x000b001a05007388 */ /* 0x008fe80000000400 */
[----:B------:R-:W3:Y:S01]  /*11d70*/  LDL.LU R24, [R1+0x3bc] ;  /* 0x0003bc0001187983 */ /* 0x000ee20000300800 */
[----:B------:R0:W-:Y:S02]  /*11d80*/  STS.U16 [R5+0x1a00], R0 ;  /* 0x001a000005007388 */ /* 0x0001e40000000400 */
[----:B-1----:R-:W3:Y:S01]  /*11d90*/  LDL.LU R25, [R1+0x390] ;  /* 0x0003900001197983 */ /* 0x002ee20000300800 */
[----:B------:R1:W-:Y:S04]  /*11da0*/  STS.U16 [R5+0x1b00], R2 ;  /* 0x001b000205007388 */ /* 0x0003e80000000400 */
[----:B0-----:R-:W3:Y:S01]  /*11db0*/  LDL.LU R0, [R1+0x36c] ;  /* 0x00036c0001007983 */ /* 0x001ee20000300800 */
[----:B------:R-:W3:Y:S03]  /*11dc0*/  LDL.LU R26, [R1+0x340] ;  /* 0x00034000011a7983 */ /* 0x000ee60000300800 */
[----:B-1----:R-:W3:Y:S01]  /*11dd0*/  LDL.LU R2, [R1+0x28c] ;  /* 0x00028c0001027983 */ /* 0x002ee20000300800 */
[----:B------:R0:W-:Y:S02]  /*11de0*/  STS.U16 [R5+0x2a00], R10 ;  /* 0x002a000a05007388 */ /* 0x0001e40000000400 */
[----:B------:R-:W-:Y:S02]  /*11df0*/  STS.U16 [R5+0x2b00], R4 ;  /* 0x002b000405007388 */ /* 0x000fe40000000400 */
[----:B------:R-:W-:Y:S01]  /*11e00*/  STS.U16 [R5+0x3a00], R29 ;  /* 0x003a001d05007388 */ /* 0x000fe20000000400 */
[----:B------:R-:W-:Y:S01]  /*11e10*/  STS.U16 [R5+0x3b00], R11 ;  /* 0x003b000b05007388 */ /* 0x000fe20000000400 */
[----:B------:R1:W-:Y:S02]  /*11e20*/  STS.U16 [R5+0x4a00], R18 ;  /* 0x004a001205007388 */ /* 0x0003e40000000400 */
[----:B------:R-:W-:Y:S01]  /*11e30*/  STS.U16 [R5+0x4b00], R19 ;  /* 0x004b001305007388 */ /* 0x000fe20000000400 */
[----:B0-----:R-:W3:Y:S04]  /*11e40*/  LDL.LU R10, [R1+0x1e60] ;  /* 0x001e6000010a7983 */ /* 0x001ee80000300800 */
[----:B-1----:R-:W3:Y:S04]  /*11e50*/  LDL.LU R18, [R1+0x258] ;  /* 0x0002580001127983 */ /* 0x002ee80000300800 */
[----:B------:R-:W-:Y:S01]  /*11e60*/  STS.U16 [R5+0x5a00], R21 ;  /* 0x005a001505007388 */ /* 0x000fe20000000400 */
[----:B------:R0:W-:Y:S02]  /*11e70*/  STS.U16 [R5+0x5b00], R27 ;  /* 0x005b001b05007388 */ /* 0x0001e40000000400 */
[----:B------:R1:W-:Y:S02]  /*11e80*/  STS.U16 [R5+0x6a00], R28 ;  /* 0x006a001c05007388 */ /* 0x0003e40000000400 */
[----:B------:R-:W-:Y:S01]  /*11e90*/  IMAD.SHL.U32 R4, R20, 0x2, RZ ;  /* 0x0000000214047824 */ /* 0x000fe200078e00ff */
[----:B0-----:R-:W3:Y:S01]  /*11ea0*/  LDL.LU R27, [R1+0x254] ;  /* 0x00025400011b7983 */ /* 0x001ee20000300800 */
[----:B-1----:R-:W3:Y:S02]  /*11eb0*/  LDL.LU R28, [R1+0x108] ;  /* 0x00010800011c7983 */ /* 0x002ee40000300800 */
[----:B------:R-:W3:Y:S02]  /*11ec0*/  LDL.LU R21, [R1+0xd4] ;  /* 0x0000d40001157983 */ /* 0x000ee40000300800 */
[----:B------:R-:W3:Y:S01]  /*11ed0*/  LDL.LU R19, [R1+0x104] ;  /* 0x0001040001137983 */ /* 0x000ee20000300800 */
[----:B------:R-:W3:Y:S01]  /*11ee0*/  LDL.LU R20, [R1+0xd8] ;  /* 0x0000d80001147983 */ /* 0x000ee20000300800 */
[----:B------:R-:W-:-:S03]  /*11ef0*/  LOP3.LUT R4, R4, 0x60, RZ, 0x3c, !PT ;  /* 0x0000006004047812 */ /* 0x000fc600078e3cff */
[----:B--2---:R-:W-:Y:S01]  /*11f00*/  STS.U16 [R5+0x6b00], R12 ;  /* 0x006b000c05007388 */ /* 0x004fe20000000400 */
[----:B----4-:R-:W-:Y:S03]  /*11f10*/  STS.U16 [R5+0x7a00], R13 ;  /* 0x007a000d05007388 */ /* 0x010fe60000000400 */
[----:B------:R-:W-:Y:S01]  /*11f20*/  STS.U16 [R5+0x7b00], R14 ;  /* 0x007b000e05007388 */ /* 0x000fe20000000400 */
[----:B------:R-:W-:Y:S03]  /*11f30*/  STS.U16 [R4+0xc00], R15 ;  /* 0x000c000f04007388 */ /* 0x000fe60000000400 */
[----:B------:R-:W-:Y:S01]  /*11f40*/  STS.U16 [R4+0xd00], R16 ;  /* 0x000d001004007388 */ /* 0x000fe20000000400 */
[----:B------:R-:W-:Y:S02]  /*11f50*/  STS.U16 [R4+0x1c00], R17 ;  /* 0x001c001104007388 */ /* 0x000fe40000000400 */
[----:B------:R-:W-:Y:S02]  /*11f60*/  STS.U16 [R4+0x1d00], R22 ;  /* 0x001d001604007388 */ /* 0x000fe40000000400 */
[----:B------:R-:W-:Y:S01]  /*11f70*/  STS.U16 [R4+0x2c00], R23 ;  /* 0x002c001704007388 */ /* 0x000fe20000000400 */
[----:B---3--:R-:W-:Y:S01]  /*11f80*/  STS.U16 [R4+0x2d00], R24 ;  /* 0x002d001804007388 */ /* 0x008fe20000000400 */
[----:B------:R-:W-:Y:S03]  /*11f90*/  STS.U16 [R4+0x3c00], R25 ;  /* 0x003c001904007388 */ /* 0x000fe60000000400 */
[----:B------:R0:W-:Y:S01]  /*11fa0*/  STS.U16 [R4+0x3d00], R0 ;  /* 0x003d000004007388 */ /* 0x0001e20000000400 */
[----:B------:R-:W-:Y:S03]  /*11fb0*/  STS.U16 [R4+0x4c00], R26 ;  /* 0x004c001a04007388 */ /* 0x000fe60000000400 */
[----:B------:R1:W-:Y:S04]  /*11fc0*/  STS.U16 [R4+0x4d00], R2 ;  /* 0x004d000204007388 */ /* 0x0003e80000000400 */
[----:B0-----:R-:W2:Y:S04]  /*11fd0*/  LDL.LU R0, [R1+0x608] ;  /* 0x0006080001007983 */ /* 0x001ea80000300800 */
[----:B-1----:R-:W3:Y:S01]  /*11fe0*/  LDL.LU R2, [R1+0x604] ;  /* 0x0006040001027983 */ /* 0x002ee20000300800 */
[----:B------:R-:W4:Y:S02]  /*11ff0*/  LDL.LU R5, [R1+0x5e0] ;  /* 0x0005e00001057983 */ /* 0x000f240000300800 */
[----:B------:R-:W4:Y:S02]  /*12000*/  LDL.LU R29, [R1+0x5d4] ;  /* 0x0005d400011d7983 */ /* 0x000f240000300800 */
[----:B------:R-:W4:Y:S01]  /*12010*/  LDL.LU R11, [R1+0x3b8] ;  /* 0x0003b800010b7983 */ /* 0x000f220000300800 */
[----:B------:R-:W4:Y:S04]  /*12020*/  LDL.LU R22, [R1+0x3b4] ;  /* 0x0003b40001167983 */ /* 0x000f280000300800 */
[----:B------:R-:W-:Y:S01]  /*12030*/  STS.U16 [R4+0x5c00], R18 ;  /* 0x005c001204007388 */ /* 0x000fe20000000400 */
[----:B------:R-:W4:Y:S02]  /*12040*/  LDL.LU R23, [R1+0x368] ;  /* 0x0003680001177983 */ /* 0x000f240000300800 */
[----:B------:R-:W4:Y:S02]  /*12050*/  LDL.LU R24, [R1+0x364] ;  /* 0x0003640001187983 */ /* 0x000f240000300800 */
[----:B------:R-:W4:Y:S01]  /*12060*/  LDL.LU R25, [R1+0x288] ;  /* 0x0002880001197983 */ /* 0x000f220000300800 */
[----:B------:R-:W4:Y:S04]  /*12070*/  LDL.LU R26, [R1+0x27c] ;  /* 0x00027c00011a7983 */ /* 0x000f280000300800 */
[----:B------:R0:W-:Y:S01]  /*12080*/  STS.U16 [R4+0x5d00], R27 ;  /* 0x005d001b04007388 */ /* 0x0001e20000000400 */
[----:B------:R1:W-:Y:S02]  /*12090*/  STS.U16 [R4+0x6c00], R28 ;  /* 0x006c001c04007388 */ /* 0x0003e40000000400 */
[----:B------:R-:W-:Y:S01]  /*120a0*/  STS.U16 [R4+0x6d00], R19 ;  /* 0x006d001304007388 */ /* 0x000fe20000000400 */
[----:B------:R-:W-:Y:S01]  /*120b0*/  STS.U16 [R4+0x7c00], R20 ;  /* 0x007c001404007388 */ /* 0x000fe20000000400 */
[----:B------:R1:W-:Y:S03]  /*120c0*/  STS.U16 [R4+0x7d00], R21 ;  /* 0x007d001504007388 */ /* 0x0003e60000000400 */
[----:B0-----:R-:W4:Y:S01]  /*120d0*/  LDL.LU R27, [R1+0x24c] ;  /* 0x00024c00011b7983 */ /* 0x001f220000300800 */
[----:B-1----:R-:W4:Y:S02]  /*120e0*/  LDL.LU R28, [R1+0x100] ;  /* 0x00010000011c7983 */ /* 0x002f240000300800 */
[----:B------:R-:W4:Y:S02]  /*120f0*/  LDL.LU R12, [R1+0xfc] ;  /* 0x0000fc00010c7983 */ /* 0x000f240000300800 */
[----:B------:R-:W4:Y:S01]  /*12100*/  LDL.LU R13, [R1+0xd0] ;  /* 0x0000d000010d7983 */ /* 0x000f220000300800 */
[----:B------:R-:W4:Y:S04]  /*12110*/  LDL.LU R14, [R1+0xcc] ;  /* 0x0000cc00010e7983 */ /* 0x000f280000300800 */
[----:B------:R-:W0:Y:S01]  /*12120*/  S2R R21, SR_TID.X ;  /* 0x0000000000157919 */ /* 0x000e220000002100 */
[----:B------:R-:W4:Y:S02]  /*12130*/  LDL.LU R15, [R1+0xc4] ;  /* 0x0000c400010f7983 */ /* 0x000f240000300800 */
[----:B------:R-:W4:Y:S02]  /*12140*/  LDL.LU R16, [R1+0xbc] ;  /* 0x0000bc0001107983 */ /* 0x000f240000300800 */
[----:B------:R-:W4:Y:S01]  /*12150*/  LDL.LU R17, [R1+0xb4] ;  /* 0x0000b40001117983 */ /* 0x000f220000300800 */
[----:B------:R-:W4:Y:S01]  /*12160*/  LDL.LU R18, [R1+0xb0] ;  /* 0x0000b00001127983 */ /* 0x000f220000300800 */
[----:B------:R-:W4:Y:S02]  /*12170*/  LDL.LU R19, [R1+0xac] ;  /* 0x0000ac0001137983 */ /* 0x000f240000300800 */
[----:B------:R-:W4:Y:S01]  /*12180*/  LDL.LU R20, [R1+0xa8] ;  /* 0x0000a80001147983 */ /* 0x000f220000300800 */
[----:B0-----:R-:W-:-:S05]  /*12190*/  LOP3.LUT R21, R21, 0x7f, RZ, 0xc0, !PT ;  /* 0x0000007f15157812 */ /* 0x001fca00078ec0ff */
[----:B------:R-:W-:Y:S02]  /*121a0*/  IMAD.SHL.U32 R4, R21, 0x2, RZ ;  /* 0x0000000215047824 */ /* 0x000fe400078e00ff */
[----:B------:R-:W4:Y:S03]  /*121b0*/  LDL.LU R21, [R1+0xa4] ;  /* 0x0000a40001157983 */ /* 0x000f260000300800 */
[----:B------:R-:W-:-:S05]  /*121c0*/  LOP3.LUT R4, R4, 0x70, RZ, 0x3c, !PT ;  /* 0x0000007004047812 */ /* 0x000fca00078e3cff */
[----:B--2---:R0:W-:Y:S04]  /*121d0*/  STS.U16 [R4+0xe00], R0 ;  /* 0x000e000004007388 */ /* 0x0041e80000000400 */
[----:B---3--:R1:W-:Y:S04]  /*121e0*/  STS.U16 [R4+0xf00], R2 ;  /* 0x000f000204007388 */ /* 0x0083e80000000400 */
[----:B0-----:R-:W2:Y:S04]  /*121f0*/  LDL.LU R0, [R1+0xa0] ;  /* 0x0000a00001007983 */ /* 0x001ea80000300800 */
[----:B-1----:R-:W3:Y:S01]  /*12200*/  LDL.LU R2, [R1+0x1e5c] ;  /* 0x001e5c0001027983 */ /* 0x002ee20000300800 */
[----:B----4-:R-:W-:Y:S03]  /*12210*/  STS.U16 [R4+0x1e00], R5 ;  /* 0x001e000504007388 */ /* 0x010fe60000000400 */
[----:B------:R-:W-:Y:S01]  /*12220*/  STS.U16 [R4+0x1f00], R29 ;  /* 0x001f001d04007388 */ /* 0x000fe20000000400 */
[----:B------:R-:W-:Y:S03]  /*12230*/  STS.U16 [R4+0x2e00], R11 ;  /* 0x002e000b04007388 */ /* 0x000fe60000000400 */
[----:B------:R-:W-:Y:S01]  /*12240*/  STS.U16 [R4+0x2f00], R22 ;  /* 0x002f001604007388 */ /* 0x000fe20000000400 */
[----:B------:R-:W-:Y:S02]  /*12250*/  STS.U16 [R4+0x3e00], R23 ;  /* 0x003e001704007388 */ /* 0x000fe40000000400 */
[----:B------:R-:W-:Y:S02]  /*12260*/  STS.U16 [R4+0x3f00], R24 ;  /* 0x003f001804007388 */ /* 0x000fe40000000400 */
[----:B------:R-:W-:Y:S01]  /*12270*/  STS.U16 [R4+0x4e00], R25 ;  /* 0x004e001904007388 */ /* 0x000fe20000000400 */
[----:B------:R-:W-:Y:S04]  /*12280*/  STS.U16 [R4+0x4f00], R26 ;  /* 0x004f001a04007388 */ /* 0x000fe80000000400 */
[----:B---3--:R0:W-:Y:S04]  /*12290*/  STS.U16 [R4+0x5e00], R2 ;  /* 0x005e000204007388 */ /* 0x0081e80000000400 */
[----:B0-----:R-:W3:Y:S01]  /*122a0*/  LDL.LU R2, [R1+0x1e58] ;  /* 0x001e580001027983 */ /* 0x001ee20000300800 */
[----:B------:R-:W2:Y:S02]  /*122b0*/  LDL.LU R22, [R1+0x9c] ;  /* 0x00009c0001167983 */ /* 0x000ea40000300800 */
[----:B------:R-:W2:Y:S02]  /*122c0*/  LDL.LU R23, [R1+0x98] ;  /* 0x0000980001177983 */ /* 0x000ea40000300800 */
[----:B------:R-:W2:Y:S01]  /*122d0*/  LDL.LU R24, [R1+0x94] ;  /* 0x0000940001187983 */ /* 0x000ea20000300800 */
[----:B------:R-:W2:Y:S04]  /*122e0*/  LDL.LU R25, [R1+0x90] ;  /* 0x0000900001197983 */ /* 0x000ea80000300800 */
[----:B------:R0:W-:Y:S01]  /*122f0*/  STS.U16 [R4+0x5f00], R27 ;  /* 0x005f001b04007388 */ /* 0x0001e20000000400 */
[----:B------:R-:W2:Y:S02]  /*12300*/  LDL.LU R26, [R1+0x8c] ;  /* 0x00008c00011a7983 */ /* 0x000ea40000300800 */
[----:B------:R1:W-:Y:S02]  /*12310*/  STS.U16 [R4+0x6e00], R28 ;  /* 0x006e001c04007388 */ /* 0x0003e40000000400 */
[----:B------:R1:W-:Y:S01]  /*12320*/  STS.U16 [R4+0x6f00], R12 ;  /* 0x006f000c04007388 */ /* 0x0003e20000000400 */
[----:B------:R1:W-:Y:S04]  /*12330*/  STS.U16 [R4+0x7e00], R13 ;  /* 0x007e000d04007388 */ /* 0x0003e80000000400 */
[----:B0-----:R-:W2:Y:S01]  /*12340*/  LDL.LU R27, [R1+0x88] ;  /* 0x00008800011b7983 */ /* 0x001ea20000300800 */
[----:B-1----:R-:W2:Y:S03]  /*12350*/  LDL.LU R28, [R1+0x84] ;  /* 0x00008400011c7983 */ /* 0x002ea60000300800 */
[----:B------:R-:W2:Y:S01]  /*12360*/  LDL.LU R11, [R1+0x80] ;  /* 0x00008000010b7983 */ /* 0x000ea20000300800 */
[----:B------:R-:W2:Y:S03]  /*12370*/  LDL.LU R12, [R1+0x7c] ;  /* 0x00007c00010c7983 */ /* 0x000ea60000300800 */
[----:B------:R0:W-:Y:S04]  /*12380*/  STS.U16 [R4+0x7f00], R14 ;  /* 0x007f000e04007388 */ /* 0x0001e80000000400 */
[----:B------:R-:W2:Y:S04]  /*12390*/  LDL.LU R13, [R1+0x78] ;  /* 0x00007800010d7983 */ /* 0x000ea80000300800 */
[----:B0-----:R-:W2:Y:S04]  /*123a0*/  LDL.LU R14, [R1+0x74] ;  /* 0x00007400010e7983 */ /* 0x001ea80000300800 */
[----:B---3--:R0:W-:Y:S04]  /*123b0*/  STS.U16 [R2+0x8000], R15 ;  /* 0x0080000f02007388 */ /* 0x0081e80000000400 */
[----:B------:R1:W-:Y:S04]  /*123c0*/  STS.U16 [R2+0x8400], R16 ;  /* 0x0084001002007388 */ /* 0x0003e80000000400 */
[----:B------:R3:W-:Y:S04]  /*123d0*/  STS.U16 [R2+0x8800], R17 ;  /* 0x0088001102007388 */ /* 0x0007e80000000400 */
[----:B------:R3:W-:Y:S04]  /*123e0*/  STS.U16 [R2+0x8c00], R18 ;  /* 0x008c001202007388 */ /* 0x0007e80000000400 */
[----:B------:R3:W-:Y:S04]  /*123f0*/  STS.U16 [R2+0x9000], R19 ;  /* 0x0090001302007388 */ /* 0x0007e80000000400 */
[----:B--2---:R2:W-:Y:S04]  /*12400*/  STS.U16 [R2+0x9c00], R0 ;  /* 0x009c000002007388 */ /* 0x0045e80000000400 */
[----:B0-----:R-:W4:Y:S01]  /*12410*/  LDL.LU R15, [R1+0x70] ;  /* 0x00007000010f7983 */ /* 0x001f220000300800 */
[----:B-1----:R-:W4:Y:S02]  /*12420*/  LDL.LU R16, [R1+0x4c] ;  /* 0x00004c0001107983 */ /* 0x002f240000300800 */
[----:B---3--:R-:W3:Y:S02]  /*12430*/  LDL.LU R17, [R1+0x48] ;  /* 0x0000480001117983 */ /* 0x008ee40000300800 */
[----:B------:R-:W3:Y:S01]  /*12440*/  LDL.LU R18, [R1+0x44] ;  /* 0x0000440001127983 */ /* 0x000ee20000300800 */
[----:B------:R-:W3:Y:S04]  /*12450*/  LDL.LU R19, [R1+0x40] ;  /* 0x0000400001137983 */ /* 0x000ee80000300800 */
[----:B--2---:R-:W2:Y:S01]  /*12460*/  LDL.LU R0, [R1+0x3c] ;  /* 0x00003c0001007983 */ /* 0x004ea20000300800 */
[----:B------:R-:W2:Y:S02]  /*12470*/  LDL.LU R29, [R1+0x38] ;  /* 0x00003800011d7983 */ /* 0x000ea40000300800 */
[----:B------:R-:W2:Y:S01]  /*12480*/  LDL.LU R4, [R1+0x30] ;  /* 0x0000300001047983 */ /* 0x000ea20000300800 */
[----:B------:R0:W-:Y:S04]  /*12490*/  STS.U16 [R2+0x9400], R20 ;  /* 0x0094001402007388 */ /* 0x0001e80000000400 */
[----:B------:R-:W2:Y:S04]  /*124a0*/  LDL.LU R5, [R1+0x2c] ;  /* 0x00002c0001057983 */ /* 0x000ea80000300800 */
[----:B------:R1:W-:Y:S04]  /*124b0*/  STS.U16 [R2+0x9800], R21 ;  /* 0x0098001502007388 */ /* 0x0003e80000000400 */
[----:B------:R1:W-:Y:S04]  /*124c0*/  STS.U16 [R2+0xa400], R23 ;  /* 0x00a4001702007388 */ /* 0x0003e80000000400 */
[----:B------:R1:W-:Y:S04]  /*124d0*/  STS.U16 [R2+0xa800], R24 ;  /* 0x00a8001802007388 */ /* 0x0003e80000000400 */
[----:B------:R1:W-:Y:S04]  /*124e0*/  STS.U16 [R2+0xac00], R25 ;  /* 0x00ac001902007388 */ /* 0x0003e80000000400 */
[----:B------:R1:W-:Y:S04]  /*124f0*/  STS.U16 [R2+0xa000], R22 ;  /* 0x00a0001602007388 */ /* 0x0003e80000000400 */
[----:B0-----:R-:W2:Y:S01]  /*12500*/  LDL.LU R20, [R1+0x28] ;  /* 0x0000280001147983 */ /* 0x001ea20000300800 */
[----:B-1----:R-:W2:Y:S02]  /*12510*/  LDL.LU R21, [R1+0x24] ;  /* 0x0000240001157983 */ /* 0x002ea40000300800 */
[----:B------:R-:W2:Y:S01]  /*12520*/  LDL.LU R23, [R1+0x20] ;  /* 0x0000200001177983 */ /* 0x000ea20000300800 */
[----:B------:R0:W-:Y:S04]  /*12530*/  STS.U16 [R2+0xb000], R26 ;  /* 0x00b0001a02007388 */ /* 0x0001e80000000400 */
[----:B------:R-:W2:Y:S01]  /*12540*/  LDL.LU R24, [R1+0x1c] ;  /* 0x00001c0001187983 */ /* 0x000ea20000300800 */
[----:B------:R-:W2:Y:S03]  /*12550*/  LDL.LU R25, [R1+0x18] ;  /* 0x0000180001197983 */ /* 0x000ea60000300800 */
[----:B------:R1:W-:Y:S01]  /*12560*/  STS.U16 [R2+0xb400], R27 ;  /* 0x00b4001b02007388 */ /* 0x0003e20000000400 */
[----:B------:R-:W-:-:S03]  /*12570*/  LOP3.LUT R22, R2, 0x20, RZ, 0x3c, !PT ;  /* 0x0000002002167812 */ /* 0x000fc600078e3cff */
[----:B------:R1:W-:Y:S04]  /*12580*/  STS.U16 [R2+0xb800], R28 ;  /* 0x00b8001c02007388 */ /* 0x0003e80000000400 */
[----:B------:R1:W-:Y:S04]  /*12590*/  STS.U16 [R2+0xbc00], R11 ;  /* 0x00bc000b02007388 */ /* 0x0003e80000000400 */
[----:B0-----:R-:W2:Y:S01]  /*125a0*/  LDL.LU R26, [R1+0x14] ;  /* 0x00001400011a7983 */ /* 0x001ea20000300800 */
[----:B-1----:R-:W2:Y:S02]  /*125b0*/  LDL.LU R27, [R1+0x10] ;  /* 0x00001000011b7983 */ /* 0x002ea40000300800 */
[----:B------:R-:W-:Y:S01]  /*125c0*/  STS.U16 [R22+0x8100], R12 ;  /* 0x0081000c16007388 */ /* 0x000fe20000000400 */
[----:B------:R-:W2:Y:S01]  /*125d0*/  LDL.LU R28, [R1+0xc] ;  /* 0x00000c00011c7983 */ /* 0x000ea20000300800 */
[----:B------:R-:W2:Y:S02]  /*125e0*/  LDL.LU R11, [R1+0x1e54] ;  /* 0x001e5400010b7983 */ /* 0x000ea40000300800 */
[----:B------:R0:W-:Y:S02]  /*125f0*/  STL [R1+0xd98], R2 ;  /* 0x000d980201007387 */ /* 0x0001e40000100800 */
[----:B------:R1:W-:Y:S01]  /*12600*/  STS.U16 [R22+0x8500], R13 ;  /* 0x0085000d16007388 */ /* 0x0003e20000000400 */
[----:B------:R1:W-:Y:S04]  /*12610*/  STS.U16 [R22+0x8900], R14 ;  /* 0x0089000e16007388 */ /* 0x0003e80000000400 */
[----:B0-----:R-:W2:Y:S01]  /*12620*/  LDL.LU R2, [R1+0x4] ;  /* 0x0000040001027983 */ /* 0x001ea20000300800 */
[----:B------:R-:W2:Y:S02]  /*12630*/  LDL.LU R12, [R1+0x1e50] ;  /* 0x001e5000010c7983 */ /* 0x000ea40000300800 */
[----:B-1----:R-:W2:Y:S02]  /*12640*/  LDL.LU R13, [R1+0x1e4c] ;  /* 0x001e4c00010d7983 */ /* 0x002ea40000300800 */
[----:B------:R-:W2:Y:S01]  /*12650*/  LDL.LU R14, [R1+0x1e48] ;  /* 0x001e4800010e7983 */ /* 0x000ea20000300800 */
[----:B----4-:R0:W-:Y:S01]  /*12660*/  STS.U16 [R22+0x8d00], R15 ;  /* 0x008d000f16007388 */ /* 0x0101e20000000400 */
[----:B------:R1:W-:Y:S02]  /*12670*/  STS.U16 [R22+0x9100], R16 ;  /* 0x0091001016007388 */ /* 0x0003e40000000400 */
[----:B---3--:R3:W-:Y:S01]  /*12680*/  STS.U16 [R22+0x9500], R17 ;  /* 0x0095001116007388 */ /* 0x0087e20000000400 */
[----:B------:R4:W-:Y:S04]  /*12690*/  STS.U16 [R22+0x9900], R18 ;  /* 0x0099001216007388 */ /* 0x0009e80000000400 */
[----:B------:R2:W-:Y:S02]  /*126a0*/  STS.U16 [R22+0x9d00], R19 ;  /* 0x009d001316007388 */ /* 0x0005e40000000400 */
[----:B--2---:R4:W-:Y:S02]  /*126b0*/  STS.U16 [R22+0xa100], R0 ;  /* 0x00a1000016007388 */ /* 0x0049e40000000400 */
[----:B0-----:R-:W2:Y:S01]  /*126c0*/  LDL.LU R15, [R1+0x1e44] ;  /* 0x001e4400010f7983 */ /* 0x001ea20000300800 */
[----:B-1----:R-:W2:Y:S02]  /*126d0*/  LDL.LU R16, [R1+0x1e40] ;  /* 0x001e400001107983 */ /* 0x002ea40000300800 */
[----:B---3--:R-:W3:Y:S02]  /*126e0*/  LDL.LU R17, [R1+0x1e3c] ;  /* 0x001e3c0001117983 */ /* 0x008ee40000300800 */
[----:B----4-:R-:W4:Y:S01]  /*126f0*/  LDL.LU R18, [R1+0x1e38] ;  /* 0x001e380001127983 */ /* 0x010f220000300800 */
[----:B------:R-:W2:Y:S01]  /*12700*/  LDL.LU R19, [R1+0x1e34] ;  /* 0x001e340001137983 */ /* 0x000ea20000300800 */
[----:B------:R-:W2:Y:S03]  /*12710*/  LDL.LU R0, [R1+0x1e30] ;  /* 0x001e300001007983 */ /* 0x000ea60000300800 */
[----:B------:R0:W-:Y:S04]  /*12720*/  STS.U16 [R22+0xa500], R29 ;  /* 0x00a5001d16007388 */ /* 0x0001e80000000400 */
[----:B0-----:R-:W0:Y:S04]  /*12730*/  S2R R29, SR_TID.X ;  /* 0x00000000001d7919 */ /* 0x001e280000002100 */
[----:B--2---:R1:W-:Y:S04]  /*12740*/  STS.U16 [R22+0xa900], R0 ;  /* 0x00a9000016007388 */ /* 0x0043e80000000400 */
[----:B-1----:R-:W2:Y:S01]  /*12750*/  LDL.LU R0, [R1+0x1e2c] ;  /* 0x001e2c0001007983 */ /* 0x002ea20000300800 */
[----:B------:R-:W-:Y:S02]  /*12760*/  STS.U16 [R22+0xad00], R4 ;  /* 0x00ad000416007388 */ /* 0x000fe40000000400 */
[----:B------:R0:W-:Y:S02]  /*12770*/  STS.U16 [R22+0xb100], R5 ;  /* 0x00b1000516007388 */ /* 0x0001e40000000400 */
[----:B0-----:R-:W-:-:S04]  /*12780*/  SHF.R.S32.HI R5, RZ, 0x6, R29 ;  /* 0x00000006ff057819 */ /* 0x001fc8000001141d */
[----:B------:R-:W-:Y:S01]  /*12790*/  SGXT R5, R5, 0x1 ;  /* 0x000000010505781a */ /* 0x000fe20000000200 */
[----:B------:R0:W-:Y:S01]  /*127a0*/  STS.U16 [R22+0xb500], R20 ;  /* 0x00b5001416007388 */ /* 0x0001e20000000400 */
[----:B------:R1:W-:Y:S02]  /*127b0*/  STS.U16 [R22+0xb900], R21 ;  /* 0x00b9001516007388 */ /* 0x0003e40000000400 */
[----:B------:R0:W-:Y:S02]  /*127c0*/  STS.U16 [R22+0xbd00], R23 ;  /* 0x00bd001716007388 */ /* 0x0001e40000000400 */
[----:B--2---:R-:W-:-:S05]  /*127d0*/  IMAD.SHL.U32 R4, R0, 0x2, RZ ;  /* 0x0000000200047824 */ /* 0x004fca00078e00ff */
[----:B------:R-:W-:Y:S02]  /*127e0*/  LOP3.LUT R4, R4, 0x90, R5, 0x78, !PT ;  /* 0x0000009004047812 */ /* 0x000fe400078e7805 */
[----:B------:R-:W2:Y:S01]  /*127f0*/  LDL.LU R5, [R1+0x8] ;  /* 0x0000080001057983 */ /* 0x000ea20000300800 */
[----:B0-----:R-:W3:Y:S01]  /*12800*/  LDL.LU R20, [R1+0x1e28] ;  /* 0x001e280001147983 */ /* 0x001ee20000300800 */
[----:B------:R-:W-:Y:S01]  /*12810*/  LOP3.LUT R4, R4, 0x40, RZ, 0x3c, !PT ;  /* 0x0000004004047812 */ /* 0x000fe200078e3cff */
[----:B-1----:R-:W3:Y:S01]  /*12820*/  LDL.LU R21, [R1+0x1e24] ;  /* 0x001e240001157983 */ /* 0x002ee20000300800 */
[----:B------:R-:W3:Y:S01]  /*12830*/  LDL.LU R22, [R1+0x1e20] ;  /* 0x001e200001167983 */ /* 0x000ee20000300800 */
[----:B------:R-:W3:Y:S03]  /*12840*/  LDL.LU R23, [R1+0x1e1c] ;  /* 0x001e1c0001177983 */ /* 0x000ee60000300800 */
[----:B------:R0:W-:Y:S01]  /*12850*/  STS.U16 [R4+0x8200], R24 ;  /* 0x0082001804007388 */ /* 0x0001e20000000400 */
[----:B------:R1:W-:Y:S02]  /*12860*/  STS.U16 [R4+0x8600], R25 ;  /* 0x0086001904007388 */ /* 0x0003e40000000400 */
[----:B------:R4:W-:Y:S02]  /*12870*/  STS.U16 [R4+0x8a00], R26 ;  /* 0x008a001a04007388 */ /* 0x0009e40000000400 */
[----:B------:R4:W-:Y:S01]  /*12880*/  STS.U16 [R4+0x8e00], R27 ;  /* 0x008e001b04007388 */ /* 0x0009e20000000400 */
[----:B------:R4:W-:Y:S04]  /*12890*/  STS.U16 [R4+0x9200], R28 ;  /* 0x0092001c04007388 */ /* 0x0009e80000000400 */
[----:B0-----:R-:W3:Y:S01]  /*128a0*/  LDL.LU R24, [R1+0x1e18] ;  /* 0x001e180001187983 */ /* 0x001ee20000300800 */
[----:B-1----:R-:W3:Y:S02]  /*128b0*/  LDL.LU R25, [R1+0x1e14] ;  /* 0x001e140001197983 */ /* 0x002ee40000300800 */
[----:B----4-:R-:W4:Y:S01]  /*128c0*/  LDL.LU R26, [R1+0x1e10] ;  /* 0x001e1000011a7983 */ /* 0x010f220000300800 */
[----:B------:R-:W3:Y:S04]  /*128d0*/  LDL.LU R27, [R1+0x1e0c] ;  /* 0x001e0c00011b7983 */ /* 0x000ee80000300800 */
[----:B------:R-:W3:Y:S04]  /*128e0*/  LDL.LU R28, [R1+0x1e08] ;  /* 0x001e0800011c7983 */ /* 0x000ee80000300800 */
[----:B--2---:R-:W-:Y:S01]  /*128f0*/  STS.U16 [R4+0x9600], R5 ;  /* 0x0096000504007388 */ /* 0x004fe20000000400 */
[----:B------:R-:W-:Y:S03]  /*12900*/  STS.U16 [R4+0x9a00], R2 ;  /* 0x009a000204007388 */ /* 0x000fe60000000400 */
[----:B---3--:R0:W-:Y:S04]  /*12910*/  STS.U16 [R4+0x9e00], R28 ;  /* 0x009e001c04007388 */ /* 0x0081e80000000400 */
[----:B0-----:R-:W2:Y:S01]  /*12920*/  LDL.LU R28, [R1+0x1e04] ;  /* 0x001e0400011c7983 */ /* 0x001ea20000300800 */
[----:B------:R-:W-:Y:S01]  /*12930*/  SHF.R.S32.HI R2, RZ, 0x6, R29 ;  /* 0x00000006ff027819 */ /* 0x000fe2000001141d */
[----:B------:R-:W-:-:S03]  /*12940*/  IMAD.SHL.U32 R0, R0, 0x2, RZ ;  /* 0x0000000200007824 */ /* 0x000fc600078e00ff */
[----:B------:R-:W-:Y:S01]  /*12950*/  SGXT R2, R2, 0x1 ;  /* 0x000000010202781a */ /* 0x000fe20000000200 */
[----:B------:R-:W-:Y:S01]  /*12960*/  STS.U16 [R4+0xa200], R27 ;  /* 0x00a2001b04007388 */ /* 0x000fe20000000400 */
[----:B----4-:R-:W-:Y:S02]  /*12970*/  STS.U16 [R4+0xa600], R26 ;  /* 0x00a6001a04007388 */ /* 0x010fe40000000400 */
[----:B------:R-:W-:Y:S01]  /*12980*/  LOP3.LUT R0, R0, 0x90, R2, 0x78, !PT ;  /* 0x0000009000007812 */ /* 0x000fe200078e7802 */
[----:B------:R-:W-:Y:S01]  /*12990*/  STS.U16 [R4+0xaa00], R25 ;  /* 0x00aa001904007388 */ /* 0x000fe20000000400 */
[----:B------:R-:W-:Y:S02]  /*129a0*/  STS.U16 [R4+0xae00], R24 ;  /* 0x00ae001804007388 */ /* 0x000fe40000000400 */
[----:B------:R-:W-:Y:S01]  /*129b0*/  STS.U16 [R4+0xb200], R23 ;  /* 0x00b2001704007388 */ /* 0x000fe20000000400 */
[----:B------:R-:W-:Y:S01]  /*129c0*/  LOP3.LUT R0, R0, 0x60, RZ, 0x3c, !PT ;  /* 0x0000006000007812 */ /* 0x000fe200078e3cff */
[----:B------:R-:W-:Y:S01]  /*129d0*/  STS.U16 [R4+0xb600], R22 ;  /* 0x00b6001604007388 */ /* 0x000fe20000000400 */
[----:B------:R-:W-:Y:S02]  /*129e0*/  STS.U16 [R4+0xba00], R21 ;  /* 0x00ba001504007388 */ /* 0x000fe40000000400 */
[----:B------:R-:W-:Y:S01]  /*129f0*/  STS.U16 [R4+0xbe00], R20 ;  /* 0x00be001404007388 */ /* 0x000fe20000000400 */
[----:B--2---:R0:W-:Y:S01]  /*12a00*/  STS.U16 [R0+0xbf00], R28 ;  /* 0x00bf001c00007388 */ /* 0x0041e20000000400 */
[----:B------:R-:W-:Y:S02]  /*12a10*/  STS.U16 [R0+0x8300], R19 ;  /* 0x0083001300007388 */ /* 0x000fe40000000400 */
[----:B------:R-:W-:Y:S02]  /*12a20*/  STS.U16 [R0+0x8700], R18 ;  /* 0x0087001200007388 */ /* 0x000fe40000000400 */
[----:B------:R-:W-:Y:S01]  /*12a30*/  STS.U16 [R0+0x8b00], R17 ;  /* 0x008b001100007388 */ /* 0x000fe20000000400 */
[----:B------:R-:W-:Y:S01]  /*12a40*/  STS.U16 [R0+0x8f00], R16 ;  /* 0x008f001000007388 */ /* 0x000fe20000000400 */
[----:B------:R-:W-:Y:S02]  /*12a50*/  STS.U16 [R0+0x9300], R15 ;  /* 0x0093000f00007388 */ /* 0x000fe40000000400 */
[----:B------:R-:W-:Y:S02]  /*12a60*/  STS.U16 [R0+0x9700], R14 ;  /* 0x0097000e00007388 */ /* 0x000fe40000000400 */
[----:B------:R-:W-:Y:S01]  /*12a70*/  STS.U16 [R0+0x9b00], R13 ;  /* 0x009b000d00007388 */ /* 0x000fe20000000400 */
[----:B------:R1:W-:Y:S04]  /*12a80*/  STS.U16 [R0+0x9f00], R12 ;  /* 0x009f000c00007388 */ /* 0x0003e80000000400 */
[----:B0-----:R-:W2:Y:S01]  /*12a90*/  LDL.LU R28, [R1+0x1e00] ;  /* 0x001e0000011c7983 */ /* 0x001ea20000300800 */
[----:B------:R-:W3:Y:S03]  /*12aa0*/  LDL R21, [R1+0x754] ;  /* 0x0007540001157983 */ /* 0x000ee60000100800 */
[----:B-1----:R-:W4:Y:S01]  /*12ab0*/  LDL.LU.64 R12, [R1+0x320] ;  /* 0x00032000010c7983 */ /* 0x002f220000300a00 */
[----:B------:R-:W4:Y:S02]  /*12ac0*/  LDL.LU.64 R14, [R1+0x328] ;  /* 0x00032800010e7983 */ /* 0x000f240000300a00 */
[----:B------:R-:W-:Y:S02]  /*12ad0*/  STS.U16 [R0+0xa300], R11 ;  /* 0x00a3000b00007388 */ /* 0x000fe40000000400 */
[----:B------:R-:W-:Y:S01]  /*12ae0*/  STS.U16 [R0+0xa700], R10 ;  /* 0x00a7000a00007388 */ /* 0x000fe20000000400 */
[----:B------:R-:W-:Y:S01]  /*12af0*/  STS.U16 [R0+0xab00], R9 ;  /* 0x00ab000900007388 */ /* 0x000fe20000000400 */
[----:B------:R-:W-:Y:S02]  /*12b00*/  STS.U16 [R0+0xaf00], R8 ;  /* 0x00af000800007388 */ /* 0x000fe40000000400 */
[----:B------:R-:W-:Y:S02]  /*12b10*/  STS.U16 [R0+0xb300], R7 ;  /* 0x00b3000700007388 */ /* 0x000fe40000000400 */
[----:B------:R-:W-:Y:S01]  /*12b20*/  STS.U16 [R0+0xb700], R6 ;  /* 0x00b7000600007388 */ /* 0x000fe20000000400 */
[----:B------:R-:W-:Y:S01]  /*12b30*/  STS.U16 [R0+0xbb00], R3 ;  /* 0x00bb000300007388 */ /* 0x000fe20000000400 */
[----:B------:R-:W-:Y:S06]  /*12b40*/  BAR.SYNC.DEFER_BLOCKING 0x0 ;  /* 0x0000000000007b1d */ /* 0x000fec0000010000 */
[----:B--2---:R-:W-:Y:S04]  /*12b50*/  LDSM.16.MT88.4 R4, [R28] ;  /* 0x000000001c04783b */ /* 0x004fe80000004200 */
[----:B---3--:R-:W0:Y:S04]  /*12b60*/  LDSM.16.M88.4 R24, [R21+0x8000] ;  /* 0x008000001518783b */ /* 0x008e280000000200 */
[----:B------:R-:W-:Y:S04]  /*12b70*/  LDSM.16.M88.4 R8, [R21+0x9800] ;  /* 0x009800001508783b */ /* 0x000fe80000000200 */
[----:B------:R-:W-:Y:S04]  /*12b80*/  LDSM.16.M88.4 R16, [R21+0x8800] ;  /* 0x008800001510783b */ /* 0x000fe80000000200 */
[----:B----4-:R-:W-:Y:S01]  /*12b90*/  STL.64 [R1+0x1de8], R14 ;  /* 0x001de80e01007387 */ /* 0x010fe20000100a00 */
[----:B------:R1:W-:Y:S03]  /*12ba0*/  STL.64 [R1+0x1de0], R12 ;  /* 0x001de00c01007387 */ /* 0x0003e60000100a00 */
[----:B-1----:R-:W2:Y:S01]  /*12bb0*/  LDL.LU.64 R12, [R1+0x330] ;  /* 0x00033000010c7983 */ /* 0x002ea20000300a00 */
[----:B------:R-:W3:Y:S03]  /*12bc0*/  LDL.LU.64 R14, [R1+0x338] ;  /* 0x00033800010e7983 */ /* 0x000ee60000300a00 */
[----:B---3--:R-:W-:Y:S01]  /*12bd0*/  STL.64 [R1+0x1df8], R14 ;  /* 0x001df80e01007387 */ /* 0x008fe20000100a00 */
[----:B--2---:R-:W-:Y:S02]  /*12be0*/  STL.64 [R1+0x1df0], R12 ;  /* 0x001df00c01007387 */ /* 0x004fe40000100a00 */
[----:B------:R-:W1:Y:S04]  /*12bf0*/  LDSM.16.M88.4 R12, [R21+0x9000] ;  /* 0x00900000150c783b */ /* 0x000e680000000200 */
[----:B0-----:R-:W-:Y:S01]  /*12c00*/  STL.64 [R1+0x20], R24 ;  /* 0x0000201801007387 */ /* 0x001fe20000100a00 */
[----:B-1----:R-:W-:Y:S01]  /*12c10*/  STL.64 [R1], R12 ;  /* 0x0000000c01007387 */ /* 0x002fe20000100a00 */
[----:B------:R-:W-:Y:S02]  /*12c20*/  STL.64 [R1+0x8], R14 ;  /* 0x0000080e01007387 */ /* 0x000fe40000100a00 */
[----:B------:R-:W0:Y:S04]  /*12c30*/  LDSM.16.M88.4 R12, [R21+0xa000] ;  /* 0x00a00000150c783b */ /* 0x000e280000000200 */
[----:B------:R-:W-:Y:S01]  /*12c40*/  STL.64 [R1+0x28], R26 ;  /* 0x0000281a01007387 */ /* 0x000fe20000100a00 */
[----:B------:R-:W-:Y:S01]  /*12c50*/  STL [R1+0x1a4c], R10 ;  /* 0x001a4c0a01007387 */ /* 0x000fe20000100800 */
[----:B------:R-:W-:Y:S02]  /*12c60*/  STL.64 [R1+0x10], R16 ;  /* 0x0000101001007387 */ /* 0x000fe40000100a00 */
[----:B------:R-:W-:Y:S02]  /*12c70*/  STL.64 [R1+0x18], R18 ;  /* 0x0000181201007387 */ /* 0x000fe40000100a00 */
[----:B------:R-:W-:Y:S01]  /*12c80*/  STL [R1+0x1a48], R11 ;  /* 0x001a480b01007387 */ /* 0x000fe20000100800 */
[----:B0-----:R-:W-:Y:S01]  /*12c90*/  STL.64 [R1+0x40], R12 ;  /* 0x0000400c01007387 */ /* 0x001fe20000100a00 */
[----:B------:R-:W-:-:S02]  /*12ca0*/  IMAD.MOV.U32 R23, RZ, RZ, R12 ;  /* 0x000000ffff177224 */ /* 0x000fc400078e000c */
[----:B------:R-:W-:Y:S02]  /*12cb0*/  STL.64 [R1+0x48], R14 ;  /* 0x0000480e01007387 */ /* 0x000fe40000100a00 */
[----:B------:R-:W-:Y:S02]  /*12cc0*/  IMAD.MOV.U32 R22, RZ, RZ, R13 ;  /* 0x000000ffff167224 */ /* 0x000fe400078e000d */
[----:B------:R-:W0:Y:S04]  /*12cd0*/  LDSM.16.M88.4 R12, [R21+0xa800] ;  /* 0x00a80000150c783b */ /* 0x000e280000000200 */
[----:B0-----:R-:W-:Y:S01]  /*12ce0*/  STL.64 [R1+0x30], R12 ;  /* 0x0000300c01007387 */ /* 0x001fe20000100a00 */
[----:B------:R0:W-:Y:S03]  /*12cf0*/  STL.64 [R1+0x38], R14 ;  /* 0x0000380e01007387 */ /* 0x0001e60000100a00 */
[----:B0-----:R-:W2:Y:S01]  /*12d00*/  LDL.LU.64 R14, [R1+0x1df8] ;  /* 0x001df800010e7983 */ /* 0x001ea20000300a00 */
[----:B------:R-:W2:Y:S02]  /*12d10*/  LDL.LU.64 R12, [R1+0x1df0] ;  /* 0x001df000010c7983 */ /* 0x000ea40000300a00 */
[----:B--2---:R-:W-:Y:S11]  /*12d20*/  HMMA.16816.F32 R12, R4, R24, R12 ;  /* 0x00000018040c723c */ /* 0x004ff6000000180c */
[----:B------:R-:W-:Y:S11]  /*12d30*/  @!UPT UIADD3 URZ, URZ, URZ, URZ ;  /* 0x0000003f3f3ff290 */ /* 0x000ff6000fffe03f */
[----:B------:R-:W-:Y:S01]  /*12d40*/  @!UPT UIADD3 URZ, URZ, URZ, URZ ;  /* 0x0000003f3f3ff290 */ /* 0x000fe2000fffe03f */
[----:B------:R-:W-:Y:S01]  /*12d50*/  STL.64 [R1+0x270], R12 ;  /* 0x0002700c01007387 */ /* 0x000fe20000100a00 */
[----:B------:R0:W-:Y:S03]  /*12d60*/  STL.64 [R1+0x278], R14 ;  /* 0x0002780e01007387 */ /* 0x0001e60000100a00 */
[----:B0-----:R-:W2:Y:S01]  /*12d70*/  LDL.LU.64 R14, [R1+0x1de8] ;  /* 0x001de800010e7983 */ /* 0x001ea20000300a00 */
[----:B------:R-:W2:Y:S02]  /*12d80*/  LDL.LU.64 R12, [R1+0x1de0] ;  /* 0x001de000010c7983 */ /* 0x000ea40000300a00 */
[----:B------:R-:W-:Y:S02]  /*12d90*/  IMAD.MOV.U32 R10, RZ, RZ, R24 ;  /* 0x000000ffff0a7224 */ /* 0x000fe400078e0018 */
[----:B------:R-:W-:Y:S02]  /*12da0*/  IMAD.MOV.U32 R3, RZ, RZ, R25 ;  /* 0x000000ffff037224 */ /* 0x000fe400078e0019 */
[----:B------:R-:W0:Y:S01]  /*12db0*/  LDSM.16.M88.4 R24, [R21+0xb000] ;  /* 0x00b000001518783b */ /* 0x000e220000000200 */
[----:B------:R-:W-:-:S02]  /*12dc0*/  IMAD.MOV.U32 R11, RZ, RZ, R17 ;  /* 0x000000ffff0b7224 */ /* 0x000fc400078e0011 */
[----:B------:R-:W-:Y:S01]  /*12dd0*/  IMAD.MOV.U32 R20, RZ, RZ, R16 ;  /* 0x000000ffff147224 */ /* 0x000fe200078e0010 */
[----:B--2---:R-:W-:Y:S11]  /*12de0*/  HMMA.16816.F32 R12, R4, R16, R12 ;  /* 0x00000010040c723c */ /* 0x004ff6000000180c */
[----:B------:R-:W-:Y:S11]  /*12df0*/  @!UPT UIADD3 URZ, URZ, URZ, URZ ;  /* 0x0000003f3f3ff290 */ /* 0x000ff6000fffe03f */
[----:B------:R-:W-:Y:S01]  /*12e00*/  @!UPT UIADD3 URZ, URZ, URZ, URZ ;  /* 0x0000003f3f3ff290 */ /* 0x000fe2000fffe03f */
[----:B------:R-:W-:Y:S01]  /*12e10*/  STL.64 [R1+0x360], R12 ;  /* 0x0003600c01007387 */ /* 0x000fe20000100a00 */
[----:B------:R-:W-:Y:S02]  /*12e20*/  STL.64 [R1+0x1dd8], R6 ;  /* 0x001dd80601007387 */ /* 0x000fe40000100a00 */
[----:B------:R-:W-:Y:S02]  /*12e30*/  STL.64 [R1+0x1dd0], R4 ;  /* 0x001dd00401007387 */ /* 0x000fe40000100a00 */
[----:B------:R-:W1:Y:S04]  /*12e40*/  LDSM.16.M88.4 R4, [R21+0xb800] ;  /* 0x00b800001504783b */ /* 0x000e680000000200 */
[----:B------:R-:W2:Y:S01]  /*12e50*/  LDL.LU.64 R16, [R1+0x5b0] ;  /* 0x0005b00001107983 */ /* 0x000ea20000300a00 */
[----:B------:R-:W2:Y:S02]  /*12e60*/  LDL.LU.64 R18, [R1+0x5b8] ;  /* 0x0005b80001127983 */ /* 0x000ea40000300a00 */
[----:B------:R-:W-:Y:S02]  /*12e70*/  STL.64 [R1+0x1dc8], R10 ;  /* 0x001dc80a01007387 */ /* 0x000fe40000100a00 */
[----:B------:R3:W-:Y:S02]  /*12e80*/  STL.64 [R1+0x1dc0], R8 ;  /* 0x001dc00801007387 */ /* 0x0007e40000100a00 */
[----:B------:R-:W-:-:S02]  /*12e90*/  IMAD.MOV.U32 R2, RZ, RZ, R14 ;  /* 0x000000ffff027224 */ /* 0x000fc400078e000e */
[----:B------:R-:W-:Y:S01]  /*12ea0*/  IMAD.MOV.U32 R0, RZ, RZ, R15 ;  /* 0x000000ffff007224 */ /* 0x000fe200078e000f */
[----:B---3--:R-:W3:Y:S01]  /*12eb0*/  LDL.64 R8, [R1] ;  /* 0x0000000001087983 */ /* 0x008ee20000100a00 */
[----:B------:R-:W4:Y:S02]  /*12ec0*/  LDL.LU.64 R12, [R1+0x5a0] ;  /* 0x0005a000010c7983 */ /* 0x000f240000300a00 */
[----:B------:R-:W4:Y:S02]  /*12ed0*/  LDL.LU.64 R14, [R1+0x5a8] ;  /* 0x0005a800010e7983 */ /* 0x000f240000300a00 */
[----:B0-----:R-:W-:Y:S01]  /*12ee0*/  STL.64 [R1+0x70], R24 ;  /* 0x0000701801007387 */ /* 0x001fe20000100a00 */
[----:B------:R-:W-:Y:S01]  /*12ef0*/  STL.64 [R1+0x78], R26 ;  /* 0x0000781a01007387 */ /* 0x000fe20000100a00 */
[----:B------:R-:W-:Y:S02]  /*12f00*/  STL.64 [R1+0x1db0], R24 ;  /* 0x001db01801007387 */ /* 0x000fe40000100a00 */
[----:B------:R-:W-:Y:S02]  /*12f10*/  STL [R1+0x1b14], R0 ;  /* 0x001b140001007387 */ /* 0x000fe40000100800 */
[----:B------:R0:W-:Y:S01]  /*12f20*/  STL [R1+0x1b10], R2 ;  /* 0x001b100201007387 */ /* 0x0001e20000100800 */
[----:B-1----:R-:W-:Y:S01]  /*12f30*/  STL.64 [R1+0x80], R4 ;  /* 0x0000800401007387 */ /* 0x002fe20000100a00 */
[----:B------:R1:W-:Y:S02]  /*12f40*/  STL.64 [R1+0x88], R6 ;  /* 0x0000880601007387 */ /* 0x0003e40000100a00 */
[----:B------:R-:W-:-:S02]  /*12f50*/  IMAD.MOV.U32 R21, RZ, RZ, R4 ;  /* 0x000000ffff157224 */ /* 0x000fc400078e0004 */
[----:B0-----:R-:W-:Y:S01]  /*12f60*/  IMAD.MOV.U32 R2, RZ, RZ, R5 ;  /* 0x000000ffff027224 */ /* 0x001fe200078e0005 */
[----:B-1----:R-:W2:Y:S01]  /*12f70*/  LDL.LU.64 R6, [R1+0x1dd8] ;  /* 0x001dd80001067983 */ /* 0x002ea20000300a00 */
[----:B------:R-:W2:Y:S02]  /*12f80*/  LDL.LU.64 R4, [R1+0x1dd0] ;  /* 0x001dd00001047983 */ /* 0x000ea40000300a00 */
[----:B------:R0:W-:Y:S02]  /*12f90*/  STL.64 [R1+0x1db8], R20 ;  /* 0x001db81401007387 */ /* 0x0001e40000100a00 */
[----:B------:R-:W-:Y:S02]  /*12fa0*/  IMAD.MOV.U32 R24, RZ, RZ, R23 ;  /* 0x000000ffff187224 */ /* 0x000fe400078e0017 */
[----:B------:R-:W-:Y:S01]  /*12fb0*/  IMAD.MOV.U32 R25, RZ, RZ, R22 ;  /* 0x000000ffff197224 */ /* 0x000fe200078e0016 */
[----:B0-----:R-:W4:Y:S01]  /*12fc0*/  LDL.LU.64 R20, [R1+0x2f0] ;  /* 0x0002f00001147983 */ /* 0x001f220000300a00 */
[----:B------:R-:W4:Y:S02]  /*12fd0*/  LDL.LU.64 R22, [R1+0x2f8] ;  /* 0x0002f80001167983 */ /* 0x000f240000300a00 */
[----:B---3--:R-:W-:Y:S01]  /*12fe0*/  IMAD.MOV.U32 R0, RZ, RZ, R9 ;  /* 0x000000ffff007224 */ /* 0x008fe200078e0009 */
[C---:B--2---:R-:W-:Y:S11]  /*12ff0*/  HMMA.16816.F32 R16, R4.reuse, R8, R16 ;  /* 0x000000080410723c */ /* 0x044ff60000001810 */
[----:B------:R-:W-:Y:S11]  /*13000*/  @!UPT UIADD3 URZ, URZ, URZ, URZ ;  /* 0x0000003f3f3ff290 */ /* 0x000ff6000fffe03f */
[----:B------:R-:W-:Y:S01]  /*13010*/  @!UPT UIADD3 URZ, URZ, URZ, URZ ;  /* 0x0000003f3f3ff290 */ /* 0x000fe2000fffe03f */
[----:B------:R0:W-:Y:S01]  /*13020*/  STL.64 [R1+0x350], R16 ;  /* 0x0003501001007387 */ /* 0x0001e20000100a00 */
[----:B------:R-:W-:Y:S02]  /*13030*/  STL.64 [R1+0x358], R18 ;  /* 0x0003581201007387 */ /* 0x000fe40000100a00 */
[----:B------:R-:W2:Y:S02]  /*13040*/  LDL.LU.64 R10, [R1+0x1dc8] ;  /* 0x001dc800010a7983 */ /* 0x000ea40000300a00 */
[----:B0-----:R-:W-:Y:S02]  /*13050*/  IMAD.MOV.U32 R16, RZ, RZ, R8 ;  /* 0x000000ffff107224 */ /* 0x001fe400078e0008 */
[----:B------:R-:W3:Y:S01]  /*13060*/  LDL.LU.64 R8, [R1+0x1dc0] ;  /* 0x001dc00001087983 */ /* 0x000ee20000300a00 */
[C---:B----4-:R-:W-:Y:S08]  /*13070*/  HMMA.16816.F32 R24, R4.reuse, R24, R20 ;  /* 0x000000180418723c */ /* 0x050ff00000001814 */
[----:B---3--:R-:W-:Y:S01]  /*13080*/  HMMA.16816.F32 R12, R4, R8, R12 ;  /* 0x00000008040c723c */ /* 0x008fe2000000180c */
[----:B------:R0:W-:Y:S06]  /*13090*/  STL.64 [R1+0x1d58], R8 ;  /* 0x001d580801007387 */ /* 0x0001ec0000100a00 */
[----:B0-----:R-:W-:-:S02]  /*130a0*/  IMAD.MOV.U32 R8, RZ, RZ, R16 ;  /* 0x000000ffff087224 */ /* 0x001fc400078e0010 */
[----:B------:R-:W-:Y:S11]  /*130b0*/  LDSM.16.MT88.4 R16, [R28+0x100] ;  /* 0x000100001c10783b */ /* 0x000ff60000004200 */
[----:B------:R-:W-:Y:S03]  /*130c0*/  @!UPT UIADD3 URZ, URZ, URZ, URZ ;  /* 0x0000003f3f3ff290 */ /* 0x000fe6000fffe03f */
[----:B------:R-:W-:Y:S01]  /*130d0*/  STL.64 [R1+0x340], R12 ;  /* 0x0003400c01007387 */ /* 0x000fe20000100a00 */
[----:B------:R-:W-:Y:S02]  /*130e0*/  STL.64 [R1+0x348], R14 ;  /* 0x0003480e01007387 */ /* 0x000fe40000100a00 */
[----:B------:R-:W0:Y:S04]  /*130f0*/  LDSM.16.MT88.4 R12, [R28+0x80] ;  /* 0x000080001c0c783b */ /* 0x000e280000004200 */
[----:B------:R-:W-:Y:S01]  /*13100*/  IMAD.MOV.U32 R9, RZ, RZ, R0 ;  /* 0x000000ffff097224 */ /* 0x000fe200078e0000 */
[----:B0-----:R-:W-:Y:S01]  /*13110*/  STL.64 [R1+0x1da0], R14 ;  /* 0x001da00e01007387 */ /* 0x001fe20000100a00 */
[----:B------:R0:W-:Y:S03]  /*13120*/  STL.64 [R1+0x1d98], R12 ;  /* 0x001d980c01007387 */ /* 0x0001e60000100a00 */
[----:B0-----:R-:W3:Y:S01]  /*13130*/  LDL.LU.64 R12, [R1+0x310] ;  /* 0x00031000010c7983 */ /* 0x001ee20000300a00 */
[----:B------:R-:W3:Y:S02]  /*13140*/  LDL.LU.64 R14, [R1+0x318] ;  /* 0x00031800010e7983 */ /* 0x000ee40000300a00 */
[----:B------:R-:W4:Y:S02]  /*13150*/  LDL.LU.64 R20, [R1+0x1db8] ;  /* 0x001db80001147983 */ /* 0x000f240000300a00 */
[----:B------:R0:W-:Y:S01]  /*13160*/  STL.64 [R1+0x330], R24 ;  /* 0x0003301801007387 */ /* 0x0001e20000100a00 */
[----:B------:R-:W-:Y:S04]  /*13170*/  STL.64 [R1+0x338], R26 ;  /* 0x0003381a01007387 */ /* 0x000fe80000100a00 */
[----:B0-----:R-:W3:Y:S01]  /*13180*/  LDL.LU.64 R24, [R1+0x1db0] ;  /* 0x001db00001187983 */ /* 0x001ee20000300a00 */
[----:B------:R-:W-:Y:S02]  /*13190*/  STL.64 [R1+0x1d68], R8 ;  /* 0x001d680801007387 */ /* 0x000fe40000100a00 */
[----:B------:R-:W-:Y:S02]  /*131a0*/  STL.64 [R1+0x1d40], R18 ;  /* 0x001d401201007387 */ /* 0x000fe40000100a00 */
[----:B------:R0:W-:Y:S02]  /*131b0*/  STL.64 [R1+0x1d38], R16 ;  /* 0x001d381001007387 */ /* 0x0001e40000100a00 */
[----:B0-----:R-:W3:Y:S01]  /*131c0*/  LDL.64 R16, [R1+0x30] ;  /* 0x0000300001107983 */ /* 0x001ee20000100a00 */
[----:B--2---:R-:W-:-:S02]  /*131d0*/  IMAD.MOV.U32 R9, RZ, RZ, R11 ;  /* 0x000000ffff097224 */ /* 0x004fc400078e000b */
[----:B----4-:R-:W-:Y:S01]  /*131e0*/  IMAD.MOV.U32 R8, RZ, RZ, R20 ;  /* 0x000000ffff087224 */ /* 0x010fe200078e0014 */
[----:B---3--:R-:W-:Y:S11]  /*131f0*/  HMMA.16816.F32 R12, R4, R16, R12 ;  /* 0x00000010040c723c */ /* 0x008ff6000000180c */
[----:B------:R-:W-:Y:S11]  /*13200*/  @!UPT UIADD3 URZ, URZ, URZ, URZ ;  /* 0x0000003f3f3ff290 */ /* 0x000ff6000fffe03f */
[----:B------:R-:W-:Y:S01]  /*13210*/  @!UPT UIADD3 URZ, URZ, URZ, URZ ;  /* 0x0000003f3f3ff290 */ /* 0x000fe2000fffe03f */
[----:B------:R0:W-:Y:S02]  /*13220*/  STL.64 [R1+0x320], R12 ;  /* 0x0003200c01007387 */ /* 0x0001e40000100a00 */
[----:B0-----:R-:W-:Y:S02]  /*13230*/  IMAD.MOV.U32 R12, RZ, RZ, R21 ;  /* 0x000000ffff0c7224 */ /* 0x001fe400078e0015 */
[----:B------:R-:W0:Y:S04]  /*13240*/  LDSM.16.MT88.4 R20, [R28+0x180] ;  /* 0x000180001c14783b */ /* 0x000e280000004200 */
[----:B------:R-:W-:Y:S01]  /*13250*/  STL.64 [R1+0x328], R14 ;  /* 0x0003280e01007387 */ /* 0x000fe20000100a00 */
[----:B------:R1:W-:Y:S02]  /*13260*/  STL.64 [R1+0x1d80], R8 ;  /* 0x001d800801007387 */ /* 0x0003e40000100a00 */
[----:B-1----:R-:W-:-:S02]  /*13270*/  IMAD.MOV.U32 R8, RZ, RZ, R10 ;  /* 0x000000ffff087224 */ /* 0x002fc400078e000a */
[----:B------:R-:W-:-:S05]  /*13280*/  IMAD.MOV.U32 R9, RZ, RZ, R3 ;  /* 0x000000ffff097224 */ /* 0x000fca00078e0003 */
[----:B------:R1:W-:Y:S04]  /*13290*/  STL.64 [R1+0x1da8], R8 ;  /* 0x001da80801007387 */ /* 0x0003e80000100a00 */
[----:B-1----:R-:W2:Y:S01]  /*132a0*/  LDL.LU.64 R8, [R1+0x4d0] ;  /* 0x0004d00001087983 */ /* 0x002ea20000300a00 */
[----:B------:R-:W2:Y:S02]  /*132b0*/  LDL.LU.64 R10, [R1+0x4d8] ;  /* 0x0004d800010a7983 */ /* 0x000ea40000300a00 */
[----:B------:R-:W-:Y:S01]  /*132c0*/  STL.64 [R1+0x1d50], R16 ;  /* 0x001d501001007387 */ /* 0x000fe20000100a00 */
[----:B0-----:R-:W-:Y:S01]  /*132d0*/  STL.64 [R1+0x1cc8], R22 ;  /* 0x001cc81601007387 */ /* 0x001fe20000100a00 */
[----:B------:R0:W-:Y:S03]  /*132e0*/  STL.64 [R1+0x1cc0], R20 ;  /* 0x001cc01401007387 */ /* 0x0001e60000100a00 */
[----:B0-----:R-:W3:Y:S01]  /*132f0*/  LDL.64 R20, [R1+0x40] ;  /* 0x0000400001147983 */ /* 0x001ee20000100a00 */
[----:B--2---:R-:W-:Y:S03]  /*13300*/  HMMA.16816.F32 R8, R4, R24, R8 ;  /* 0x000000180408723c */ /* 0x004fe60000001808 */
[----:B---3--:R-:W-:Y:S01]  /*13310*/  STL.64 [R1+0x1d60], R20 ;  /* 0x001d601401007387 */ /* 0x008fe20000100a00 */
[----:B------:R-:W-:Y:S11]  /*13320*/  STL [R1+0x1c10], R28 ;  /* 0x001c101c01007387 */ /* 0x000ff60000100800 */
[----:B------:R-:W-:Y:S08]  /*13330*/  @!UPT UIADD3 URZ, URZ, URZ, URZ ;  /* 0x0000003f3f3ff290 */ /* 0x000ff0000fffe03f */
[----:B------:R0:W-:Y:S02]  /*13340*/  STL.64 [R1+0x310], R8 ;  /* 0x0003100801007387 */ /* 0x0001e40000100a00 */
[----:B------:R1:W-:Y:S01]  /*13350*/  STL.64 [R1+0x318], R10 ;  /* 0x0003180a01007387 */ /* 0x0003e20000100a00 */
[----:B0-----:R-:W2:Y:S01]  /*13360*/  LDL.LU.64 R8, [R1+0x220] ;  /* 0x0002200001087983 */ /* 0x001ea20000300a00 */
[----:B-1----:R-:W2:Y:S02]  /*13370*/  LDL.LU.64 R10, [R1+0x228] ;  /* 0x00022800010a7983 */ /* 0x002ea40000300a00 */
[----:B------:R-:W3:Y:S02]  /*13380*/  LDL.LU.64 R20, [R1+0x580] ;  /* 0x0005800001147983 */ /* 0x000ee40000300a00 */
[----:B------:R-:W4:Y:S01]  /*13390*/  LDL.LU.64 R22, [R1+0x588] ;  /* 0x0005880001167983 */ /* 0x000f220000300a00 */
[----:B------:R-:W-:Y:S01]  /*133a0*/  LOP3.LUT R0, R28, 0x40, RZ, 0x3c, !PT ;  /* 0x000000401c007812 */ /* 0x000fe200078e3cff */
[----:B------:R-:W-:-:S02]  /*133b0*/  IMAD.MOV.U32 R13, RZ, RZ, R2 ;  /* 0x000000ffff0d7224 */ /* 0x000fc400078e0002 */
[----:B------:R-:W-:Y:S02]  /*133c0*/  IMAD.MOV.U32 R3, RZ, RZ, R24 ;  /* 0x000000ffff037224 */ /* 0x000fe400078e0018 */
[----:B------:R-:W-:Y:S02]  /*133d0*/  IMAD.MOV.U32 R2, RZ, RZ, R25 ;  /* 0x000000ffff027224 */ /* 0x000fe400078e0019 */
[----:B------:R-:W0:Y:S04]  /*133e0*/  LDSM.16.MT88.4 R24, [R0] ;  /* 0x000000000018783b */ /* 0x000e280000004200 */
[----:B----4-:R-:W-:Y:S01]  /*133f0*/  STL.64 [R1+0x1d78], R22 ;  /* 0x001d781601007387 */ /* 0x010fe20000100a00 */
[----:B---3--:R1:W-:Y:S03]  /*13400*/  STL.64 [R1+0x1d70], R20 ;  /* 0x001d701401007387 */ /* 0x0083e60000100a00 */
[----:B-1----:R-:W3:Y:S01]  /*13410*/  LDL.LU.64 R20, [R1+0x590] ;  /* 0x0005900001147983 */ /* 0x002ee20000300a00 */
[----:B------:R-:W4:Y:S01]  /*13420*/  LDL.LU.64 R22, [R1+0x598] ;  /* 0x0005980001167983 */ /* 0x000f220000300a00 */
[----:B--2---:R-:W-:Y:S02]  /*13430*/  HMMA.16816.F32 R4, R4, R12, R8 ;  /* 0x0000000c0404723c */ /* 0x004fe40000001808 */
[----:B----4-:R-:W-:Y:S01]  /*13440*/  STL.64 [R1+0x1d90], R22 ;  /* 0x001d901601007387 */ /* 0x010fe20000100a00 */
[----:B---3--:R1:W-:Y:S03]  /*13450*/  STL.64 [R1+0x1d88], R20 ;  /* 0x001d881401007387 */ /* 0x0083e60000100a00 */
[----:B-1----:R-:W2:Y:S01]  /*13460*/  LDL.LU.64 R20, [R1+0x5c0] ;  /* 0x0005c00001147983 */ /* 0x002ea20000300a00 */
[----:B------:R-:W2:Y:S02]  /*13470*/  LDL.LU.64 R22, [R1+0x5c8] ;  /* 0x0005c80001167983 */ /* 0x000ea40000300a00 */
[----:B------:R-:W3:Y:S02]  /*13480*/  LDL.LU.64 R16, [R1+0x570] ;  /* 0x0005700001107983 */ /* 0x000ee40000300a00 */
[----:B------:R-:W3:Y:S01]  /*13490*/  LDL.LU.64 R18, [R1+0x578] ;  /* 0x0005780001127983 */ /* 0x000ee20000300a00 */
[----:B0-----:R-:W-:Y:S01]  /*134a0*/  STL.64 [R1+0x1c58], R26 ;  /* 0x001c581a01007387 */ /* 0x001fe20000100a00 */
[----:B------:R-:W-:Y:S02]  /*134b0*/  STL.64 [R1+0x1c50], R24 ;  /* 0x001c501801007387 */ /* 0x000fe40000100a00 */
[----:B------:R-:W2:Y:S02]  /*134c0*/  LDL.LU.64 R8, [R1+0x1da8] ;  /* 0x001da80001087983 */ /* 0x000ea40000300a00 */
[----:B------:R-:W2:Y:S01]  /*134d0*/  LDL.LU.64 R14, [R1+0x1da0] ;  /* 0x001da000010e7983 */ /* 0x000ea20000300a00 */
[----:B------:R-:W2:Y:S05]  /*134e0*/  LDL.LU.64 R12, [R1+0x1d98] ;  /* 0x001d9800010c7983 */ /* 0x000eaa0000300a00 */
[----:B------:R-:W-:Y:S02]  /*134f0*/  STL.64 [R1+0x260], R4 ;  /* 0x0002600401007387 */ /* 0x000fe40000100a00 */
[----:B------:R-:W-:Y:S02]  /*13500*/  STL.64 [R1+0x268], R6 ;  /* 0x0002680601007387 */ /* 0x000fe40000100a00 */
[----:B------:R-:W0:Y:S04]  /*13510*/  LDSM.16.MT88.4 R4, [R0+0x80] ;  /* 0x000080000004783b */ /* 0x000e280000004200 */
[----:B0-----:R-:W-:Y:S01]  /*13520*/  STL.64 [R1+0x1bf8], R6 ;  /* 0x001bf80601007387 */ /* 0x001fe20000100a00 */
[----:B------:R0:W-:Y:S03]  /*13530*/  STL.64 [R1+0x1bf0], R4 ;  /* 0x001bf00401007387 */ /* 0x0001e60000100a00 */
[----:B0-----:R-:W4:Y:S01]  /*13540*/  LDL.64 R4, [R1+0x80] ;  /* 0x0000800001047983 */ /* 0x001f220000100a00 */
[----:B--2---:R-:W-:Y:S03]  /*13550*/  HMMA.16816.F32 R8, R12, R8, R20 ;  /* 0x000000080c08723c */ /* 0x004fe60000001814 */
[----:B----4-:R0:W-:Y:S04]  /*13560*/  STL.64 [R1+0x1d48], R4 ;  /* 0x001d480401007387 */ /* 0x0101e80000100a00 */
[----:B0-----:R-:W2:Y:S01]  /*13570*/  LDL.LU.64 R4, [R1+0x210] ;  /* 0x0002100001047983 */ /* 0x001ea20000300a00 */
[----:B------:R-:W2:Y:S02]  /*13580*/  LDL.LU.64 R6, [R1+0x218] ;  /* 0x0002180001067983 */ /* 0x000ea40000300a00 */
[----:B------:R-:W4:Y:S02]  /*13590*/  LDL.LU.64 R22, [R1+0x1d90] ;  /* 0x001d900001167983 */ /* 0x000f240000300a00 */
[----:B------:R-:W4:Y:S11]  /*135a0*/  LDL.LU.64 R20, [R1+0x1d88] ;  /* 0x001d880001147983 */ /* 0x000f360000300a00 */
[----:B------:R0:W-:Y:S04]  /*135b0*/  STL.64 [R1+0x250], R8 ;  /* 0x0002500801007387 */ /* 0x0001e80000100a00 */
[----:B0-----:R-:W4:Y:S01]  /*135c0*/  LDL.LU.64 R8, [R1+0x1d80] ;  /* 0x001d800001087983 */ /* 0x001f220000300a00 */
[----:B------:R-:W-:-:S02]  /*135d0*/  IMAD.MOV.U32 R24, RZ, RZ, R3 ;  /* 0x000000ffff187224 */ /* 0x000fc400078e0003 */
[----:B------:R-:W-:Y:S02]  /*135e0*/  IMAD.MOV.U32 R29, RZ, RZ, R10 ;  /* 0x000000ffff1d7224 */ /* 0x000fe400078e000a */
[----:B------:R-:W-:-:S05]  /*135f0*/  IMAD.MOV.U32 R3, RZ, RZ, R11 ;  /* 0x000000ffff037224 */ /* 0x000fca00078e000b */
[----:B------:R-:W-:Y:S01]  /*13600*/  STL [R1+0x1a54], R3 ;  /* 0x001a540301007387 */ /* 0x000fe20000100800 */
[----:B------:R-:W-:Y:S01]  /*13610*/  STL [R1+0x1a50], R29 ;  /* 0x001a501d01007387 */ /* 0x000fe20000100800 */
[C---:B----4-:R-:W-:Y:S02]  /*13620*/  HMMA.16816.F32 R8, R12.reuse, R8, R20 ;  /* 0x000000080c08723c */ /* 0x050fe40000001814 */
[----:B------:R-:W4:Y:S01]  /*13630*/  LDL.LU.64 R22, [R1+0x1d78] ;  /* 0x001d780001167983 */ /* 0x000f220000300a00 */
[----:B------:R-:W4:Y:S11]  /*13640*/  LDL.LU.64 R20, [R1+0x1d70] ;  /* 0x001d700001147983 */ /* 0x000f360000300a00 */
[----:B------:R-:W-:Y:S09]  /*13650*/  @!UPT UIADD3 URZ, URZ, URZ, URZ ;  /* 0x0000003f3f3ff290 */ /* 0x000ff2000fffe03f */
[----:B------:R0:W-:Y:S01]  /*13660*/  STL.64 [R1+0x240], R8 ;  /* 0x0002400801007387 */ /* 0x0001e20000100a00 */
[----:B------:R4:W-:Y:S03]  /*13670*/  STL.64 [R1+0x248], R10 ;  /* 0x0002480a01007387 */ /* 0x0009e60000100a00 */
[----:B0-----:R-:W4:Y:S02]  /*13680*/  LDL.LU.64 R8, [R1+0x1d68] ;  /* 0x001d680001087983 */ /* 0x001f240000300a00 */
[C---:B----4-:R-:W-:Y:S02]  /*13690*/  HMMA.16816.F32 R8, R12.reuse, R8, R20 ;  /* 0x000000080c08723c */ /* 0x050fe40000001814 */
[----:B------:R-:W2:Y:S11]  /*136a0*/  LDL.LU.64 R20, [R1+0x1d60] ;  /* 0x001d600001147983 */ /* 0x000eb60000300a00 */
[----:B------:R-:W-:Y:S10]  /*136b0*/  @!UPT UIADD3 URZ, URZ, URZ, URZ ;  /* 0x0000003f3f3ff290 */ /* 0x000ff4000fffe03f */
[----:B------:R0:W-:Y:S01]  /*136c0*/  STL.64 [R1+0x230], R8 ;  /* 0x0002300801007387 */ /* 0x0001e20000100a00 */
[----:B------:R-:W-:Y:S03]  /*136d0*/  STL.64 [R1+0x238], R10 ;  /* 0x0002380a01007387 */ /* 0x000fe60000100a00 */
[----:B0-----:R-:W3:Y:S01]  /*136e0*/  LDL.LU.64 R8, [R1+0x1d58] ;  /* 0x001d580001087983 */ /* 0x001ee20000300a00 */
[C---:B--2---:R-:W-:Y:S08]  /*136f0*/  HMMA.16816.F32 R4, R12.reuse, R20, R4 ;  /* 0x000000140c04723c */ /* 0x044ff00000001804 */
[----:B---3--:R-:W-:Y:S11]  /*13700*/  HMMA.16816.F32 R16, R12, R8, R16 ;  /* 0x000000080c10723c */ /* 0x008ff60000001810 */
[----:B------:R-:W-:Y:S11]  /*13710*/  @!UPT UIADD3 URZ, URZ, URZ, URZ ;  /* 0x0000003f3f3ff290 */ /* 0x000ff6000fffe03f */
[----:B------:R-:W-:Y:S01]  /*13720*/  @!UPT UIADD3 URZ, URZ, URZ, URZ ;  /* 0x0000003f3f3ff290 */ /* 0x000fe2000fffe03f */
[----:B------:R0:W-:Y:S01]  /*13730*/  STL.64 [R1+0x220], R16 ;  /* 0x0002201001007387 */ /* 0x0001e20000100a00 */
[----:B------:R-:W-:Y:S03]  /*13740*/  STL.64 [R1+0x228], R18 ;  /* 0x0002281201007387 */ /* 0x000fe60000100a00 */
[----:B0-----:R-:W2:Y:S01]  /*13750*/  LDL.LU.64 R16, [R1+0x1d50] ;  /* 0x001d500001107983 */ /* 0x001ea20000300a00 */
[----:B------:R0:W-:Y:S02]  /*13760*/  STL.64 [R1+0x210], R4 ;  /* 0x0002100401007387 */ /* 0x0001e40000100a00 */
[----:B------:R1:W-:Y:S01]  /*13770*/  STL.64 [R1+0x218], R6 ;  /* 0x0002180601007387 */ /* 0x0003e20000100a00 */
[----:B0-----:R-:W3:Y:S01]  /*13780*/  LDL.LU.64 R4, [R1+0x1f0] ;  /* 0x0001f00001047983 */ /* 0x001ee20000300a00 */
[----:B-1----:R-:W3:Y:S02]  /*13790*/  LDL.LU.64 R6, [R1+0x1f8] ;  /* 0x0001f80001067983 */ /* 0x002ee40000300a00 */
[----:B------:R0:W-:Y:S02]  /*137a0*/  STL.64 [R1+0x1d20], R20 ;  /* 0x001d201401007387 */ /* 0x0001e40000100a00 */
[----:B0-----:R-:W4:Y:S01]  /*137b0*/  LDL.LU.64 R20, [R1+0x200] ;  /* 0x0002000001147983 */ /* 0x001f220000300a00 */
[----:B------:R-:W4:Y:S02]  /*137c0*/  LDL.LU.64 R22, [R1+0x208] ;  /* 0x0002080001167983 */ /* 0x000f240000300a00 */
[----:B--2---:R-:W-:-:S02]  /*137d0*/  IMAD.MOV.U32 R10, RZ, RZ, R16 ;  /* 0x000000ffff0a7224 */ /* 0x004fc400078e0010 */
[----:B------:R-:W-:Y:S01]  /*137e0*/  IMAD.MOV.U32 R3, RZ, RZ, R17 ;  /* 0x000000ffff037224 */ /* 0x000fe200078e0011 */
[C---:B----4-:R-:W-:Y:S11]  /*137f0*/  HMMA.16816.F32 R20, R12.reuse, R16, R20 ;  /* 0x000000100c14723c */ /* 0x050ff60000001814 */
[----:B------:R-:W-:Y:S11]  /*13800*/  @!UPT UIADD3 URZ, URZ, URZ, URZ ;  /* 0x0000003f3f3ff290 */ /* 0x000ff6000fffe03f */
[----:B------:R-:W-:Y:S01]  /*13810*/  @!UPT UIADD3 URZ, URZ, URZ, URZ ;  /* 0x0000003f3f3ff290 */ /* 0x000fe2000fffe03f */
[----:B------:R0:W-:Y:S01]  /*13820*/  STL.64 [R1+0x200], R20 ;  /* 0x0002001401007387 */ /* 0x0001e20000100a00 */
[----:B------:R1:W-:Y:S02]  /*13830*/  STL.64 [R1+0x208], R22 ;  /* 0x0002081601007387 */ /* 0x0003e40000100a00 */
[----:B------:R-:W2:Y:S02]  /*13840*/  LDL.LU.64 R16, [R1+0x4c0] ;  /* 0x0004c00001107983 */ /* 0x000ea40000300a00 */
[----:B------:R-:W2:Y:S01]  /*13850*/  LDL.LU.64 R18, [R1+0x4c8] ;  /* 0x0004c80001127983 */ /* 0x000ea20000300a00 */
[----:B0-----:R-:W4:Y:S01]  /*13860*/  LDL.LU.64 R20, [R1+0x540] ;  /* 0x0005400001147983 */ /* 0x001f220000300a00 */
[----:B-1----:R-:W2:Y:S02]  /*13870*/  LDL.LU.64 R22, [R1+0x548] ;  /* 0x0005480001167983 */ /* 0x002ea40000300a00 */
[----:B------:R-:W-:Y:S01]  /*13880*/  IMAD.MOV.U32 R25, RZ, RZ, R2 ;  /* 0x000000ffff197224 */ /* 0x000fe200078e0002 */
[----:B--2---:R-:W-:Y:S01]  /*13890*/  STL.64 [R1+0x1d30], R22 ;  /* 0x001d301601007387 */ /* 0x004fe20000100a00 */
[----:B----4-:R0:W-:Y:S03]  /*138a0*/  STL.64 [R1+0x1d28], R20 ;  /* 0x001d281401007387 */ /* 0x0101e60000100a00 */
[----:B0-----:R-:W2:Y:S01]  /*138b0*/  LDL.64 R20, [R1+0x20] ;  /* 0x0000200001147983 */ /* 0x001ea20000100a00 */
[----:B------:R-:W-:Y:S02]  /*138c0*/  STL [R1+0x1d00], R10 ;  /* 0x001d000a01007387 */ /* 0x000fe40000100800 */
[----:B------:R0:W-:Y:S02]  /*138d0*/  STL.64 [R1+0x1cf8], R8 ;  /* 0x001cf80801007387 */ /* 0x0001e40000100a00 */
[----:B0-----:R-:W4:Y:S01]  /*138e0*/  LDL.64 R8, [R1] ;  /* 0x0000000001087983 */ /* 0x001f220000100a00 */
[C---:B---3--:R-:W-:Y:S03]  /*138f0*/  HMMA.16816.F32 R24, R12.reuse, R24, R4 ;  /* 0x000000180c18723c */ /* 0x048fe60000001804 */
[----:B----4-:R0:W-:Y:S04]  /*13900*/  STL.64 [R1+0x1d18], R8 ;  /* 0x001d180801007387 */ /* 0x0101e80000100a00 */
[----:B0-----:R-:W3:Y:S01]  /*13910*/  LDL.64 R8, [R1+0x10] ;  /* 0x0000100001087983 */ /* 0x001ee20000100a00 */
[----:B------:R-:W4:Y:S11]  /*13920*/  LDL.LU.64 R4, [R1+0x1d48] ;  /* 0x001d480001047983 */ /* 0x000f360000300a00 */
[----:B------:R-:W-:Y:S04]  /*13930*/  @!UPT UIADD3 URZ, URZ, URZ, URZ ;  /* 0x0000003f3f3ff290 */ /* 0x000fe8000fffe03f */
[----:B------:R0:W-:Y:S02]  /*13940*/  STL.64 [R1+0x1f0], R24 ;  /* 0x0001f01801007387 */ /* 0x0001e40000100a00 */
[----:B------:R1:W-:Y:S01]  /*13950*/  STL.64 [R1+0x1f8], R26 ;  /* 0x0001f81a01007387 */ /* 0x0003e20000100a00 */
[----:B0-----:R-:W2:Y:S01]  /*13960*/  LDL.LU.64 R24, [R1+0x520] ;  /* 0x0005200001187983 */ /* 0x001ea20000300a00 */
[----:B-1----:R-:W2:Y:S01]  /*13970*/  LDL.LU.64 R26, [R1+0x528] ;  /* 0x00052800011a7983 */ /* 0x002ea20000300a00 */
[----:B----4-:R-:W-:Y:S02]  /*13980*/  HMMA.16816.F32 R12, R12, R4, R16 ;  /* 0x000000040c0c723c */ /* 0x010fe40000001810 */
[----:B--2---:R-:W-:Y:S01]  /*13990*/  STL.64 [R1+0x1d10], R26 ;  /* 0x001d101a01007387 */ /* 0x004fe20000100a00 */
[----:B------:R0:W-:Y:S03]  /*139a0*/  STL.64 [R1+0x1d08], R24 ;  /* 0x001d081801007387 */ /* 0x0001e60000100a00 */
[----:B0-----:R-:W2:Y:S01]  /*139b0*/  LDL.LU.64 R24, [R1+0x530] ;  /* 0x0005300001187983 */ /* 0x001ea20000300a00 */
[----:B------:R-:W2:Y:S02]  /*139c0*/  LDL.LU.64 R26, [R1+0x538] ;  /* 0x00053800011a7983 */ /* 0x000ea40000300a00 */
[----:B------:R-:W4:Y:S02]  /*139d0*/  LDL.LU.64 R18, [R1+0x1d40] ;  /* 0x001d400001127983 */ /* 0x000f240000300a00 */
[----:B------:R-:W4:Y:S11]  /*139e0*/  LDL.LU.64 R16, [R1+0x1d38] ;  /* 0x001d380001107983 */ /* 0x000f360000300a00 */
[----:B------:R-:W-:Y:S01]  /*139f0*/  @!UPT UIADD3 URZ, URZ, URZ, URZ ;  /* 0x0000003f3f3ff290 */ /* 0x000fe2000fffe03f */
[----:B------:R0:W-:Y:S01]  /*13a00*/  STL.64 [R1+0x100], R12 ;  /* 0x0001000c01007387 */ /* 0x0001e20000100a00 */
[----:B------:R-:W-:Y:S03]  /*13a10*/  STL.64 [R1+0x108], R14 ;  /* 0x0001080e01007387 */ /* 0x000fe60000100a00 */
[----:B0-----:R-:W2:Y:S04]  /*13a20*/  LDL.64 R12, [R1+0x70] ;  /* 0x00007000010c7983 */ /* 0x001ea80000100a00 */
[----:B--2---:R0:W-:Y:S04]  /*13a30*/  STL.64 [R1+0x1ce0], R12 ;  /* 0x001ce00c01007387 */ /* 0x0041e80000100a00 */
[----:B0-----:R-:W4:Y:S01]  /*13a40*/  LDL.LU.64 R12, [R1+0x560] ;  /* 0x00056000010c7983 */ /* 0x001f220000300a00 */
[----:B------:R-:W4:Y:S02]  /*13a50*/  LDL.LU.64 R14, [R1+0x568] ;  /* 0x00056800010e7983 */ /* 0x000f240000300a00 */
[----:B------:R-:W-:Y:S01]  /*13a60*/  IMAD.MOV.U32 R2, RZ, RZ, R21 ;  /* 0x000000ffff027224 */ /* 0x000fe200078e0015 */
[C---:B----4-:R-:W-:Y:S11]  /*13a70*/  HMMA.16816.F32 R12, R16.reuse, R20, R12 ;  /* 0x00000014100c723c */ /* 0x050ff6000000180c */
[----:B------:R-:W-:Y:S11]  /*13a80*/  @!UPT UIADD3 URZ, URZ, URZ, URZ ;  /* 0x0000003f3f3ff290 */ /* 0x000ff6000fffe03f */
[----:B------:R-:W-:Y:S01]  /*13a90*/  @!UPT UIADD3 URZ, URZ, URZ, URZ ;  /* 0x0000003f3f3ff290 */ /* 0x000fe2000fffe03f */
[----:B------:R-:W-:Y:S01]  /*13aa0*/  STL.64 [R1+0xf0], R12 ;  /* 0x0000f00c01007387 */ /* 0x000fe20000100a00 */
[----:B------:R0:W-:Y:S02]  /*13ab0*/  STL.64 [R1+0xf8], R14 ;  /* 0x0000f80e01007387 */ /* 0x0001e40000100a00 */
[----:B------:R-:W2:Y:S02]  /*13ac0*/  LDL.LU.64 R22, [R1+0x1d30] ;  /* 0x001d300001167983 */ /* 0x000ea40000300a00 */
[----:B0-----:R-:W-:Y:S02]  /*13ad0*/  IMAD.MOV.U32 R14, RZ, RZ, R20 ;  /* 0x000000ffff0e7224 */ /* 0x001fe400078e0014 */
[----:B------:R-:W2:Y:S01]  /*13ae0*/  LDL.LU.64 R20, [R1+0x1d28] ;  /* 0x001d280001147983 */ /* 0x000ea20000300a00 */
[----:B---3--:R-:W-:Y:S01]  /*13af0*/  IMAD.MOV.U32 R15, RZ, RZ, R9 ;  /* 0x000000ffff0f7224 */ /* 0x008fe200078e0009 */
[C---:B--2---:R-:W-:Y:S11]  /*13b00*/  HMMA.16816.F32 R20, R16.reuse, R8, R20 ;  /* 0x000000081014723c */ /* 0x044ff60000001814 */
[----:B------:R-:W-:Y:S11]  /*13b10*/  @!UPT UIADD3 URZ, URZ, URZ, URZ ;  /* 0x0000003f3f3ff290 */ /* 0x000ff6000fffe03f */
[----:B------:R-:W-:Y:S01]  /*13b20*/  @!UPT UIADD3 URZ, URZ, URZ, URZ ;  /* 0x0000003f3f3ff290 */ /* 0x000fe2000fffe03f */
[----:B------:R0:W-:Y:S01]  /*13b30*/  STL.64 [R1+0xe0], R20 ;  /* 0x0000e01401007387 */ /* 0x0001e20000100a00 */
[----:B------:R1:W-:Y:S03]  /*13b40*/  STL.64 [R1+0xe8], R22 ;  /* 0x0000e81601007387 */ /* 0x0003e60000100a00 */
[----:B0-----:R-:W2:Y:S01]  /*13b50*/  LDL.LU.64 R20, [R1+0x1d20] ;  /* 0x001d200001147983 */ /* 0x001ea20000300a00 */
[----:B-1----:R-:W-:Y:S02]  /*13b60*/  IMAD.MOV.U32 R22, RZ, RZ, R8 ;  /* 0x000000ffff167224 */ /* 0x002fe400078e0008 */
[----:B------:R-:W3:Y:S02]  /*13b70*/  LDL.LU.64 R8, [R1+0x1d18] ;  /* 0x001d180001087983 */ /* 0x000ee40000300a00 */
[----:B---3--:R-:W-:Y:S01]  /*13b80*/  HMMA.16816.F32 R24, R16, R8, R24 ;  /* 0x000000081018723c */ /* 0x008fe20000001818 */
[----:B------:R-:W-:-:S02]  /*13b90*/  IMAD.MOV.U32 R7, RZ, RZ, R8 ;  /* 0x000000ffff077224 */ /* 0x000fc400078e0008 */
[----:B------:R-:W-:Y:S11]  /*13ba0*/  IMAD.MOV.U32 R6, RZ, RZ, R9 ;  /* 0x000000ffff067224 */ /* 0x000ff600078e0009 */
[----:B------:R-:W-:Y:S09]  /*13bb0*/  @!UPT UIADD3 URZ, URZ, URZ, URZ ;  /* 0x0000003f3f3ff290 */ /* 0x000ff2000fffe03f */
[----:B------:R-:W-:Y:S01]  /*13bc0*/  STL.64 [R1+0xd0], R24 ;  /* 0x0000d01801007387 */ /* 0x000fe20000100a00 */
[----:B------:R0:W-:Y:S03]  /*13bd0*/  STL.64 [R1+0xd8], R26 ;  /* 0x0000d81a01007387 */ /* 0x0001e60000100a00 */
[----:B0-----:R-:W3:Y:S01]  /*13be0*/  LDL.LU.64 R26, [R1+0x1d10] ;  /* 0x001d1000011a7983 */ /* 0x001ee20000300a00 */
[----:B------:R-:W3:Y:S02]  /*13bf0*/  LDL.LU.64 R24, [R1+0x1d08] ;  /* 0x001d080001187983 */ /* 0x000ee40000300a00 */
[----:B------:R-:W4:Y:S02]  /*13c00*/  LDL.LU R10, [R1+0x1d00] ;  /* 0x001d0000010a7983 */ /* 0x000f240000300800 */
[----:B------:R-:W3:Y:S02]  /*13c10*/  LDL.LU.64 R8, [R1+0x1cf8] ;  /* 0x001cf80001087983 */ /* 0x000ee40000300a00 */
[----:B------:R-:W-:Y:S01]  /*13c20*/  IMAD.MOV.U32 R13, RZ, RZ, R3 ;  /* 0x000000ffff0d7224 */ /* 0x000fe200078e0003 */
[----:B------:R-:W-:Y:S01]  /*13c30*/  STL.64 [R1+0x1cd8], R6 ;  /* 0x001cd80601007387 */ /* 0x000fe20000100a00 */
[----:B------:R-:W-:Y:S01]  /*13c40*/  STL.64 [R1+0x1cd0], R4 ;  /* 0x001cd00401007387 */ /* 0x000fe20000100a00 */
[----:B---3--:R-:W-:Y:S01]  /*13c50*/  HMMA.16816.F32 R24, R16, R8, R24 ;  /* 0x000000081018723c */ /* 0x008fe20000001818 */
[----:B----4-:R-:W-:Y:S11]  /*13c60*/  IMAD.MOV.U32 R12, RZ, RZ, R10 ;  /* 0x000000ffff0c7224 */ /* 0x010ff600078e000a */
[----:B------:R-:W-:Y:S11]  /*13c70*/  @!UPT UIADD3 URZ, URZ, URZ, URZ ;  /* 0x0000003f3f3ff290 */ /* 0x000ff6000fffe03f */
[----:B------:R-:W-:Y:S01]  /*13c80*/  @!UPT UIADD3 URZ, URZ, URZ, URZ ;  /* 0x0000003f3f3ff290 */ /* 0x000fe2000fffe03f */
[----:B------:R-:W-:Y:S02]  /*13c90*/  IMAD.MOV.U32 R3, RZ, RZ, R24 ;  /* 0x000000ffff037224 */ /* 0x000fe400078e0018 */
[----:B------:R-:W-:Y:S02]  /*13ca0*/  IMAD.MOV.U32 R29, RZ, RZ, R25 ;  /* 0x000000ffff1d7224 */ /* 0x000fe400078e0019 */
[----:B------:R-:W-:Y:S02]  /*13cb0*/  IMAD.MOV.U32 R10, RZ, RZ, R26 ;  /* 0x000000ffff0a7224 */ /* 0x000fe400078e001a */
[----:B------:R-:W-:Y:S01]  /*13cc0*/  IMAD.MOV.U32 R11, RZ, RZ, R27 ;  /* 0x000000ffff0b7224 */ /* 0x000fe200078e001b */
[----:B------:R-:W3:Y:S01]  /*13cd0*/  LDL.LU.64 R24, [R1+0x1d0] ;  /* 0x0001d00001187983 */ /* 0x000ee20000300a00 */
[----:B------:R-:W3:Y:S03]  /*13ce0*/  LDL.LU.64 R26, [R1+0x1d8] ;  /* 0x0001d800011a7983 */ /* 0x000ee60000300a00 */
[----:B------:R-:W-:Y:S01]  /*13cf0*/  STL.64 [R1+0x1c90], R10 ;  /* 0x001c900a01007387 */ /* 0x000fe20000100a00 */
[----:B------:R0:W-:Y:S02]  /*13d00*/  STL.64 [R1+0x1c88], R8 ;  /* 0x001c880801007387 */ /* 0x0001e40000100a00 */
[----:B0-----:R-:W-:-:S02]  /*13d10*/  IMAD.MOV.U32 R8, RZ, RZ, R22 ;  /* 0x000000ffff087224 */ /* 0x001fc400078e0016 */
[----:B------:R-:W-:-:S05]  /*13d20*/  IMAD.MOV.U32 R9, RZ, RZ, R15 ;  /* 0x000000ffff097224 */ /* 0x000fca00078e000f */
[----:B------:R0:W-:Y:S01]  /*13d30*/  STL.64 [R1+0x1ca8], R8 ;  /* 0x001ca80801007387 */ /* 0x0001e20000100a00 */
[----:B------:R-:W4:Y:S02]  /*13d40*/  LDL.LU.64 R4, [R1+0x470] ;  /* 0x0004700001047983 */ /* 0x000f240000300a00 */
[----:B------:R-:W4:Y:S02]  /*13d50*/  LDL.LU.64 R6, [R1+0x478] ;  /* 0x0004780001067983 */ /* 0x000f240000300a00 */
[----:B--2---:R-:W-:Y:S02]  /*13d60*/  IMAD.MOV.U32 R10, RZ, RZ, R20 ;  /* 0x000000ffff0a7224 */ /* 0x004fe400078e0014 */
[----:B0-----:R-:W-:Y:S02]  /*13d70*/  IMAD.MOV.U32 R9, RZ, RZ, R2 ;  /* 0x000000ffff097224 */ /* 0x001fe400078e0002 */
[----:B------:R-:W-:Y:S01]  /*13d80*/  IMAD.MOV.U32 R2, RZ, RZ, R21 ;  /* 0x000000ffff027224 */ /* 0x000fe200078e0015 */
[C---:B---3--:R-:W-:Y:S01]  /*13d90*/  HMMA.16816.F32 R24, R16.reuse, R20, R24 ;  /* 0x000000141018723c */ /* 0x048fe20000001818 */
[----:B----4-:R-:W-:Y:S01]  /*13da0*/  STL.64 [R1+0x1cf0], R6 ;  /* 0x001cf00601007387 */ /* 0x010fe20000100a00 */
[----:B------:R0:W-:Y:S03]  /*13db0*/  STL.64 [R1+0x1ce8], R4 ;  /* 0x001ce80401007387 */ /* 0x0001e60000100a00 */
[----:B0-----:R-:W2:Y:S01]  /*13dc0*/  LDL.LU.64 R4, [R1+0x4a0] ;  /* 0x0004a00001047983 */ /* 0x001ea20000300a00 */
[----:B------:R-:W2:Y:S11]  /*13dd0*/  LDL.LU.64 R6, [R1+0x4a8] ;  /* 0x0004a80001067983 */ /* 0x000eb60000300a00 */
[----:B------:R-:W-:Y:S06]  /*13de0*/  @!UPT UIADD3 URZ, URZ, URZ, URZ ;  /* 0x0000003f3f3ff290 */ /* 0x000fec000fffe03f */
[----:B------:R0:W-:Y:S02]  /*13df0*/  STL.64 [R1+0x1d0], R24 ;  /* 0x0001d01801007387 */ /* 0x0001e40000100a00 */
[----:B------:R1:W-:Y:S01]  /*13e00*/  STL.64 [R1+0x1d8], R26 ;  /* 0x0001d81a01007387 */ /* 0x0003e20000100a00 */
[----:B------:R-:W3:Y:S01]  /*13e10*/  LDL.LU.64 R20, [R1+0x380] ;  /* 0x0003800001147983 */ /* 0x000ee20000300a00 */
[----:B------:R-:W3:Y:S03]  /*13e20*/  LDL.LU.64 R22, [R1+0x388] ;  /* 0x0003880001167983 */ /* 0x000ee60000300a00 */
[----:B0-----:R-:W4:Y:S01]  /*13e30*/  LDL.LU.64 R24, [R1+0x430] ;  /* 0x0004300001187983 */ /* 0x001f220000300a00 */
[----:B-1----:R-:W2:Y:S02]  /*13e40*/  LDL.LU.64 R26, [R1+0x438] ;  /* 0x00043800011a7983 */ /* 0x002ea40000300a00 */
[----:B------:R-:W-:Y:S01]  /*13e50*/  IMAD.MOV.U32 R8, RZ, RZ, R14 ;  /* 0x000000ffff087224 */ /* 0x000fe200078e000e */
[----:B--2---:R-:W-:Y:S01]  /*13e60*/  STL.64 [R1+0x1ca0], R26 ;  /* 0x001ca01a01007387 */ /* 0x004fe20000100a00 */
[----:B----4-:R0:W-:Y:S03]  /*13e70*/  STL.64 [R1+0x1c98], R24 ;  /* 0x001c981801007387 */ /* 0x0101e60000100a00 */
[----:B0-----:R-:W2:Y:S01]  /*13e80*/  LDL.LU.64 R24, [R1+0x450] ;  /* 0x0004500001187983 */ /* 0x001ea20000300a00 */
[----:B------:R-:W4:Y:S01]  /*13e90*/  LDL.LU.64 R26, [R1+0x458] ;  /* 0x00045800011a7983 */ /* 0x000f220000300a00 */
[C---:B------:R-:W-:Y:S02]  /*13ea0*/  HMMA.16816.F32 R12, R16.reuse, R12, R4 ;  /* 0x0000000c100c723c */ /* 0x040fe40000001804 */
[----:B----4-:R-:W-:Y:S01]  /*13eb0*/  STL.64 [R1+0x1cb8], R26 ;  /* 0x001cb81a01007387 */ /* 0x010fe20000100a00 */
[----:B--2---:R0:W-:Y:S03]  /*13ec0*/  STL.64 [R1+0x1cb0], R24 ;  /* 0x001cb01801007387 */ /* 0x0041e60000100a00 */
[----:B0-----:R-:W2:Y:S01]  /*13ed0*/  LDL.LU.64 R24, [R1+0x460] ;  /* 0x0004600001187983 */ /* 0x001ea20000300a00 */
[----:B------:R-:W2:Y:S02]  /*13ee0*/  LDL.LU.64 R26, [R1+0x468] ;  /* 0x00046800011a7983 */ /* 0x000ea40000300a00 */
[----:B------:R-:W4:Y:S02]  /*13ef0*/  LDL.LU.64 R6, [R1+0x1cf0] ;  /* 0x001cf00001067983 */ /* 0x000f240000300a00 */
[----:B------:R-:W4:Y:S11]  /*13f00*/  LDL.LU.64 R4, [R1+0x1ce8] ;  /* 0x001ce80001047983 */ /* 0x000f360000300a00 */
[----:B------:R-:W-:Y:S01]  /*13f10*/  @!UPT UIADD3 URZ, URZ, URZ, URZ ;  /* 0x0000003f3f3ff290 */ /* 0x000fe2000fffe03f */
[----:B------:R0:W-:Y:S01]  /*13f20*/  STL.64 [R1+0x280], R12 ;  /* 0x0002800c01007387 */ /* 0x0001e20000100a00 */
[----:B------:R-:W-:Y:S03]  /*13f30*/  STL.64 [R1+0x288], R14 ;  /* 0x0002880e01007387 */ /* 0x000fe60000100a00 */
[----:B0-----:R-:W4:Y:S02]  /*13f40*/  LDL.LU.64 R12, [R1+0x1ce0] ;  /* 0x001ce000010c7983 */ /* 0x001f240000300a00 */
[C---:B----4-:R-:W-:Y:S11]  /*13f50*/  HMMA.16816.F32 R4, R16.reuse, R12, R4 ;  /* 0x0000000c1004723c */ /* 0x050ff60000001804 */
[----:B------:R-:W-:Y:S11]  /*13f60*/  @!UPT UIADD3 URZ, URZ, URZ, URZ ;  /* 0x0000003f3f3ff290 */ /* 0x000ff6000fffe03f */
[----:B------:R-:W-:Y:S01]  /*13f70*/  @!UPT UIADD3 URZ, URZ, URZ, URZ ;  /* 0x0000003f3f3ff290 */ /* 0x000fe2000fffe03f */
[----:B------:R-:W-:Y:S01]  /*13f80*/  STL.64 [R1+0x390], R4 ;  /* 0x0003900401007387 */ /* 0x000fe20000100a00 */
[----:B------:R0:W-:Y:S03]  /*13f90*/  STL.64 [R1+0x398], R6 ;  /* 0x0003980601007387 */ /* 0x0001e60000100a00 */
[----:B0-----:R-:W4:Y:S01]  /*13fa0*/  LDL.LU.64 R6, [R1+0x1cd8] ;  /* 0x001cd80001067983 */ /* 0x001f220000300a00 */
[----:B------:R-:W3:Y:S02]  /*13fb0*/  LDL.LU.64 R4, [R1+0x1cd0] ;  /* 0x001cd00001047983 */ /* 0x000ee40000300a00 */
[----:B------:R0:W-:Y:S02]  /*13fc0*/  STL.64 [R1+0x1c70], R12 ;  /* 0x001c700c01007387 */ /* 0x0001e40000100a00 */
[----:B0-----:R-:W2:Y:S01]  /*13fd0*/  LDL.64 R12, [R1+0x30] ;  /* 0x00003000010c7983 */ /* 0x001ea20000100a00 */
[----:B---3--:R-:W-:Y:S03]  /*13fe0*/  HMMA.16816.F32 R16, R16, R4, R20 ;  /* 0x000000041010723c */ /* 0x008fe60000001814 */
[----:B--2---:R-:W-:Y:S01]  /*13ff0*/  STL.64 [R1+0x1c80], R12 ;  /* 0x001c800c01007387 */ /* 0x004fe20000100a00 */
[----:B------:R-:W2:Y:S02]  /*14000*/  LDL.LU.64 R22, [R1+0x1cc8] ;  /* 0x001cc80001167983 */ /* 0x000ea40000300a00 */
[----:B------:R-:W2:Y:S02]  /*14010*/  LDL.LU.64 R20, [R1+0x1cc0] ;  /* 0x001cc00001147983 */ /* 0x000ea40000300a00 */
[----:B------:R0:W-:Y:S02]  /*14020*/  STL.64 [R1+0x1c78], R4 ;  /* 0x001c780401007387 */ /* 0x0001e40000100a00 */
[----:B0-----:R-:W3:Y:S11]  /*14030*/  LDL.LU.64 R4, [R1+0x440] ;  /* 0x0004400001047983 */ /* 0x001ef60000300a00 */
[----:B------:R-:W-:Y:S02]  /*14040*/  @!UPT UIADD3 URZ, URZ, URZ, URZ ;  /* 0x0000003f3f3ff290 */ /* 0x000fe4000fffe03f */
[----:B------:R0:W-:Y:S02]  /*14050*/  STL.64 [R1+0x380], R16 ;  /* 0x0003801001007387 */ /* 0x0001e40000100a00 */
[----:B0-----:R-:W-:Y:S02]  /*14060*/  IMAD.MOV.U32 R16, RZ, RZ, R10 ;  /* 0x000000ffff107224 */ /* 0x001fe400078e000a */
[----:B----4-:R-:W-:Y:S02]  /*14070*/  IMAD.MOV.U32 R12, RZ, RZ, R7 ;  /* 0x000000ffff0c7224 */ /* 0x010fe400078e0007 */
[----:B------:R-:W-:Y:S01]  /*14080*/  IMAD.MOV.U32 R13, RZ, RZ, R6 ;  /* 0x000000ffff0d7224 */ /* 0x000fe200078e0006 */
[----:B------:R-:W-:Y:S01]  /*14090*/  STL.64 [R1+0x388], R18 ;  /* 0x0003881201007387 */ /* 0x000fe20000100a00 */
[----:B------:R-:W3:Y:S01]  /*140a0*/  LDL.LU.64 R6, [R1+0x448] ;  /* 0x0004480001067983 */ /* 0x000ee20000300a00 */
[C---:B--2---:R-:W-:Y:S02]  /*140b0*/  HMMA.16816.F32 R8, R20.reuse, R8, R24 ;  /* 0x000000081408723c */ /* 0x044fe40000001818 */
[----:B------:R-:W2:Y:S01]  /*140c0*/  LDL.LU.64 R26, [R1+0x1cb8] ;  /* 0x001cb800011a7983 */ /* 0x000ea20000300a00 */
[----:B------:R-:W2:Y:S11]  /*140d0*/  LDL.LU.64 R24, [R1+0x1cb0] ;  /* 0x001cb00001187983 */ /* 0x000eb60000300a00 */
[----:B------:R-:W-:Y:S09]  /*140e0*/  @!UPT UIADD3 URZ, URZ, URZ, URZ ;  /* 0x0000003f3f3ff290 */ /* 0x000ff2000fffe03f */
[----:B------:R0:W-:Y:S01]  /*140f0*/  STL.64 [R1+0x470], R8 ;  /* 0x0004700801007387 */ /* 0x0001e20000100a00 */
[----:B------:R2:W-:Y:S03]  /*14100*/  STL.64 [R1+0x478], R10 ;  /* 0x0004780a01007387 */ /* 0x0005e60000100a00 */
[----:B0-----:R-:W2:Y:S02]  /*14110*/  LDL.LU.64 R8, [R1+0x1ca8] ;  /* 0x001ca80001087983 */ /* 0x001ea40000300a00 */
[C---:B--2---:R-:W-:Y:S02]  /*14120*/  HMMA.16816.F32 R8, R20.reuse, R8, R24 ;  /* 0x000000081408723c */ /* 0x044fe40000001818 */
[----:B------:R-:W2:Y:S01]  /*14130*/  LDL.LU.64 R26, [R1+0x1ca0] ;  /* 0x001ca000011a7983 */ /* 0x000ea20000300a00 */
[----:B------:R-:W2:Y:S11]  /*14140*/  LDL.LU.64 R24, [R1+0x1c98] ;  /* 0x001c980001187983 */ /* 0x000eb60000300a00 */
[----:B------:R-:W-:Y:S09]  /*14150*/  @!UPT UIADD3 URZ, URZ, URZ, URZ ;  /* 0x0000003f3f3ff290 */ /* 0x000ff2000fffe03f */
[----:B------:R-:W-:Y:S01]  /*14160*/  STL.64 [R1+0x460], R8 ;  /* 0x0004600801007387 */ /* 0x000fe20000100a00 */
[----:B------:R0:W-:Y:S03]  /*14170*/  STL.64 [R1+0x468], R10 ;  /* 0x0004680a01007387 */ /* 0x0001e60000100a00 */
[----:B0-----:R-:W4:Y:S01]  /*14180*/  LDL.LU.64 R10, [R1+0x1c90] ;  /* 0x001c9000010a7983 */ /* 0x001f220000300a00 */
[----:B------:R-:W2:Y:S01]  /*14190*/  LDL.LU.64 R8, [R1+0x1c88] ;  /* 0x001c880001087983 */ /* 0x000ea20000300a00 */
[C---:B---3--:R-:W-:Y:S01]  /*141a0*/  HMMA.16816.F32 R4, R20.reuse, R12, R4 ;  /* 0x0000000c1404723c */ /* 0x048fe20000001804 */
[----:B------:R-:W3:Y:S01]  /*141b0*/  LDL.LU.64 R12, [R1+0x420] ;  /* 0x00042000010c7983 */ /* 0x000ee20000300a00 */
[----:B------:R-:W3:Y:S11]  /*141c0*/  LDL.LU.64 R14, [R1+0x428] ;  /* 0x00042800010e7983 */ /* 0x000ef60000300a00 */
[----:B------:R-:W-:Y:S10]  /*141d0*/  @!UPT UIADD3 URZ, URZ, URZ, URZ ;  /* 0x0000003f3f3ff290 */ /* 0x000ff4000fffe03f */
[----:B------:R0:W-:Y:S01]  /*141e0*/  STL.64 [R1+0x450], R4 ;  /* 0x0004500401007387 */ /* 0x0001e20000100a00 */
[----:B------:R1:W-:Y:S03]  /*141f0*/  STL.64 [R1+0x458], R6 ;  /* 0x0004580601007387 */ /* 0x0003e60000100a00 */
[----:B0-----:R-:W3:Y:S01]  /*14200*/  LDL.LU.64 R4, [R1+0x370] ;  /* 0x0003700001047983 */ /* 0x001ee20000300a00 */
[----:B-1----:R-:W3:Y:S01]  /*14210*/  LDL.LU.64 R6, [R1+0x378] ;  /* 0x0003780001067983 */ /* 0x002ee20000300a00 */
[----:B--2---:R-:W-:Y:S11]  /*14220*/  HMMA.16816.F32 R24, R20, R8, R24 ;  /* 0x000000081418723c */ /* 0x004ff60000001818 */
[----:B------:R-:W-:Y:S11]  /*14230*/  @!UPT UIADD3 URZ, URZ, URZ, URZ ;  /* 0x0000003f3f3ff290 */ /* 0x000ff6000fffe03f */
[----:B------:R-:W-:Y:S01]  /*14240*/  @!UPT UIADD3 URZ, URZ, URZ, URZ ;  /* 0x0000003f3f3ff290 */ /* 0x000fe2000fffe03f */
[----:B------:R0:W-:Y:S01]  /*14250*/  STL.64 [R1+0x440], R24 ;  /* 0x0004401801007387 */ /* 0x0001e20000100a00 */
[----:B------:R1:W-:Y:S03]  /*14260*/  STL.64 [R1+0x448], R26 ;  /* 0x0004481a01007387 */ /* 0x0003e60000100a00 */
[----:B0-----:R-:W2:Y:S01]  /*14270*/  LDL.LU.64 R24, [R1+0x1b0] ;  /* 0x0001b00001187983 */ /* 0x001ea20000300a00 */
[----:B-1----:R-:W2:Y:S03]  /*14280*/  LDL.LU.64 R26, [R1+0x1b8] ;  /* 0x0001b800011a7983 */ /* 0x002ea60000300a00 */
[----:B--2---:R-:W-:Y:S01]  /*14290*/  STL.64 [R1+0x1c68], R26 ;  /* 0x001c681a01007387 */ /* 0x004fe20000100a00 */
[----:B------:R0:W-:Y:S03]  /*142a0*/  STL.64 [R1+0x1c60], R24 ;  /* 0x001c601801007387 */ /* 0x0001e60000100a00 */
[----:B0-----:R-:W2:Y:S01]  /*142b0*/  LDL.LU.64 R24, [R1+0x300] ;  /* 0x0003000001187983 */ /* 0x001ea20000300a00 */
[----:B------:R-:W2:Y:S02]  /*142c0*/  LDL.LU.64 R26, [R1+0x308] ;  /* 0x00030800011a7983 */ /* 0x000ea40000300a00 */
[----:B----4-:R-:W-:Y:S02]  /*142d0*/  STL.64 [R1+0x1c30], R10 ;  /* 0x001c300a01007387 */ /* 0x010fe40000100a00 */
[----:B------:R0:W-:Y:S02]  /*142e0*/  STL.64 [R1+0x1c28], R8 ;  /* 0x001c280801007387 */ /* 0x0001e40000100a00 */
[----:B0-----:R-:W4:Y:S01]  /*142f0*/  LDL.64 R8, [R1] ;  /* 0x0000000001087983 */ /* 0x001f220000100a00 */
[----:B------:R-:W-:-:S07]  /*14300*/  IMAD.MOV.U32 R17, RZ, RZ, R2 ;  /* 0x000000ffff117224 */ /* 0x000fce00078e0002 */
[C---:B---3--:R-:W-:Y:S01]  /*14310*/  HMMA.16816.F32 R12, R20.reuse, R16, R12 ;  /* 0x00000010140c723c */ /* 0x048fe2000000180c */
[----:B----4-:R0:W-:Y:S04]  /*14320*/  STL.64 [R1+0x1c40], R8 ;  /* 0x001c400801007387 */ /* 0x0101e80000100a00 */
[----:B0-----:R-:W3:Y:S04]  /*14330*/  LDL.64 R8, [R1+0x10] ;  /* 0x0000100001087983 */ /* 0x001ee80000100a00 */
[----:B---3--:R0:W-:Y:S04]  /*14340*/  STL.64 [R1+0x1c48], R8 ;  /* 0x001c480801007387 */ /* 0x0081e80000100a00 */
[----:B0-----:R-:W3:Y:S01]  /*14350*/  LDL.LU.64 R8, [R1+0x3f0] ;  /* 0x0003f00001087983 */ /* 0x001ee20000300a00 */
[----:B------:R-:W3:Y:S09]  /*14360*/  LDL.LU.64 R10, [R1+0x3f8] ;  /* 0x0003f800010a7983 */ /* 0x000ef20000300a00 */
[----:B------:R0:W-:Y:S02]  /*14370*/  STL.64 [R1+0x430], R12 ;  /* 0x0004300c01007387 */ /* 0x0001e40000100a00 */
[----:B------:R-:W-:Y:S01]  /*14380*/  STL.64 [R1+0x438], R14 ;  /* 0x0004380e01007387 */ /* 0x000fe20000100a00 */
[----:B0-----:R-:W4:Y:S02]  /*14390*/  LDL.LU.64 R12, [R1+0x1c80] ;  /* 0x001c8000010c7983 */ /* 0x001f240000300a00 */
[C---:B----4-:R-:W-:Y:S11]  /*143a0*/  HMMA.16816.F32 R4, R20.reuse, R12, R4 ;  /* 0x0000000c1404723c */ /* 0x050ff60000001804 */
[----:B------:R-:W-:Y:S11]  /*143b0*/  @!UPT UIADD3 URZ, URZ, URZ, URZ ;  /* 0x0000003f3f3ff290 */ /* 0x000ff6000fffe03f */
[----:B------:R-:W-:Y:S01]  /*143c0*/  @!UPT UIADD3 URZ, URZ, URZ, URZ ;  /* 0x0000003f3f3ff290 */ /* 0x000fe2000fffe03f */
[----:B------:R0:W-:Y:S01]  /*143d0*/  STL.64 [R1+0x420], R4 ;  /* 0x0004200401007387 */ /* 0x0001e20000100a00 */
[----:B------:R1:W-:Y:S03]  /*143e0*/  STL.64 [R1+0x428], R6 ;  /* 0x0004280601007387 */ /* 0x0003e60000100a00 */
[----:B0-----:R-:W4:Y:S01]  /*143f0*/  LDL.LU.64 R4, [R1+0x1c78] ;  /* 0x001c780001047983 */ /* 0x001f220000300a00 */
[----:B-1----:R-:W-:Y:S02]  /*14400*/  IMAD.MOV.U32 R7, RZ, RZ, R12 ;  /* 0x000000ffff077224 */ /* 0x002fe400078e000c */
[----:B------:R-:W-:Y:S02]  /*14410*/  IMAD.MOV.U32 R6, RZ, RZ, R13 ;  /* 0x000000ffff067224 */ /* 0x000fe400078e000d */
[----:B------:R-:W2:Y:S02]  /*14420*/  LDL.LU.64 R12, [R1+0x1c70] ;  /* 0x001c7000010c7983 */ /* 0x000ea40000300a00 */
[C---:B--2---:R-:W-:Y:S11]  /*14430*/  HMMA.16816.F32 R24, R20.reuse, R12, R24 ;  /* 0x0000000c1418723c */ /* 0x044ff60000001818 */
[----:B------:R-:W-:Y:S11]  /*14440*/  @!UPT UIADD3 URZ, URZ, URZ, URZ ;  /* 0x0000003f3f3ff290 */ /* 0x000ff6000fffe03f */
[----:B------:R-:W-:Y:S01]  /*14450*/  @!UPT UIADD3 URZ, URZ, URZ, URZ ;  /* 0x0000003f3f3ff290 */ /* 0x000fe2000fffe03f */
[----:B------:R-:W-:Y:S01]  /*14460*/  STL.64 [R1+0x410], R24 ;  /* 0x0004101801007387 */ /* 0x000fe20000100a00 */
[----:B------:R0:W-:Y:S03]  /*14470*/  STL.64 [R1+0x418], R26 ;  /* 0x0004181a01007387 */ /* 0x0001e60000100a00 */
[----:B0-----:R-:W4:Y:S01]  /*14480*/  LDL.LU.64 R26, [R1+0x1c68] ;  /* 0x001c6800011a7983 */ /* 0x001f220000300a00 */
[----:B------:R-:W4:Y:S02]  /*14490*/  LDL.LU.64 R24, [R1+0x1c60] ;  /* 0x001c600001187983 */ /* 0x000f240000300a00 */
[----:B------:R-:W-:Y:S02]  /*144a0*/  IMAD.MOV.U32 R28, RZ, RZ, R12 ;  /* 0x000000ffff1c7224 */ /* 0x000fe400078e000c */
[----:B------:R-:W-:Y:S02]  /*144b0*/  IMAD.MOV.U32 R2, RZ, RZ, R13 ;  /* 0x000000ffff027224 */ /* 0x000fe400078e000d */
[----:B------:R-:W2:Y:S01]  /*144c0*/  LDL.LU.64 R12, [R1+0x3e0] ;  /* 0x0003e000010c7983 */ /* 0x000ea20000300a00 */
[----:B------:R-:W2:Y:S01]  /*144d0*/  LDL.LU.64 R14, [R1+0x3e8] ;  /* 0x0003e800010e7983 */ /* 0x000ea20000300a00 */
[----:B----4-:R-:W-:Y:S02]  /*144e0*/  HMMA.16816.F32 R20, R20, R4, R24 ;  /* 0x000000041414723c */ /* 0x010fe40000001818 */
[----:B------:R-:W3:Y:S01]  /*144f0*/  LDL.LU.64 R26, [R1+0x1c58] ;  /* 0x001c5800011a7983 */ /* 0x000ee20000300a00 */
[----:B------:R-:W3:Y:S02]  /*14500*/  LDL.LU.64 R24, [R1+0x1c50] ;  /* 0x001c500001187983 */ /* 0x000ee40000300a00 */
[----:B------:R0:W-:Y:S02]  /*14510*/  STL.64 [R1+0x1c08], R4 ;  /* 0x001c080401007387 */ /* 0x0001e40000100a00 */
[----:B0-----:R-:W3:Y:S11]  /*14520*/  LDL.64 R4, [R1+0x20] ;  /* 0x0000200001047983 */ /* 0x001ef60000100a00 */
[----:B------:R-:W-:Y:S05]  /*14530*/  @!UPT UIADD3 URZ, URZ, URZ, URZ ;  /* 0x0000003f3f3ff290 */ /* 0x000fea000fffe03f */
[----:B------:R0:W-:Y:S01]  /*14540*/  STL.64 [R1+0x370], R20 ;  /* 0x0003701401007387 */ /* 0x0001e20000100a00 */
[----:B------:R-:W-:Y:S02]  /*14550*/  STL.64 [R1+0x378], R22 ;  /* 0x0003781601007387 */ /* 0x000fe40000100a00 */
[----:B0-----:R-:W-:Y:S02]  /*14560*/  IMAD.MOV.U32 R20, RZ, RZ, R7 ;  /* 0x000000ffff147224 */ /* 0x001fe400078e0007 */
[----:B------:R-:W-:-:S05]  /*14570*/  IMAD.MOV.U32 R21, RZ, RZ, R6 ;  /* 0x000000ffff157224 */ /* 0x000fca00078e0006 */
[----:B------:R0:W-:Y:S04]  /*14580*/  STL.64 [R1+0x1c38], R20 ;  /* 0x001c381401007387 */ /* 0x0001e80000100a00 */
[----:B0-----:R-:W4:Y:S01]  /*14590*/  LDL.LU.64 R20, [R1+0x3d0] ;  /* 0x0003d00001147983 */ /* 0x001f220000300a00 */
[----:B------:R-:W4:Y:S01]  /*145a0*/  LDL.LU.64 R22, [R1+0x3d8] ;  /* 0x0003d80001167983 */ /* 0x000f220000300a00 */
[----:B---3--:R-:W-:Y:S11]  /*145b0*/  HMMA.16816.F32 R8, R24, R4, R8 ;  /* 0x000000041808723c */ /* 0x008ff60000001808 */
[----:B------:R-:W-:Y:S11]  /*145c0*/  @!UPT UIADD3 URZ, URZ, URZ, URZ ;  /* 0x0000003f3f3ff290 */ /* 0x000ff6000fffe03f */
[----:B------:R-:W-:Y:S01]  /*145d0*/  @!UPT UIADD3 URZ, URZ, URZ, URZ ;  /* 0x0000003f3f3ff290 */ /* 0x000fe2000fffe03f */
[----:B------:R0:W-:Y:S01]  /*145e0*/  STL.64 [R1+0x400], R8 ;  /* 0x0004000801007387 */ /* 0x0001e20000100a00 */
[----:B------:R-:W-:Y:S03]  /*145f0*/  STL.64 [R1+0x408], R10 ;  /* 0x0004080a01007387 */ /* 0x000fe60000100a00 */
[----:B0-----:R-:W2:Y:S01]  /*14600*/  LDL.LU.64 R8, [R1+0x1c48] ;  /* 0x001c480001087983 */ /* 0x001ea20000300a00 */
[----:B------:R-:W-:Y:S02]  /*14610*/  IMAD.MOV.U32 R19, RZ, RZ, R4 ;  /* 0x000000ffff137224 */ /* 0x000fe400078e0004 */
[----:B------:R-:W-:-:S05]  /*14620*/  IMAD.MOV.U32 R18, RZ, RZ, R5 ;  /* 0x000000ffff127224 */ /* 0x000fca00078e0005 */
[----:B------:R-:W-:Y:S01]  /*14630*/  STL.64 [R1+0x1c20], R18 ;  /* 0x001c201201007387 */ /* 0x000fe20000100a00 */
[----:B------:R0:W-:Y:S03]  /*14640*/  STL.64 [R1+0x1c18], R16 ;  /* 0x001c181001007387 */ /* 0x0001e60000100a00 */
[----:B0-----:R-:W3:Y:S01]  /*14650*/  LDL.LU.64 R16, [R1+0x3c0] ;  /* 0x0003c00001107983 */ /* 0x001ee20000300a00 */
[----:B------:R-:W3:Y:S02]  /*14660*/  LDL.LU.64 R18, [R1+0x3c8] ;  /* 0x0003c80001127983 */ /* 0x000ee40000300a00 */
[----:B------:R-:W3:Y:S02]  /*14670*/  LDL.LU.64 R4, [R1+0x2d0] ;  /* 0x0002d00001047983 */ /* 0x000ee40000300a00 */
[----:B------:R-:W3:Y:S01]  /*14680*/  LDL.LU.64 R6, [R1+0x2d8] ;  /* 0x0002d80001067983 */ /* 0x000ee20000300a00 */
[C---:B--2---:R-:W-:Y:S11]  /*14690*/  HMMA.16816.F32 R12, R24.reuse, R8, R12 ;  /* 0x00000008180c723c */ /* 0x044ff6000000180c */
[----:B------:R-:W-:Y:S11]  /*146a0*/  @!UPT UIADD3 URZ, URZ, URZ, URZ ;  /* 0x0000003f3f3ff290 */ /* 0x000ff6000fffe03f */
[----:B------:R-:W-:Y:S01]  /*146b0*/  @!UPT UIADD3 URZ, URZ, URZ, URZ ;  /* 0x0000003f3f3ff290 */ /* 0x000fe2000fffe03f */
[----:B------:R0:W-:Y:S01]  /*146c0*/  STL.64 [R1+0x3f0], R12 ;  /* 0x0003f00c01007387 */ /* 0x0001e20000100a00 */
[----:B------:R1:W-:Y:S02]  /*146d0*/  STL.64 [R1+0x3f8], R14 ;  /* 0x0003f80e01007387 */ /* 0x0003e40000100a00 */
[----:B0-----:R-:W-:Y:S02]  /*146e0*/  IMAD.MOV.U32 R13, RZ, RZ, R9 ;  /* 0x000000ffff0d7224 */ /* 0x001fe400078e0009 */
[----:B-1----:R-:W-:Y:S02]  /*146f0*/  IMAD.MOV.U32 R14, RZ, RZ, R8 ;  /* 0x000000ffff0e7224 */ /* 0x002fe400078e0008 */
[----:B------:R-:W4:Y:S03]  /*14700*/  LDL.LU.64 R8, [R1+0x1c40] ;  /* 0x001c400001087983 */ /* 0x000f260000300a00 */
[----:B------:R-:W-:Y:S02]  /*14710*/  STL [R1+0x1c04], R14 ;  /* 0x001c040e01007387 */ /* 0x000fe40000100800 */
[----:B------:R0:W-:Y:S02]  /*14720*/  STL [R1+0x1c00], R13 ;  /* 0x001c000d01007387 */ /* 0x0001e40000100800 */
[----:B0-----:R-:W2:Y:S01]  /*14730*/  LDL.LU.64 R12, [R1+0x2e0] ;  /* 0x0002e000010c7983 */ /* 0x001ea20000300a00 */
[----:B------:R-:W2:Y:S01]  /*14740*/  LDL.LU.64 R14, [R1+0x2e8] ;  /* 0x0002e800010e7983 */ /* 0x000ea20000300a00 */
        /* <DEDUP_REMOVED lines=8> */
[----:B------:R-:W2:Y:S01]  /*147d0*/  LDL.LU.64 R10, [R1+0x1c30] ;  /* 0x001c3000010a7983 */ /* 0x000ea20000300a00 */
[----:B------:R-:W3:Y:S02]  /*147e0*/  LDL.LU.64 R8, [R1+0x1c28] ;  /* 0x001c280001087983 */ /* 0x000ee40000300a00 */
[----:B---3--:R-:W-:Y:S11]  /*147f0*/  HMMA.16816.F32 R16, R24, R8, R16 ;  /* 0x000000081810723c */ /* 0x008ff60000001810 */
[----:B------:R-:W-:Y:S11]  /*14800*/  @!UPT UIADD3 URZ, URZ, URZ, URZ ;  /* 0x0000003f3f3ff290 */ /* 0x000ff6000fffe03f */
[----:B------:R-:W-:Y:S01]  /*14810*/  @!UPT UIADD3 URZ, URZ, URZ, URZ ;  /* 0x0000003f3f3ff290 */ /* 0x000fe2000fffe03f */
[----:B------:R-:W-:Y:S01]  /*14820*/  STL.64 [R1+0x3d0], R16 ;  /* 0x0003d01001007387 */ /* 0x000fe20000100a00 */
[----:B------:R0:W-:Y:S03]  /*14830*/  STL.64 [R1+0x3d8], R18 ;  /* 0x0003d81201007387 */ /* 0x0001e60000100a00 */
[----:B0-----:R-:W3:Y:S01]  /*14840*/  LDL.LU.64 R18, [R1+0x1c20] ;  /* 0x001c200001127983 */ /* 0x001ee20000300a00 */
[----:B------:R-:W3:Y:S02]  /*14850*/  LDL.LU.64 R16, [R1+0x1c18] ;  /* 0x001c180001107983 */ /* 0x000ee40000300a00 */
[----:B--2---:R-:W-:Y:S02]  /*14860*/  STL.64 [R1+0x1bb0], R10 ;  /* 0x001bb00a01007387 */ /* 0x004fe40000100a00 */
[----:B------:R0:W-:Y:S02]  /*14870*/  STL.64 [R1+0x1ba8], R8 ;  /* 0x001ba80801007387 */ /* 0x0001e40000100a00 */
[----:B0-----:R-:W-:-:S02]  /*14880*/  IMAD.MOV.U32 R8, RZ, RZ, R23 ;  /* 0x000000ffff087224 */ /* 0x001fc400078e0017 */
[----:B------:R-:W-:-:S05]  /*14890*/  IMAD.MOV.U32 R9, RZ, RZ, R22 ;  /* 0x000000ffff097224 */ /* 0x000fca00078e0016 */
[----:B------:R4:W-:Y:S02]  /*148a0*/  STL.64 [R1+0x1bc8], R8 ;  /* 0x001bc80801007387 */ /* 0x0009e40000100a00 */
[C---:B----4-:R-:W-:Y:S08]  /*148b0*/  HMMA.16816.F32 R8, R24.reuse, R20, R4 ;  /* 0x000000141808723c */ /* 0x050ff00000001804 */
[----:B---3--:R-:W-:Y:S01]  /*148c0*/  HMMA.16816.F32 R12, R24, R16, R12 ;  /* 0x00000010180c723c */ /* 0x008fe2000000180c */
[----:B------:R-:W-:Y:S11]  /*148d0*/  STL.64 [R1+0x1ba0], R16 ;  /* 0x001ba01001007387 */ /* 0x000ff60000100a00 */
[----:B------:R-:W-:Y:S11]  /*148e0*/  @!UPT UIADD3 URZ, URZ, URZ, URZ ;  /* 0x0000003f3f3ff290 */ /* 0x000ff6000fffe03f */
[----:B------:R0:W-:Y:S01]  /*148f0*/  STL.64 [R1+0x3c0], R12 ;  /* 0x0003c00c01007387 */ /* 0x0001e20000100a00 */
[----:B------:R1:W-:Y:S02]  /*14900*/  STL.64 [R1+0x3c8], R14 ;  /* 0x0003c80e01007387 */ /* 0x0003e40000100a00 */
[----:B------:R-:W2:Y:S02]  /*14910*/  LDL.LU.64 R4, [R1+0x1e0] ;  /* 0x0001e00001047983 */ /* 0x000ea40000300a00 */
[----:B------:R-:W2:Y:S01]  /*14920*/  LDL.LU.64 R6, [R1+0x1e8] ;  /* 0x0001e80001067983 */ /* 0x000ea20000300a00 */
[----:B------:R3:W-:Y:S01]  /*14930*/  STL.64 [R1+0x3b0], R8 ;  /* 0x0003b00801007387 */ /* 0x0007e20000100a00 */
[----:B------:R4:W-:Y:S03]  /*14940*/  STL.64 [R1+0x3b8], R10 ;  /* 0x0003b80a01007387 */ /* 0x0009e60000100a00 */
[----:B0-----:R-:W2:Y:S01]  /*14950*/  LDL.LU.64 R12, [R1+0x190] ;  /* 0x00019000010c7983 */ /* 0x001ea20000300a00 */
[----:B-1----:R-:W2:Y:S03]  /*14960*/  LDL.LU.64 R14, [R1+0x198] ;  /* 0x00019800010e7983 */ /* 0x002ea60000300a00 */
[----:B---3--:R-:W3:Y:S01]  /*14970*/  LDL.LU.64 R8, [R1+0x2c0] ;  /* 0x0002c00001087983 */ /* 0x008ee20000300a00 */
[----:B----4-:R-:W4:Y:S03]  /*14980*/  LDL.LU.64 R10, [R1+0x2c8] ;  /* 0x0002c800010a7983 */ /* 0x010f260000300a00 */
[----:B----4-:R-:W-:Y:S01]  /*14990*/  STL.64 [R1+0x1bd8], R10 ;  /* 0x001bd80a01007387 */ /* 0x010fe20000100a00 */
[----:B---3--:R0:W-:Y:S02]  /*149a0*/  STL.64 [R1+0x1bd0], R8 ;  /* 0x001bd00801007387 */ /* 0x0081e40000100a00 */
[----:B------:R-:W3:Y:S02]  /*149b0*/  LDL.LU.64 R16, [R1+0x2a0] ;  /* 0x0002a00001107983 */ /* 0x000ee40000300a00 */
[----:B0-----:R-:W-:-:S02]  /*149c0*/  IMAD.MOV.U32 R8, RZ, RZ, R19 ;  /* 0x000000ffff087224 */ /* 0x001fc400078e0013 */
[----:B------:R-:W-:Y:S02]  /*149d0*/  IMAD.MOV.U32 R9, RZ, RZ, R18 ;  /* 0x000000ffff097224 */ /* 0x000fe400078e0012 */
[----:B------:R-:W4:Y:S04]  /*149e0*/  LDL.LU.64 R18, [R1+0x2a8] ;  /* 0x0002a80001127983 */ /* 0x000f280000300a00 */
[----:B----4-:R-:W-:Y:S01]  /*149f0*/  STL.64 [R1+0x1bc0], R18 ;  /* 0x001bc01201007387 */ /* 0x010fe20000100a00 */
[----:B---3--:R0:W-:Y:S03]  /*14a00*/  STL.64 [R1+0x1bb8], R16 ;  /* 0x001bb81001007387 */ /* 0x0081e60000100a00 */
[----:B0-----:R-:W3:Y:S01]  /*14a10*/  LDL.LU.64 R16, [R1+0x2b0] ;  /* 0x0002b00001107983 */ /* 0x001ee20000300a00 */
[----:B------:R-:W4:Y:S03]  /*14a20*/  LDL.LU.64 R18, [R1+0x2b8] ;  /* 0x0002b80001127983 */ /* 0x000f260000300a00 */
[----:B----4-:R-:W-:Y:S01]  /*14a30*/  STL.64 [R1+0x1be8], R18 ;  /* 0x001be81201007387 */ /* 0x010fe20000100a00 */
[----:B---3--:R0:W-:Y:S03]  /*14a40*/  STL.64 [R1+0x1be0], R16 ;  /* 0x001be01001007387 */ /* 0x0081e60000100a00 */
[----:B0-----:R-:W3:Y:S01]  /*14a50*/  LDL.LU.64 R16, [R1+0x550] ;  /* 0x0005500001107983 */ /* 0x001ee20000300a00 */
[----:B------:R-:W3:Y:S02]  /*14a60*/  LDL.LU.64 R18, [R1+0x558] ;  /* 0x0005580001127983 */ /* 0x000ee40000300a00 */
[----:B------:R0:W-:Y:S02]  /*14a70*/  STL.64 [R1+0x1b98], R20 ;  /* 0x001b981401007387 */ /* 0x0001e40000100a00 */
[----:B0-----:R-:W-:-:S02]  /*14a80*/  IMAD.MOV.U32 R20, RZ, RZ, R28 ;  /* 0x000000ffff147224 */ /* 0x001fc400078e001c */
[----:B------:R-:W-:Y:S01]  /*14a90*/  IMAD.MOV.U32 R21, RZ, RZ, R2 ;  /* 0x000000ffff157224 */ /* 0x000fe200078e0002 */
[----:B------:R-:W4:Y:S06]  /*14aa0*/  LDL.LU R28, [R1+0x1c10] ;  /* 0x001c1000011c7983 */ /* 0x000f2c0000300800 */
[C---:B--2---:R-:W-:Y:S01]  /*14ab0*/  HMMA.16816.F32 R20, R24.reuse, R20, R4 ;  /* 0x000000141814723c */ /* 0x044fe20000001804 */
[----:B------:R-:W2:Y:S11]  /*14ac0*/  LDL.LU.64 R4, [R1+0x1c08] ;  /* 0x001c080001047983 */ /* 0x000eb60000300a00 */
[----:B------:R-:W-:Y:S11]  /*14ad0*/  @!UPT UIADD3 URZ, URZ, URZ, URZ ;  /* 0x0000003f3f3ff290 */ /* 0x000ff6000fffe03f */
[----:B------:R0:W-:Y:S01]  /*14ae0*/  STL.64 [R1+0x3a0], R20 ;  /* 0x0003a01401007387 */ /* 0x0001e20000100a00 */
[----:B------:R1:W-:Y:S03]  /*14af0*/  STL.64 [R1+0x3a8], R22 ;  /* 0x0003a81601007387 */ /* 0x0003e60000100a00 */
[----:B0-----:R-:W3:Y:S01]  /*14b00*/  LDL.LU.64 R20, [R1+0x1c0] ;  /* 0x0001c00001147983 */ /* 0x001ee20000300a00 */
[----:B-1----:R-:W3:Y:S01]  /*14b10*/  LDL.LU.64 R22, [R1+0x1c8] ;  /* 0x0001c80001167983 */ /* 0x002ee20000300a00 */
[----:B--2---:R-:W-:Y:S02]  /*14b20*/  HMMA.16816.F32 R24, R24, R4, R12 ;  /* 0x000000041818723c */ /* 0x004fe4000000180c */
[----:B------:R-:W2:Y:S01]  /*14b30*/  LDL.LU R14, [R1+0x1c04] ;  /* 0x001c0400010e7983 */ /* 0x000ea20000300800 */
[----:B------:R-:W2:Y:S02]  /*14b40*/  LDL.LU R13, [R1+0x1c00] ;  /* 0x001c0000010d7983 */ /* 0x000ea40000300800 */
[----:B------:R-:W-:-:S02]  /*14b50*/  IMAD.MOV.U32 R2, RZ, RZ, R5 ;  /* 0x000000ffff027224 */ /* 0x000fc400078e0005 */
[----:B------:R-:W-:Y:S11]  /*14b60*/  IMAD.MOV.U32 R12, RZ, RZ, R4 ;  /* 0x000000ffff0c7224 */ /* 0x000ff600078e0004 */
[----:B------:R-:W-:Y:S05]  /*14b70*/  @!UPT UIADD3 URZ, URZ, URZ, URZ ;  /* 0x0000003f3f3ff290 */ /* 0x000fea000fffe03f */
[----:B------:R-:W-:Y:S01]  /*14b80*/  STL.64 [R1+0x300], R24 ;  /* 0x0003001801007387 */ /* 0x000fe20000100a00 */
[----:B------:R-:W-:Y:S02]  /*14b90*/  STL.64 [R1+0x308], R26 ;  /* 0x0003081a01007387 */ /* 0x000fe40000100a00 */
[----:B------:R-:W3:Y:S02]  /*14ba0*/  LDL.LU.64 R6, [R1+0x1bf8] ;  /* 0x001bf80001067983 */ /* 0x000ee40000300a00 */
[----:B------:R-:W3:Y:S02]  /*14bb0*/  LDL.LU.64 R4, [R1+0x1bf0] ;  /* 0x001bf00001047983 */ /* 0x000ee40000300a00 */
[----:B---3--:R-:W-:Y:S01]  /*14bc0*/  HMMA.16816.F32 R8, R4, R8, R16 ;  /* 0x000000080408723c */ /* 0x008fe20000001810 */
[----:B------:R-:W3:Y:S01]  /*14bd0*/  LDL.LU.64 R18, [R1+0x1be8] ;  /* 0x001be80001127983 */ /* 0x000ee20000300a00 */
[----:B------:R-:W3:Y:S11]  /*14be0*/  LDL.LU.64 R16, [R1+0x1be0] ;  /* 0x001be00001107983 */ /* 0x000ef60000300a00 */
[----:B------:R-:W-:Y:S10]  /*14bf0*/  @!UPT UIADD3 URZ, URZ, URZ, URZ ;  /* 0x0000003f3f3ff290 */ /* 0x000ff4000fffe03f */
[----:B------:R-:W-:Y:S01]  /*14c00*/  STL.64 [R1+0x2f0], R8 ;  /* 0x0002f00801007387 */ /* 0x000fe20000100a00 */
[----:B------:R0:W-:Y:S03]  /*14c10*/  STL.64 [R1+0x2f8], R10 ;  /* 0x0002f80a01007387 */ /* 0x0001e60000100a00 */
[----:B0-----:R-:W3:Y:S01]  /*14c20*/  LDL.LU.64 R10, [R1+0x1bd8] ;  /* 0x001bd800010a7983 */ /* 0x001ee20000300a00 */
[----:B------:R-:W3:Y:S02]  /*14c30*/  LDL.LU.64 R8, [R1+0x1bd0] ;  /* 0x001bd00001087983 */ /* 0x000ee40000300a00 */
[----:B--2---:R-:W-:Y:S02]  /*14c40*/  IMAD.MOV.U32 R24, RZ, RZ, R14 ;  /* 0x000000ffff187224 */ /* 0x004fe400078e000e */
[----:B------:R-:W-:-:S07]  /*14c50*/  IMAD.MOV.U32 R25, RZ, RZ, R13 ;  /* 0x000000ffff197224 */ /* 0x000fce00078e000d */
[C---:B---3--:R-:W-:Y:S01]  /*14c60*/  HMMA.16816.F32 R24, R4.reuse, R24, R8 ;  /* 0x000000180418723c */ /* 0x048fe20000001808 */
[----:B------:R-:W2:Y:S11]  /*14c70*/  LDL.LU.64 R8, [R1+0x1bc8] ;  /* 0x001bc80001087983 */ /* 0x000eb60000300a00 */
[----:B------:R-:W-:Y:S11]  /*14c80*/  @!UPT UIADD3 URZ, URZ, URZ, URZ ;  /* 0x0000003f3f3ff290 */ /* 0x000ff6000fffe03f */
[----:B------:R0:W-:Y:S01]  /*14c90*/  STL.64 [R1+0x2e0], R24 ;  /* 0x0002e01801007387 */ /* 0x0001e20000100a00 */
[----:B------:R1:W-:Y:S03]  /*14ca0*/  STL.64 [R1+0x2e8], R26 ;  /* 0x0002e81a01007387 */ /* 0x0003e60000100a00 */
[----:B0-----:R-:W3:Y:S01]  /*14cb0*/  LDL.LU.64 R24, [R1+0x4b0] ;  /* 0x0004b00001187983 */ /* 0x001ee20000300a00 */
[----:B-1----:R-:W3:Y:S01]  /*14cc0*/  LDL.LU.64 R26, [R1+0x4b8] ;  /* 0x0004b800011a7983 */ /* 0x002ee20000300a00 */
[C---:B--2---:R-:W-:Y:S02]  /*14cd0*/  HMMA.16816.F32 R8, R4.reuse, R8, R16 ;  /* 0x000000080408723c */ /* 0x044fe40000001810 */
[----:B---3--:R-:W-:Y:S01]  /*14ce0*/  STL.64 [R1+0x1b90], R26 ;  /* 0x001b901a01007387 */ /* 0x008fe20000100a00 */
[----:B------:R0:W-:Y:S03]  /*14cf0*/  STL.64 [R1+0x1b88], R24 ;  /* 0x001b881801007387 */ /* 0x0001e60000100a00 */
[----:B0-----:R-:W2:Y:S01]  /*14d00*/  LDL.LU.64 R24, [R1+0x290] ;  /* 0x0002900001187983 */ /* 0x001ea20000300a00 */
[----:B------:R-:W2:Y:S02]  /*14d10*/  LDL.LU.64 R26, [R1+0x298] ;  /* 0x00029800011a7983 */ /* 0x000ea40000300a00 */
[----:B------:R-:W3:Y:S02]  /*14d20*/  LDL.LU.64 R18, [R1+0x1bc0] ;  /* 0x001bc00001127983 */ /* 0x000ee40000300a00 */
[----:B------:R-:W3:Y:S11]  /*14d30*/  LDL.LU.64 R16, [R1+0x1bb8] ;  /* 0x001bb80001107983 */ /* 0x000ef60000300a00 */
[----:B------:R-:W-:Y:S01]  /*14d40*/  @!UPT UIADD3 URZ, URZ, URZ, URZ ;  /* 0x0000003f3f3ff290 */ /* 0x000fe2000fffe03f */
[----:B------:R-:W-:Y:S01]  /*14d50*/  STL.64 [R1+0x2d0], R8 ;  /* 0x0002d00801007387 */ /* 0x000fe20000100a00 */
[----:B------:R0:W-:Y:S03]  /*14d60*/  STL.64 [R1+0x2d8], R10 ;  /* 0x0002d80a01007387 */ /* 0x0001e60000100a00 */
[----:B0-----:R-:W2:Y:S01]  /*14d70*/  LDL.LU.64 R10, [R1+0x1bb0] ;  /* 0x001bb000010a7983 */ /* 0x001ea20000300a00 */
[----:B------:R-:W3:Y:S02]  /*14d80*/  LDL.LU.64 R8, [R1+0x1ba8] ;  /* 0x001ba80001087983 */ /* 0x000ee40000300a00 */
[C---:B---3--:R-:W-:Y:S11]  /*14d90*/  HMMA.16816.F32 R16, R4.reuse, R8, R16 ;  /* 0x000000080410723c */ /* 0x048ff60000001810 */
[----:B------:R-:W-:Y:S11]  /*14da0*/  @!UPT UIADD3 URZ, URZ, URZ, URZ ;  /* 0x0000003f3f3ff290 */ /* 0x000ff6000fffe03f */
[----:B------:R-:W-:Y:S01]  /*14db0*/  @!UPT UIADD3 URZ, URZ, URZ, URZ ;  /* 0x0000003f3f3ff290 */ /* 0x000fe2000fffe03f */
[----:B------:R0:W-:Y:S01]  /*14dc0*/  STL.64 [R1+0x2c0], R16 ;  /* 0x0002c01001007387 */ /* 0x0001e20000100a00 */
[----:B------:R1:W-:Y:S03]  /*14dd0*/  STL.64 [R1+0x2c8], R18 ;  /* 0x0002c81201007387 */ /* 0x0003e60000100a00 */
[----:B0-----:R-:W1:Y:S01]  /*14de0*/  LDL.LU.64 R16, [R1+0x1ba0] ;  /* 0x001ba00001107983 */ /* 0x001e620000300a00 */
[----:B--2---:R-:W-:Y:S02]  /*14df0*/  STL.64 [R1+0x1b60], R10 ;  /* 0x001b600a01007387 */ /* 0x004fe40000100a00 */
[----:B------:R-:W-:Y:S01]  /*14e00*/  STL.64 [R1+0x1b58], R8 ;  /* 0x001b580801007387 */ /* 0x000fe20000100a00 */
[C---:B-1----:R-:W-:Y:S01]  /*14e10*/  HMMA.16816.F32 R16, R4.reuse, R16, R20 ;  /* 0x000000100410723c */ /* 0x042fe20000001814 */
[----:B------:R-:W2:Y:S11]  /*14e20*/  LDL.LU.64 R20, [R1+0x1b98] ;  /* 0x001b980001147983 */ /* 0x000eb60000300a00 */
[----:B------:R-:W-:Y:S11]  /*14e30*/  @!UPT UIADD3 URZ, URZ, URZ, URZ ;  /* 0x0000003f3f3ff290 */ /* 0x000ff6000fffe03f */
[----:B------:R-:W-:Y:S01]  /*14e40*/  STL.64 [R1+0x2b0], R16 ;  /* 0x0002b01001007387 */ /* 0x000fe20000100a00 */
[----:B------:R-:W-:Y:S02]  /*14e50*/  STL.64 [R1+0x2b8], R18 ;  /* 0x0002b81201007387 */ /* 0x000fe40000100a00 */
[----:B------:R-:W0:Y:S02]  /*14e60*/  LDSM.16.MT88.4 R16, [R0+0x180] ;  /* 0x000180000010783b */ /* 0x000e240000004200 */
[----:B0-----:R-:W-:Y:S02]  /*14e70*/  STL.64 [R1+0x1b20], R18 ;  /* 0x001b201201007387 */ /* 0x001fe40000100a00 */
[----:B------:R0:W-:Y:S02]  /*14e80*/  STL.64 [R1+0x1b18], R16 ;  /* 0x001b181001007387 */ /* 0x0001e40000100a00 */
[----:B0-----:R-:W3:Y:S01]  /*14e90*/  LDL.LU.64 R16, [R1+0x70] ;  /* 0x0000700001107983 */ /* 0x001ee20000300a00 */
[C---:B--2---:R-:W-:Y:S03]  /*14ea0*/  HMMA.16816.F32 R20, R4.reuse, R20, R24 ;  /* 0x000000140414723c */ /* 0x044fe60000001818 */
[----:B------:R-:W3:Y:S01]  /*14eb0*/  LDL.LU.64 R26, [R1+0x1b90] ;  /* 0x001b9000011a7983 */ /* 0x000ee20000300a00 */
[----:B------:R-:W3:Y:S11]  /*14ec0*/  LDL.LU.64 R24, [R1+0x1b88] ;  /* 0x001b880001187983 */ /* 0x000ef60000300a00 */
[----:B------:R-:W-:Y:S08]  /*14ed0*/  @!UPT UIADD3 URZ, URZ, URZ, URZ ;  /* 0x0000003f3f3ff290 */ /* 0x000ff0000fffe03f */
[----:B------:R-:W-:Y:S01]  /*14ee0*/  STL.64 [R1+0x2a0], R20 ;  /* 0x0002a01401007387 */ /* 0x000fe20000100a00 */
[----:B------:R-:W-:Y:S02]  /*14ef0*/  STL.64 [R1+0x2a8], R22 ;  /* 0x0002a81601007387 */ /* 0x000fe40000100a00 */
[----:B----4-:R-:W0:Y:S02]  /*14f00*/  LDSM.16.MT88.4 R20, [R28+0x2000] ;  /* 0x002000001c14783b */ /* 0x010e240000004200 */
[----:B0-----:R-:W-:Y:S02]  /*14f10*/  STL.64 [R1+0x1a78], R22 ;  /* 0x001a781601007387 */ /* 0x001fe40000100a00 */
[----:B------:R0:W-:Y:S02]  /*14f20*/  STL.64 [R1+0x1a70], R20 ;  /* 0x001a701401007387 */ /* 0x0001e40000100a00 */
[----:B0-----:R-:W2:Y:S01]  /*14f30*/  LDL.LU.64 R20, [R1+0x500] ;  /* 0x0005000001147983 */ /* 0x001ea20000300a00 */
[----:B------:R-:W4:Y:S01]  /*14f40*/  LDL.LU.64 R22, [R1+0x508] ;  /* 0x0005080001167983 */ /* 0x000f220000300a00 */
[----:B---3--:R-:W-:Y:S11]  /*14f50*/  HMMA.16816.F32 R24, R4, R16, R24 ;  /* 0x000000100418723c */ /* 0x008ff60000001818 */
[----:B------:R-:W-:Y:S11]  /*14f60*/  @!UPT UIADD3 URZ, URZ, URZ, URZ ;  /* 0x0000003f3f3ff290 */ /* 0x000ff6000fffe03f */
[----:B------:R-:W-:Y:S01]  /*14f70*/  @!UPT UIADD3 URZ, URZ, URZ, URZ ;  /* 0x0000003f3f3ff290 */ /* 0x000fe2000fffe03f */
[----:B------:R-:W-:Y:S01]  /*14f80*/  STL.64 [R1+0x290], R24 ;  /* 0x0002901801007387 */ /* 0x000fe20000100a00 */
[----:B------:R-:W-:Y:S02]  /*14f90*/  STL.64 [R1+0x298], R26 ;  /* 0x0002981a01007387 */ /* 0x000fe40000100a00 */
[----:B------:R-:W0:Y:S01]  /*14fa0*/  LDSM.16.MT88.4 R24, [R28+0x2080] ;  /* 0x002080001c18783b */ /* 0x000e220000004200 */
[----:B----4-:R-:W-:Y:S03]  /*14fb0*/  STL.64 [R1+0x1b70], R22 ;  /* 0x001b701601007387 */ /* 0x010fe60000100a00 */
[----:B--2---:R1:W-:Y:S02]  /*14fc0*/  STL.64 [R1+0x1b68], R20 ;  /* 0x001b681401007387 */ /* 0x0043e40000100a00 */
[----:B-1----:R-:W2:Y:S01]  /*14fd0*/  LDL.LU.64 R20, [R1+0x20] ;  /* 0x0000200001147983 */ /* 0x002ea20000300a00 */
[----:B------:R1:W-:Y:S03]  /*14fe0*/  STL.64 [R1+0x1b38], R16 ;  /* 0x001b381001007387 */ /* 0x0003e60000100a00 */
[----:B-1----:R-:W3:Y:S04]  /*14ff0*/  LDL.LU.64 R16, [R1+0x30] ;  /* 0x0000300001107983 */ /* 0x002ee80000300a00 */
[----:B---3--:R1:W-:Y:S04]  /*15000*/  STL.64 [R1+0x1b48], R16 ;  /* 0x001b481001007387 */ /* 0x0083e80000100a00 */
[----:B-1----:R-:W3:Y:S01]  /*15010*/  LDL.LU.64 R16, [R1+0x40] ;  /* 0x0000400001107983 */ /* 0x002ee20000300a00 */
[----:B------:R-:W-:-:S02]  /*15020*/  IMAD.MOV.U32 R8, RZ, RZ, R12 ;  /* 0x000000ffff087224 */ /* 0x000fc400078e000c */
[----:B------:R-:W-:Y:S02]  /*15030*/  IMAD.MOV.U32 R9, RZ, RZ, R2 ;  /* 0x000000ffff097224 */ /* 0x000fe400078e0002 */
[----:B------:R-:W-:Y:S01]  /*15040*/  LDSM.16.MT88.4 R12, [R0+0x100] ;  /* 0x00010000000c783b */ /* 0x000fe20000004200 */
[----:B---3--:R1:W-:Y:S04]  /*15050*/  STL.64 [R1+0x1b50], R16 ;  /* 0x001b501001007387 */ /* 0x0083e80000100a00 */
[----:B-1----:R-:W3:Y:S01]  /*15060*/  LDL.LU.64 R16, [R1+0x1a0] ;  /* 0x0001a00001107983 */ /* 0x002ee20000300a00 */
[----:B------:R-:W3:Y:S02]  /*15070*/  LDL.LU.64 R18, [R1+0x1a8] ;  /* 0x0001a80001127983 */ /* 0x000ee40000300a00 */
[----:B0-----:R-:W-:Y:S02]  /*15080*/  STL.64 [R1+0x1a00], R26 ;  /* 0x001a001a01007387 */ /* 0x001fe40000100a00 */
[----:B------:R0:W-:Y:S02]  /*15090*/  STL.64 [R1+0x19f8], R24 ;  /* 0x0019f81801007387 */ /* 0x0001e40000100a00 */
[----:B0-----:R-:W4:Y:S01]  /*150a0*/  LDL.LU.64 R24, [R1] ;  /* 0x0000000001187983 */ /* 0x001f220000300a00 */
[----:B------:R-:W2:Y:S01]  /*150b0*/  LDL.64 R26, [R1+0x8] ;  /* 0x00000800011a7983 */ /* 0x000ea20000100a00 */
[----:B---3--:R-:W-:Y:S02]  /*150c0*/  HMMA.16816.F32 R4, R4, R8, R16 ;  /* 0x000000080404723c */ /* 0x008fe40000001810 */
[----:B--2---:R-:W-:Y:S01]  /*150d0*/  STL.64 [R1+0x1b80], R26 ;  /* 0x001b801a01007387 */ /* 0x004fe20000100a00 */
[----:B----4-:R0:W-:Y:S03]  /*150e0*/  STL.64 [R1+0x1b78], R24 ;  /* 0x001b781801007387 */ /* 0x0101e60000100a00 */
[----:B0-----:R-:W2:Y:S01]  /*150f0*/  LDL.LU.64 R24, [R1+0x510] ;  /* 0x0005100001187983 */ /* 0x001ea20000300a00 */
[----:B------:R-:W2:Y:S02]  /*15100*/  LDL.LU.64 R26, [R1+0x518] ;  /* 0x00051800011a7983 */ /* 0x000ea40000300a00 */
[----:B------:R-:W3:Y:S02]  /*15110*/  LDL.LU.64 R8, [R1+0x4f0] ;  /* 0x0004f00001087983 */ /* 0x000ee40000300a00 */
[----:B------:R-:W3:Y:S11]  /*15120*/  LDL.LU.64 R10, [R1+0x4f8] ;  /* 0x0004f800010a7983 */ /* 0x000ef60000300a00 */
[----:B------:R-:W-:Y:S01]  /*15130*/  @!UPT UIADD3 URZ, URZ, URZ, URZ ;  /* 0x0000003f3f3ff290 */ /* 0x000fe2000fffe03f */
[----:B------:R-:W-:Y:S01]  /*15140*/  STL.64 [R1+0x1e0], R4 ;  /* 0x0001e00401007387 */ /* 0x000fe20000100a00 */
[----:B------:R-:W-:Y:S02]  /*15150*/  STL.64 [R1+0x1e8], R6 ;  /* 0x0001e80601007387 */ /* 0x000fe40000100a00 */
[----:B------:R-:W0:Y:S04]  /*15160*/  LDSM.16.MT88.4 R4, [R28+0x2100] ;  /* 0x002100001c04783b */ /* 0x000e280000004200 */
[----:B------:R-:W4:Y:S01]  /*15170*/  LDL.LU.64 R16, [R1+0x4e0] ;  /* 0x0004e00001107983 */ /* 0x000f220000300a00 */
[----:B------:R-:W4:Y:S04]  /*15180*/  LDL.LU.64 R18, [R1+0x4e8] ;  /* 0x0004e80001127983 */ /* 0x000f280000300a00 */
[----:B0-----:R-:W-:Y:S01]  /*15190*/  STL.64 [R1+0x1998], R6 ;  /* 0x0019980601007387 */ /* 0x001fe20000100a00 */
[----:B------:R0:W-:Y:S03]  /*151a0*/  STL.64 [R1+0x1990], R4 ;  /* 0x0019900401007387 */ /* 0x0001e60000100a00 */
[----:B0-----:R-:W3:Y:S01]  /*151b0*/  LDL.LU.64 R4, [R1+0x80] ;  /* 0x0000800001047983 */ /* 0x001ee20000300a00 */
[----:B------:R-:W3:Y:S02]  /*151c0*/  LDL.64 R6, [R1+0x88] ;  /* 0x0000880001067983 */ /* 0x000ee40000100a00 */
[----:B------:R-:W-:-:S02]  /*151d0*/  IMAD.MOV.U32 R0, RZ, RZ, R20 ;  /* 0x000000ffff007224 */ /* 0x000fc400078e0014 */
[----:B------:R-:W-:Y:S01]  /*151e0*/  IMAD.MOV.U32 R2, RZ, RZ, R21 ;  /* 0x000000ffff027224 */ /* 0x000fe200078e0015 */
[C---:B--2---:R-:W-:Y:S01]  /*151f0*/  HMMA.16816.F32 R24, R12.reuse, R20, R24 ;  /* 0x000000140c18723c */ /* 0x044fe20000001818 */
[----:B---3--:R-:W-:Y:S01]  /*15200*/  STL.64 [R1+0x1b30], R6 ;  /* 0x001b300601007387 */ /* 0x008fe20000100a00 */
[----:B------:R0:W-:Y:S03]  /*15210*/  STL.64 [R1+0x1b28], R4 ;  /* 0x001b280401007387 */ /* 0x0001e60000100a00 */
[----:B0-----:R-:W2:Y:S11]  /*15220*/  LDL.LU.64 R4, [R1+0x10] ;  /* 0x0000100001047983 */ /* 0x001eb60000300a00 */
[----:B------:R-:W-:Y:S07]  /*15230*/  @!UPT UIADD3 URZ, URZ, URZ, URZ ;  /* 0x0000003f3f3ff290 */ /* 0x000fee000fffe03f */
[----:B------:R-:W-:Y:S02]  /*15240*/  STL.64 [R1+0x1c0], R24 ;  /* 0x0001c01801007387 */ /* 0x000fe40000100a00 */
[----:B------:R0:W-:Y:S02]  /*15250*/  STL.64 [R1+0x1c8], R26 ;  /* 0x0001c81a01007387 */ /* 0x0001e40000100a00 */
[----:B0-----:R-:W3:Y:S01]  /*15260*/  LDL.LU.64 R26, [R1+0x1b80] ;  /* 0x001b8000011a7983 */ /* 0x001ee20000300a00 */
[----:B------:R-:W2:Y:S02]  /*15270*/  LDL.LU.64 R24, [R1+0x1b78] ;  /* 0x001b780001187983 */ /* 0x000ea40000300a00 */
[----:B------:R-:W2:Y:S02]  /*15280*/  LDL.LU.64 R22, [R1+0x1b70] ;  /* 0x001b700001167983 */ /* 0x000ea40000300a00 */
[----:B------:R-:W2:Y:S02]  /*15290*/  LDL.LU.64 R20, [R1+0x1b68] ;  /* 0x001b680001147983 */ /* 0x000ea40000300a00 */
[C---:B--2---:R-:W-:Y:S08]  /*152a0*/  HMMA.16816.F32 R20, R12.reuse, R4, R20 ;  /* 0x000000040c14723c */ /* 0x044ff00000001814 */
[----:B------:R-:W-:Y:S11]  /*152b0*/  HMMA.16816.F32 R8, R12, R24, R8 ;  /* 0x000000180c08723c */ /* 0x000ff60000001808 */
[----:B------:R-:W-:Y:S04]  /*152c0*/  @!UPT UIADD3 URZ, URZ, URZ, URZ ;  /* 0x0000003f3f3ff290 */ /* 0x000fe8000fffe03f */
[----:B------:R0:W-:Y:S01]  /*152d0*/  STL.64 [R1+0x1b0], R20 ;  /* 0x0001b01401007387 */ /* 0x0001e20000100a00 */
[----:B------:R-:W-:Y:S02]  /*152e0*/  STL.64 [R1+0x1b8], R22 ;  /* 0x0001b81601007387 */ /* 0x000fe40000100a00 */
[----:B0-----:R-:W-:Y:S02]  /*152f0*/  IMAD.MOV.U32 R21, RZ, RZ, R4 ;  /* 0x000000ffff157224 */ /* 0x001fe400078e0004 */
[----:B------:R-:W-:-:S05]  /*15300*/  IMAD.MOV.U32 R20, RZ, RZ, R5 ;  /* 0x000000ffff147224 */ /* 0x000fca00078e0005 */
[----:B------:R0:W-:Y:S04]  /*15310*/  STL.64 [R1+0x1b40], R20 ;  /* 0x001b401401007387 */ /* 0x0001e80000100a00 */
[----:B0-----:R-:W2:Y:S01]  /*15320*/  LDL.LU.64 R20, [R1+0x170] ;  /* 0x0001700001147983 */ /* 0x001ea20000300a00 */
[----:B------:R-:W2:Y:S02]  /*15330*/  LDL.LU.64 R22, [R1+0x178] ;  /* 0x0001780001167983 */ /* 0x000ea40000300a00 */
[----:B------:R-:W2:Y:S02]  /*15340*/  LDL.LU.64 R4, [R1+0x160] ;  /* 0x0001600001047983 */ /* 0x000ea40000300a00 */
[----:B------:R-:W2:Y:S01]  /*15350*/  LDL.LU.64 R6, [R1+0x168] ;  /* 0x0001680001067983 */ /* 0x000ea20000300a00 */
[----:B------:R-:W-:Y:S01]  /*15360*/  STL.64 [R1+0x1a0], R8 ;  /* 0x0001a00801007387 */ /* 0x000fe20000100a00 */
[----:B------:R0:W-:Y:S03]  /*15370*/  STL.64 [R1+0x1a8], R10 ;  /* 0x0001a80a01007387 */ /* 0x0001e60000100a00 */
[----:B0-----:R-:W2:Y:S01]  /*15380*/  LDL.LU.64 R10, [R1+0x1b60] ;  /* 0x001b6000010a7983 */ /* 0x001ea20000300a00 */
[----:B------:R-:W4:Y:S02]  /*15390*/  LDL.LU.64 R8, [R1+0x1b58] ;  /* 0x001b580001087983 */ /* 0x000f240000300a00 */
[----:B---3--:R-:W-:Y:S02]  /*153a0*/  STL.64 [R1+0x1af0], R26 ;  /* 0x001af01a01007387 */ /* 0x008fe40000100a00 */
[----:B------:R0:W-:Y:S02]  /*153b0*/  STL.64 [R1+0x1ae8], R24 ;  /* 0x001ae81801007387 */ /* 0x0001e40000100a00 */
[----:B0-----:R-:W3:Y:S01]  /*153c0*/  LDL.LU.64 R24, [R1+0x490] ;  /* 0x0004900001187983 */ /* 0x001ee20000300a00 */
[----:B------:R-:W3:Y:S01]  /*153d0*/  LDL.LU.64 R26, [R1+0x498] ;  /* 0x00049800011a7983 */ /* 0x000ee20000300a00 */
[C---:B----4-:R-:W-:Y:S11]  /*153e0*/  HMMA.16816.F32 R16, R12.reuse, R8, R16 ;  /* 0x000000080c10723c */ /* 0x050ff60000001810 */
[----:B------:R-:W-:Y:S11]  /*153f0*/  @!UPT UIADD3 URZ, URZ, URZ, URZ ;  /* 0x0000003f3f3ff290 */ /* 0x000ff6000fffe03f */
[----:B------:R-:W-:Y:S01]  /*15400*/  @!UPT UIADD3 URZ, URZ, URZ, URZ ;  /* 0x0000003f3f3ff290 */ /* 0x000fe2000fffe03f */
[----:B------:R0:W-:Y:S01]  /*15410*/  STL.64 [R1+0x190], R16 ;  /* 0x0001901001007387 */ /* 0x0001e20000100a00 */
[----:B------:R-:W-:Y:S03]  /*15420*/  STL.64 [R1+0x198], R18 ;  /* 0x0001981201007387 */ /* 0x000fe60000100a00 */
[----:B0-----:R-:W4:Y:S01]  /*15430*/  LDL.LU.64 R16, [R1+0x1b50] ;  /* 0x001b500001107983 */ /* 0x001f220000300a00 */
[----:B--2---:R-:W-:Y:S02]  /*15440*/  STL.64 [R1+0x1ae0], R10 ;  /* 0x001ae00a01007387 */ /* 0x004fe40000100a00 */
[----:B------:R0:W-:Y:S02]  /*15450*/  STL.64 [R1+0x1ad8], R8 ;  /* 0x001ad80801007387 */ /* 0x0001e40000100a00 */
[----:B0-----:R-:W4:Y:S01]  /*15460*/  LDL.LU.64 R8, [R1+0x180] ;  /* 0x0001800001087983 */ /* 0x001f220000300a00 */
[----:B------:R-:W4:Y:S02]  /*15470*/  LDL.LU.64 R10, [R1+0x188] ;  /* 0x00018800010a7983 */ /* 0x000f240000300a00 */
[C---:B----4-:R-:W-:Y:S11]  /*15480*/  HMMA.16816.F32 R8, R12.reuse, R16, R8 ;  /* 0x000000100c08723c */ /* 0x050ff60000001808 */
[----:B------:R-:W-:Y:S11]  /*15490*/  @!UPT UIADD3 URZ, URZ, URZ, URZ ;  /* 0x0000003f3f3ff290 */ /* 0x000ff6000fffe03f */
[----:B------:R-:W-:Y:S01]  /*154a0*/  @!UPT UIADD3 URZ, URZ, URZ, URZ ;  /* 0x0000003f3f3ff290 */ /* 0x000fe2000fffe03f */
[----:B------:R0:W-:Y:S01]  /*154b0*/  STL.64 [R1+0x180], R8 ;  /* 0x0001800801007387 */ /* 0x0001e20000100a00 */
[----:B------:R1:W-:Y:S02]  /*154c0*/  STL.64 [R1+0x188], R10 ;  /* 0x0001880a01007387 */ /* 0x0003e40000100a00 */
[----:B0-----:R-:W-:Y:S02]  /*154d0*/  IMAD.MOV.U32 R9, RZ, RZ, R16 ;  /* 0x000000ffff097224 */ /* 0x001fe400078e0010 */
[----:B------:R-:W-:Y:S02]  /*154e0*/  IMAD.MOV.U32 R8, RZ, RZ, R17 ;  /* 0x000000ffff087224 */ /* 0x000fe400078e0011 */
[----:B------:R-:W2:Y:S02]  /*154f0*/  LDL.LU.64 R16, [R1+0x1b48] ;  /* 0x001b480001107983 */ /* 0x000ea40000300a00 */
[----:B--2---:R-:W-:Y:S01]  /*15500*/  HMMA.16816.F32 R20, R12, R16, R20 ;  /* 0x000000100c14723c */ /* 0x004fe20000001814 */
[----:B-1----:R-:W-:-:S02]  /*15510*/  IMAD.MOV.U32 R11, RZ, RZ, R16 ;  /* 0x000000ffff0b7224 */ /* 0x002fc400078e0010 */
[----:B------:R-:W-:Y:S11]  /*15520*/  IMAD.MOV.U32 R10, RZ, RZ, R17 ;  /* 0x000000ffff0a7224 */ /* 0x000ff600078e0011 */
[----:B------:R-:W-:Y:S09]  /*15530*/  @!UPT UIADD3 URZ, URZ, URZ, URZ ;  /* 0x0000003f3f3ff290 */ /* 0x000ff2000fffe03f */
[----:B------:R0:W-:Y:S01]  /*15540*/  STL.64 [R1+0x170], R20 ;  /* 0x0001701401007387 */ /* 0x0001e20000100a00 */
[----:B------:R-:W-:Y:S03]  /*15550*/  STL.64 [R1+0x178], R22 ;  /* 0x0001781601007387 */ /* 0x000fe60000100a00 */
[----:B0-----:R-:W2:Y:S01]  /*15560*/  LDL.LU.64 R20, [R1+0x1b40] ;  /* 0x001b400001147983 */ /* 0x001ea20000300a00 */
[----:B------:R-:W4:Y:S02]  /*15570*/  LDL.LU.64 R16, [R1+0x1b38] ;  /* 0x001b380001107983 */ /* 0x000f240000300a00 */
[C---:B----4-:R-:W-:Y:S11]  /*15580*/  HMMA.16816.F32 R4, R12.reuse, R16, R4 ;  /* 0x000000100c04723c */ /* 0x050ff60000001804 */
[----:B------:R-:W-:Y:S11]  /*15590*/  @!UPT UIADD3 URZ, URZ, URZ, URZ ;  /* 0x0000003f3f3ff290 */ /* 0x000ff6000fffe03f */
[----:B------:R-:W-:Y:S01]  /*155a0*/  @!UPT UIADD3 URZ, URZ, URZ, URZ ;  /* 0x0000003f3f3ff290 */ /* 0x000fe2000fffe03f */
[----:B------:R-:W-:Y:S01]  /*155b0*/  STL.64 [R1+0x160], R4 ;  /* 0x0001600401007387 */ /* 0x000fe20000100a00 */
[----:B------:R0:W-:Y:S03]  /*155c0*/  STL.64 [R1+0x168], R6 ;  /* 0x0001680601007387 */ /* 0x0001e60000100a00 */
[----:B0-----:R-:W4:Y:S01]  /*155d0*/  LDL.LU.64 R6, [R1+0x1b30] ;  /* 0x001b300001067983 */ /* 0x001f220000300a00 */
[----:B------:R-:W3:Y:S02]  /*155e0*/  LDL.LU.64 R4, [R1+0x1b28] ;  /* 0x001b280001047983 */ /* 0x000ee40000300a00 */
[----:B------:R-:W-:Y:S02]  /*155f0*/  IMAD.MOV.U32 R23, RZ, RZ, R16 ;  /* 0x000000ffff177224 */ /* 0x000fe400078e0010 */
[----:B------:R-:W-:Y:S01]  /*15600*/  IMAD.MOV.U32 R22, RZ, RZ, R17 ;  /* 0x000000ffff167224 */ /* 0x000fe200078e0011 */
[----:B------:R-:W2:Y:S01]  /*15610*/  LDL.LU.64 R18, [R1+0x1b20] ;  /* 0x001b200001127983 */ /* 0x000ea20000300a00 */
[----:B------:R-:W2:Y:S01]  /*15620*/  LDL.LU.64 R16, [R1+0x1b18] ;  /* 0x001b180001107983 */ /* 0x000ea20000300a00 */
[----:B---3--:R-:W-:Y:S02]  /*15630*/  HMMA.16816.F32 R12, R12, R4, R24 ;  /* 0x000000040c0c723c */ /* 0x008fe40000001818 */
[----:B----4-:R-:W-:Y:S01]  /*15640*/  STL.64 [R1+0x1a88], R6 ;  /* 0x001a880601007387 */ /* 0x010fe20000100a00 */
[----:B------:R0:W-:Y:S04]  /*15650*/  STL.64 [R1+0x1a80], R4 ;  /* 0x001a800401007387 */ /* 0x0001e80000100a00 */
[----:B0-----:R-:W-:-:S02]  /*15660*/  IMAD.MOV.U32 R4, RZ, RZ, R23 ;  /* 0x000000ffff047224 */ /* 0x001fc400078e0017 */
[----:B------:R-:W-:Y:S02]  /*15670*/  IMAD.MOV.U32 R5, RZ, RZ, R22 ;  /* 0x000000ffff057224 */ /* 0x000fe400078e0016 */
[----:B--2---:R-:W-:Y:S02]  /*15680*/  IMAD.MOV.U32 R24, RZ, RZ, R21 ;  /* 0x000000ffff187224 */ /* 0x004fe400078e0015 */
[----:B------:R-:W-:-:S10]  /*15690*/  IMAD.MOV.U32 R25, RZ, RZ, R20 ;  /* 0x000000ffff197224 */ /* 0x000fd400078e0014 */
[----:B------:R-:W-:Y:S01]  /*156a0*/  STL.64 [R1+0xb0], R12 ;  /* 0x0000b00c01007387 */ /* 0x000fe20000100a00 */
[----:B------:R-:W-:Y:S02]  /*156b0*/  STL.64 [R1+0xb8], R14 ;  /* 0x0000b80e01007387 */ /* 0x000fe40000100a00 */
[----:B------:R0:W-:Y:S02]  /*156c0*/  STL.64 [R1+0x1aa0], R4 ;  /* 0x001aa00401007387 */ /* 0x0001e40000100a00 */
[----:B0-----:R-:W-:Y:S02]  /*156d0*/  IMAD.MOV.U32 R4, RZ, RZ, R11 ;  /* 0x000000ffff047224 */ /* 0x001fe400078e000b */
[----:B------:R-:W-:-:S05]  /*156e0*/  IMAD.MOV.U32 R5, RZ, RZ, R10 ;  /* 0x000000ffff057224 */ /* 0x000fca00078e000a */
[----:B------:R0:W-:Y:S01]  /*156f0*/  STL.64 [R1+0x1ab8], R4 ;  /* 0x001ab80401007387 */ /* 0x0001e20000100a00 */
[----:B------:R1:W-:Y:S02]  /*15700*/  STL.64 [R1+0x1b08], R24 ;  /* 0x001b081801007387 */ /* 0x0003e40000100a00 */
[----:B0-----:R-:W-:Y:S02]  /*15710*/  IMAD.MOV.U32 R4, RZ, RZ, R9 ;  /* 0x000000ffff047224 */ /* 0x001fe400078e0009 */
[----:B------:R-:W-:Y:S01]  /*15720*/  IMAD.MOV.U32 R5, RZ, RZ, R8 ;  /* 0x000000ffff057224 */ /* 0x000fe200078e0008 */
[----:B-1----:R-:W2:Y:S01]  /*15730*/  LDL.LU.64 R24, [R1+0x480] ;  /* 0x0004800001187983 */ /* 0x002ea20000300a00 */
[----:B------:R-:W2:Y:S03]  /*15740*/  LDL.LU.64 R26, [R1+0x488] ;  /* 0x00048800011a7983 */ /* 0x000ea60000300a00 */
[----:B------:R-:W-:Y:S01]  /*15750*/  STL.64 [R1+0x1ad0], R4 ;  /* 0x001ad00401007387 */ /* 0x000fe20000100a00 */
[----:B------:R-:W3:Y:S02]  /*15760*/  LDL.LU R12, [R1+0x350] ;  /* 0x00035000010c7983 */ /* 0x000ee40000300800 */
[----:B------:R-:W3:Y:S02]  /*15770*/  LDL.LU R13, [R1+0x354] ;  /* 0x00035400010d7983 */ /* 0x000ee40000300800 */
[----:B------:R-:W4:Y:S01]  /*15780*/  LDL.LU R14, [R1+0x358] ;  /* 0x00035800010e7983 */ /* 0x000f220000300800 */
[----:B------:R-:W4:Y:S01]  /*15790*/  LDL.LU R15, [R1+0x35c] ;  /* 0x00035c00010f7983 */ /* 0x000f220000300800 */
[----:B------:R-:W2:Y:S02]  /*157a0*/  LDL.LU.64 R8, [R1+0x60] ;  /* 0x0000600001087983 */ /* 0x000ea40000300a00 */
[----:B------:R-:W2:Y:S02]  /*157b0*/  LDL.LU.64 R10, [R1+0x68] ;  /* 0x00006800010a7983 */ /* 0x000ea40000300a00 */
[----:B--2---:R-:W-:Y:S01]  /*157c0*/  STL.64 [R1+0x1b00], R10 ;  /* 0x001b000a01007387 */ /* 0x004fe20000100a00 */
[----:B------:R0:W-:Y:S03]  /*157d0*/  STL.64 [R1+0x1af8], R8 ;  /* 0x001af80801007387 */ /* 0x0001e60000100a00 */
[----:B0-----:R-:W2:Y:S01]  /*157e0*/  LDL.LU.64 R8, [R1+0x150] ;  /* 0x0001500001087983 */ /* 0x001ea20000300a00 */
[----:B------:R-:W2:Y:S02]  /*157f0*/  LDL.LU.64 R10, [R1+0x158] ;  /* 0x00015800010a7983 */ /* 0x000ea40000300a00 */
[----:B------:R-:W2:Y:S02]  /*15800*/  LDL.LU.64 R4, [R1+0x50] ;  /* 0x0000500001047983 */ /* 0x000ea40000300a00 */
[----:B------:R-:W2:Y:S01]  /*15810*/  LDL.LU.64 R6, [R1+0x58] ;  /* 0x0000580001067983 */ /* 0x000ea20000300a00 */
[----:B------:R-:W2:Y:S01]  /*15820*/  LDL.LU.64 R20, [R1+0x110] ;  /* 0x0001100001147983 */ /* 0x000ea20000300a00 */
[----:B------:R-:W2:Y:S03]  /*15830*/  LDL.LU.64 R22, [R1+0x118] ;  /* 0x0001180001167983 */ /* 0x000ea60000300a00 */
[----:B--2---:R-:W-:Y:S01]  /*15840*/  STL.64 [R1+0x1a98], R22 ;  /* 0x001a981601007387 */ /* 0x004fe20000100a00 */
[----:B------:R0:W-:Y:S03]  /*15850*/  STL.64 [R1+0x1a90], R20 ;  /* 0x001a901401007387 */ /* 0x0001e60000100a00 */
[----:B0-----:R-:W2:Y:S01]  /*15860*/  LDL.LU.64 R20, [R1+0x120] ;  /* 0x0001200001147983 */ /* 0x001ea20000300a00 */
        /* <DEDUP_REMOVED lines=8> */
[----:B------:R-:W2:Y:S02]  /*158f0*/  LDL.LU.64 R22, [R1+0x148] ;  /* 0x0001480001167983 */ /* 0x000ea40000300a00 */
[----:B----4-:R-:W-:Y:S02]  /*15900*/  STL.64 [R1+0x1a60], R14 ;  /* 0x001a600e01007387 */ /* 0x010fe40000100a00 */
[----:B---3--:R0:W-:Y:S02]  /*15910*/  STL.64 [R1+0x1a58], R12 ;  /* 0x001a580c01007387 */ /* 0x0081e40000100a00 */
[----:B0-----:R-:W-:-:S02]  /*15920*/  IMAD.MOV.U32 R12, RZ, RZ, R0 ;  /* 0x000000ffff0c7224 */ /* 0x001fc400078e0000 */
[----:B------:R-:W-:Y:S01]  /*15930*/  IMAD.MOV.U32 R13, RZ, RZ, R2 ;  /* 0x000000ffff0d7224 */ /* 0x000fe200078e0002 */
[----:B------:R-:W3:Y:S01]  /*15940*/  LDL.LU R0, [R1+0x1b14] ;  /* 0x001b140001007983 */ /* 0x000ee20000300800 */
[----:B------:R-:W4:Y:S02]  /*15950*/  LDL.LU R2, [R1+0x1b10] ;  /* 0x001b100001027983 */ /* 0x000f240000300800 */
[----:B------:R-:W2:Y:S02]  /*15960*/  LDL R14, [R1+0x28] ;  /* 0x00002800010e7983 */ /* 0x000ea40000100800 */
[----:B------:R-:W2:Y:S01]  /*15970*/  LDL R15, [R1+0x2c] ;  /* 0x00002c00010f7983 */ /* 0x000ea20000100800 */
[C---:B------:R-:W-:Y:S11]  /*15980*/  HMMA.16816.F32 R24, R16.reuse, R12, R24 ;  /* 0x0000000c1018723c */ /* 0x040ff60000001818 */
[----:B------:R-:W-:Y:S11]  /*15990*/  @!UPT UIADD3 URZ, URZ, URZ, URZ ;  /* 0x0000003f3f3ff290 */ /* 0x000ff6000fffe03f */
[----:B------:R-:W-:Y:S01]  /*159a0*/  @!UPT UIADD3 URZ, URZ, URZ, URZ ;  /* 0x0000003f3f3ff290 */ /* 0x000fe2000fffe03f */
[----:B------:R0:W-:Y:S01]  /*159b0*/  STL.64 [R1+0xa0], R24 ;  /* 0x0000a01801007387 */ /* 0x0001e20000100a00 */
[----:B------:R1:W-:Y:S03]  /*159c0*/  STL.64 [R1+0xa8], R26 ;  /* 0x0000a81a01007387 */ /* 0x0003e60000100a00 */
[----:B0-----:R-:W1:Y:S02]  /*159d0*/  LDL.LU.64 R24, [R1+0x1b08] ;  /* 0x001b080001187983 */ /* 0x001e640000300a00 */
[C---:B-1----:R-:W-:Y:S02]  /*159e0*/  HMMA.16816.F32 R24, R16.reuse, R24, R8 ;  /* 0x000000181018723c */ /* 0x042fe40000001808 */
[----:B------:R-:W2:Y:S01]  /*159f0*/  LDL.LU.64 R10, [R1+0x1b00] ;  /* 0x001b0000010a7983 */ /* 0x000ea20000300a00 */
[----:B------:R-:W2:Y:S11]  /*15a00*/  LDL.LU.64 R8, [R1+0x1af8] ;  /* 0x001af80001087983 */ /* 0x000eb60000300a00 */
[----:B------:R-:W-:Y:S09]  /*15a10*/  @!UPT UIADD3 URZ, URZ, URZ, URZ ;  /* 0x0000003f3f3ff290 */ /* 0x000ff2000fffe03f */
[----:B------:R-:W-:Y:S01]  /*15a20*/  STL.64 [R1+0x90], R24 ;  /* 0x0000901801007387 */ /* 0x000fe20000100a00 */
[----:B------:R0:W-:Y:S03]  /*15a30*/  STL.64 [R1+0x98], R26 ;  /* 0x0000981a01007387 */ /* 0x0001e60000100a00 */
[----:B0-----:R-:W2:Y:S01]  /*15a40*/  LDL.LU.64 R26, [R1+0x1af0] ;  /* 0x001af000011a7983 */ /* 0x001ea20000300a00 */
[----:B------:R-:W2:Y:S02]  /*15a50*/  LDL.LU.64 R24, [R1+0x1ae8] ;  /* 0x001ae80001187983 */ /* 0x000ea40000300a00 */
[C---:B--2---:R-:W-:Y:S11]  /*15a60*/  HMMA.16816.F32 R8, R16.reuse, R24, R8 ;  /* 0x000000181008723c */ /* 0x044ff60000001808 */
[----:B------:R-:W-:Y:S11]  /*15a70*/  @!UPT UIADD3 URZ, URZ, URZ, URZ ;  /* 0x0000003f3f3ff290 */ /* 0x000ff6000fffe03f */
[----:B------:R-:W-:Y:S01]  /*15a80*/  @!UPT UIADD3 URZ, URZ, URZ, URZ ;  /* 0x0000003f3f3ff290 */ /* 0x000fe2000fffe03f */
[----:B------:R-:W-:Y:S01]  /*15a90*/  STL.64 [R1+0x60], R8 ;  /* 0x0000600801007387 */ /* 0x000fe20000100a00 */
[----:B------:R0:W-:Y:S03]  /*15aa0*/  STL.64 [R1+0x68], R10 ;  /* 0x0000680a01007387 */ /* 0x0001e60000100a00 */
[----:B0-----:R-:W2:Y:S01]  /*15ab0*/  LDL.LU.64 R10, [R1+0x1ae0] ;  /* 0x001ae000010a7983 */ /* 0x001ea20000300a00 */
[----:B------:R-:W2:Y:S02]  /*15ac0*/  LDL.LU.64 R8, [R1+0x1ad8] ;  /* 0x001ad80001087983 */ /* 0x000ea40000300a00 */
[----:B------:R0:W-:Y:S02]  /*15ad0*/  STL.64 [R1+0x1a68], R26 ;  /* 0x001a681a01007387 */ /* 0x0001e40000100a00 */
[----:B------:R-:W3:Y:S01]  /*15ae0*/  LDL.LU R24, [R1+0x270] ;  /* 0x0002700001187983 */ /* 0x000ee20000300800 */
[----:B------:R-:W3:Y:S04]  /*15af0*/  LDL.LU R25, [R1+0x274] ;  /* 0x0002740001197983 */ /* 0x000ee80000300800 */
[----:B0-----:R-:W3:Y:S01]  /*15b00*/  LDL.LU R26, [R1+0x278] ;  /* 0x00027800011a7983 */ /* 0x001ee20000300800 */
[----:B------:R-:W3:Y:S01]  /*15b10*/  LDL.LU R27, [R1+0x27c] ;  /* 0x00027c00011b7983 */ /* 0x000ee20000300800 */
[C---:B--2---:R-:W-:Y:S11]  /*15b20*/  HMMA.16816.F32 R4, R16.reuse, R8, R4 ;  /* 0x000000081004723c */ /* 0x044ff60000001804 */
        /* <DEDUP_REMOVED lines=25> */
[----:B0-----:R-:W2:Y:S01]  /*15cc0*/  LDL.LU.64 R6, [R1+0x1a88] ;  /* 0x001a880001067983 */ /* 0x001ea20000300a00 */
[----:B------:R-:W2:Y:S02]  /*15cd0*/  LDL.LU.64 R4, [R1+0x1a80] ;  /* 0x001a800001047983 */ /* 0x000ea40000300a00 */
[----:B--2---:R-:W-:Y:S01]  /*15ce0*/  HMMA.16816.F32 R16, R16, R4, R20 ;  /* 0x000000041010723c */ /* 0x004fe20000001814 */
[----:B------:R-:W3:Y:S01]  /*15cf0*/  LDL.LU.64 R22, [R1+0x1a78] ;  /* 0x001a780001167983 */ /* 0x000ee20000300a00 */
[----:B------:R-:W3:Y:S02]  /*15d00*/  LDL.LU.64 R20, [R1+0x1a70] ;  /* 0x001a700001147983 */ /* 0x000ee40000300a00 */
[----:B------:R0:W-:Y:S02]  /*15d10*/  STL.64 [R1+0x1a18], R6 ;  /* 0x001a180601007387 */ /* 0x0001e40000100a00 */
[----:B0-----:R-:W2:Y:S11]  /*15d20*/  LDL.64 R6, [R1+0x18] ;  /* 0x0000180001067983 */ /* 0x001eb60000100a00 */
[----:B------:R-:W-:Y:S06]  /*15d30*/  @!UPT UIADD3 URZ, URZ, URZ, URZ ;  /* 0x0000003f3f3ff290 */ /* 0x000fec000fffe03f */
[----:B------:R-:W-:Y:S01]  /*15d40*/  STL.64 [R1+0x110], R16 ;  /* 0x0001101001007387 */ /* 0x000fe20000100a00 */
[----:B------:R0:W-:Y:S03]  /*15d50*/  STL.64 [R1+0x118], R18 ;  /* 0x0001181201007387 */ /* 0x0001e60000100a00 */
[----:B0-----:R-:W2:Y:S04]  /*15d60*/  LDL R18, [R1+0x48] ;  /* 0x0000480001127983 */ /* 0x001ea80000100800 */
[----:B------:R-:W2:Y:S01]  /*15d70*/  LDL R19, [R1+0x4c] ;  /* 0x00004c0001137983 */ /* 0x000ea20000100800 */
[----:B---3--:R-:W-:Y:S03]  /*15d80*/  HMMA.16816.F32 R12, R20, R14, R24 ;  /* 0x0000000e140c723c */ /* 0x008fe60000001818 */
[----:B--2---:R-:W-:Y:S01]  /*15d90*/  STL.64 [R1+0x1a40], R18 ;  /* 0x001a401201007387 */ /* 0x004fe20000100a00 */
[----:B------:R-:W2:Y:S02]  /*15da0*/  LDL.LU R16, [R1+0x360] ;  /* 0x0003600001107983 */ /* 0x000ea40000300800 */
[----:B------:R-:W2:Y:S02]  /*15db0*/  LDL.LU R17, [R1+0x364] ;  /* 0x0003640001117983 */ /* 0x000ea40000300800 */
[----:B------:R-:W3:Y:S11]  /*15dc0*/  LDL.LU.64 R26, [R1+0x1a68] ;  /* 0x001a6800011a7983 */ /* 0x000ef60000300a00 */
[----:B------:R-:W-:Y:S04]  /*15dd0*/  @!UPT UIADD3 URZ, URZ, URZ, URZ ;  /* 0x0000003f3f3ff290 */ /* 0x000fe8000fffe03f */
[----:B------:R-:W-:Y:S01]  /*15de0*/  STL.64 [R1+0x120], R12 ;  /* 0x0001200c01007387 */ /* 0x000fe20000100a00 */
[----:B------:R0:W-:Y:S03]  /*15df0*/  STL.64 [R1+0x128], R14 ;  /* 0x0001280e01007387 */ /* 0x0001e60000100a00 */
[----:B0-----:R-:W3:Y:S01]  /*15e00*/  LDL.LU.64 R14, [R1+0x1a60] ;  /* 0x001a6000010e7983 */ /* 0x001ee20000300a00 */
[----:B------:R-:W3:Y:S02]  /*15e10*/  LDL.LU.64 R12, [R1+0x1a58] ;  /* 0x001a5800010c7983 */ /* 0x000ee40000300a00 */
[----:B----4-:R-:W-:Y:S02]  /*15e20*/  IMAD.MOV.U32 R18, RZ, RZ, R2 ;  /* 0x000000ffff127224 */ /* 0x010fe400078e0002 */
[----:B------:R-:W-:Y:S02]  /*15e30*/  IMAD.MOV.U32 R19, RZ, RZ, R0 ;  /* 0x000000ffff137224 */ /* 0x000fe400078e0000 */
[----:B------:R-:W-:-:S02]  /*15e40*/  IMAD.MOV.U32 R2, RZ, RZ, R6 ;  /* 0x000000ffff027224 */ /* 0x000fc400078e0006 */
[----:B------:R-:W-:-:S03]  /*15e50*/  IMAD.MOV.U32 R0, RZ, RZ, R7 ;  /* 0x000000ffff007224 */ /* 0x000fc600078e0007 */
[C---:B--2---:R-:W-:Y:S08]  /*15e60*/  HMMA.16816.F32 R16, R20.reuse, R6, R16 ;  /* 0x000000061410723c */ /* 0x044ff00000001810 */
[----:B---3--:R-:W-:Y:S01]  /*15e70*/  HMMA.16816.F32 R4, R20, R26, R12 ;  /* 0x0000001a1404723c */ /* 0x008fe2000000180c */
[----:B------:R-:W-:Y:S11]  /*15e80*/  IMAD.MOV.U32 R9, RZ, RZ, R26 ;  /* 0x000000ffff097224 */ /* 0x000ff600078e001a */
[----:B------:R-:W-:Y:S03]  /*15e90*/  @!UPT UIADD3 URZ, URZ, URZ, URZ ;  /* 0x0000003f3f3ff290 */ /* 0x000fe6000fffe03f */
[----:B------:R-:W-:Y:S01]  /*15ea0*/  STL.64 [R1+0x270], R16 ;  /* 0x0002701001007387 */ /* 0x000fe20000100a00 */
[----:B------:R-:W-:Y:S02]  /*15eb0*/  STL.64 [R1+0x278], R18 ;  /* 0x0002781201007387 */ /* 0x000fe40000100a00 */
[----:B------:R-:W-:-:S05]  /*15ec0*/  IMAD.MOV.U32 R8, RZ, RZ, R27 ;  /* 0x000000ffff087224 */ /* 0x000fca00078e001b */
[----:B------:R0:W-:Y:S01]  /*15ed0*/  STL.64 [R1+0x4a0], R4 ;  /* 0x0004a00401007387 */ /* 0x0001e20000100a00 */
[----:B------:R1:W-:Y:S02]  /*15ee0*/  STL.64 [R1+0x4a8], R6 ;  /* 0x0004a80601007387 */ /* 0x0003e40000100a00 */
[----:B------:R-:W2:Y:S02]  /*15ef0*/  LDL.LU R24, [R1+0x260] ;  /* 0x0002600001187983 */ /* 0x000ea40000300800 */
[----:B------:R-:W2:Y:S01]  /*15f00*/  LDL.LU R25, [R1+0x264] ;  /* 0x0002640001197983 */ /* 0x000ea20000300800 */
[----:B------:R-:W3:Y:S01]  /*15f10*/  LDL.LU R26, [R1+0x268] ;  /* 0x00026800011a7983 */ /* 0x000ee20000300800 */
[----:B------:R-:W3:Y:S03]  /*15f20*/  LDL.LU R27, [R1+0x26c] ;  /* 0x00026c00011b7983 */ /* 0x000ee60000300800 */
[----:B0-----:R-:W4:Y:S01]  /*15f30*/  LDL.LU R4, [R1+0x310] ;  /* 0x0003100001047983 */ /* 0x001f220000300800 */
[----:B------:R-:W4:Y:S02]  /*15f40*/  LDL.LU R5, [R1+0x314] ;  /* 0x0003140001057983 */ /* 0x000f240000300800 */
[----:B-1----:R-:W2:Y:S02]  /*15f50*/  LDL.LU R6, [R1+0x318] ;  /* 0x0003180001067983 */ /* 0x002ea40000300800 */
[----:B------:R-:W2:Y:S01]  /*15f60*/  LDL.LU R7, [R1+0x31c] ;  /* 0x00031c0001077983 */ /* 0x000ea20000300800 */
[----:B------:R-:W3:Y:S01]  /*15f70*/  LDL.LU R16, [R1+0x340] ;  /* 0x0003400001107983 */ /* 0x000ee20000300800 */
[----:B------:R-:W3:Y:S02]  /*15f80*/  LDL.LU R17, [R1+0x344] ;  /* 0x0003440001117983 */ /* 0x000ee40000300800 */
[----:B------:R-:W3:Y:S02]  /*15f90*/  LDL.LU R18, [R1+0x348] ;  /* 0x0003480001127983 */ /* 0x000ee40000300800 */
[----:B------:R-:W3:Y:S01]  /*15fa0*/  LDL.LU R19, [R1+0x34c] ;  /* 0x00034c0001137983 */ /* 0x000ee20000300800 */
[----:B--2---:R0:W-:Y:S01]  /*15fb0*/  STL.64 [R1+0x1a28], R6 ;  /* 0x001a280601007387 */ /* 0x0041e20000100a00 */
[----:B----4-:R1:W-:Y:S03]  /*15fc0*/  STL.64 [R1+0x1a20], R4 ;  /* 0x001a200401007387 */ /* 0x0103e60000100a00 */
[----:B0-----:R-:W2:Y:S04]  /*15fd0*/  LDL R6, [R1+0x38] ;  /* 0x0000380001067983 */ /* 0x001ea80000100800 */
[----:B------:R-:W2:Y:S04]  /*15fe0*/  LDL R7, [R1+0x3c] ;  /* 0x00003c0001077983 */ /* 0x000ea80000100800 */
[----:B--2---:R0:W-:Y:S01]  /*15ff0*/  STL.64 [R1+0x1a38], R6 ;  /* 0x001a380601007387 */ /* 0x0041e20000100a00 */
[----:B-1----:R-:W2:Y:S02]  /*16000*/  LDL.LU R4, [R1+0x330] ;  /* 0x0003300001047983 */ /* 0x002ea40000300800 */
[----:B------:R-:W2:Y:S01]  /*16010*/  LDL.LU R5, [R1+0x334] ;  /* 0x0003340001057983 */ /* 0x000ea20000300800 */
[----:B0-----:R-:W2:Y:S01]  /*16020*/  LDL.LU R6, [R1+0x338] ;  /* 0x0003380001067983 */ /* 0x001ea20000300800 */
[----:B------:R-:W2:Y:S02]  /*16030*/  LDL.LU R7, [R1+0x33c] ;  /* 0x00033c0001077983 */ /* 0x000ea40000300800 */
[----:B---3--:R0:W-:Y:S02]  /*16040*/  STL.64 [R1+0x1a10], R26 ;  /* 0x001a101a01007387 */ /* 0x0081e40000100a00 */
[----:B------:R1:W-:Y:S01]  /*16050*/  STL.64 [R1+0x1a08], R24 ;  /* 0x001a081801007387 */ /* 0x0003e20000100a00 */
[----:B0-----:R-:W3:Y:S01]  /*16060*/  LDL.64 R26, [R1+0x78] ;  /* 0x00007800011a7983 */ /* 0x001ee20000100a00 */
[----:B------:R-:W-:-:S02]  /*16070*/  IMAD.MOV.U32 R12, RZ, RZ, R3 ;  /* 0x000000ffff0c7224 */ /* 0x000fc400078e0003 */
[----:B------:R-:W-:Y:S02]  /*16080*/  IMAD.MOV.U32 R13, RZ, RZ, R29 ;  /* 0x000000ffff0d7224 */ /* 0x000fe400078e001d */
[----:B------:R-:W-:Y:S02]  /*16090*/  IMAD.MOV.U32 R14, RZ, RZ, R10 ;  /* 0x000000ffff0e7224 */ /* 0x000fe400078e000a */
[----:B------:R-:W-:Y:S01]  /*160a0*/  IMAD.MOV.U32 R15, RZ, RZ, R11 ;  /* 0x000000ffff0f7224 */ /* 0x000fe200078e000b */
[----:B---3--:R0:W-:Y:S01]  /*160b0*/  STL.64 [R1+0x1a30], R26 ;  /* 0x001a301a01007387 */ /* 0x0081e20000100a00 */
[----:B-1----:R-:W3:Y:S02]  /*160c0*/  LDL.LU R24, [R1+0x320] ;  /* 0x0003200001187983 */ /* 0x002ee40000300800 */
[----:B------:R-:W3:Y:S01]  /*160d0*/  LDL.LU R25, [R1+0x324] ;  /* 0x0003240001197983 */ /* 0x000ee20000300800 */
[----:B0-----:R-:W3:Y:S01]  /*160e0*/  LDL.LU R26, [R1+0x328] ;  /* 0x00032800011a7983 */ /* 0x001ee20000300800 */
[----:B------:R-:W3:Y:S02]  /*160f0*/  LDL.LU R27, [R1+0x32c] ;  /* 0x00032c00011b7983 */ /* 0x000ee40000300800 */
[----:B------:R-:W4:Y:S02]  /*16100*/  LDL.LU R3, [R1+0x1a54] ;  /* 0x001a540001037983 */ /* 0x000f240000300800 */
[----:B------:R-:W2:Y:S01]  /*16110*/  LDL.LU R29, [R1+0x1a50] ;  /* 0x001a5000011d7983 */ /* 0x000ea20000300800 */
[----:B------:R-:W2:Y:S01]  /*16120*/  LDL.LU R10, [R1+0x1a4c] ;  /* 0x001a4c00010a7983 */ /* 0x000ea20000300800 */
[----:B------:R-:W2:Y:S02]  /*16130*/  LDL.LU R11, [R1+0x1a48] ;  /* 0x001a4800010b7983 */ /* 0x000ea40000300800 */
[----:B------:R0:W-:Y:S02]  /*16140*/  STL.64 [R1+0x1948], R14 ;  /* 0x0019480e01007387 */ /* 0x0001e40000100a00 */
[----:B------:R1:W-:Y:S02]  /*16150*/  STL.64 [R1+0x1940], R12 ;  /* 0x0019400c01007387 */ /* 0x0003e40000100a00 */
[----:B0-----:R-:W-:-:S02]  /*16160*/  IMAD.MOV.U32 R14, RZ, RZ, R9 ;  /* 0x000000ffff0e7224 */ /* 0x001fc400078e0009 */
[----:B------:R-:W-:-:S05]  /*16170*/  IMAD.MOV.U32 R15, RZ, RZ, R8 ;  /* 0x000000ffff0f7224 */ /* 0x000fca00078e0008 */
[----:B------:R-:W-:Y:S01]  /*16180*/  STL.64 [R1+0x19f0], R14 ;  /* 0x0019f00e01007387 */ /* 0x000fe20000100a00 */
[----:B-1----:R-:W3:Y:S02]  /*16190*/  LDL.LU R12, [R1+0x250] ;  /* 0x00025000010c7983 */ /* 0x002ee40000300800 */
[----:B------:R-:W3:Y:S01]  /*161a0*/  LDL.LU R13, [R1+0x254] ;  /* 0x00025400010d7983 */ /* 0x000ee20000300800 */
[C---:B--2---:R-:W-:Y:S11]  /*161b0*/  HMMA.16816.F32 R16, R20.reuse, R10, R16 ;  /* 0x0000000a1410723c */ /* 0x044ff60000001810 */
[----:B------:R-:W-:Y:S11]  /*161c0*/  @!UPT UIADD3 URZ, URZ, URZ, URZ ;  /* 0x0000003f3f3ff290 */ /* 0x000ff6000fffe03f */
[----:B------:R-:W-:Y:S01]  /*161d0*/  @!UPT UIADD3 URZ, URZ, URZ, URZ ;  /* 0x0000003f3f3ff290 */ /* 0x000fe2000fffe03f */
[----:B------:R0:W-:Y:S04]  /*161e0*/  STL.64 [R1+0x368], R18 ;  /* 0x0003681201007387 */ /* 0x0001e80000100a00 */
[----:B0-----:R-:W2:Y:S01]  /*161f0*/  LDL.LU.64 R18, [R1+0x1a40] ;  /* 0x001a400001127983 */ /* 0x001ea20000300a00 */
[----:B------:R-:W-:Y:S02]  /*16200*/  IMAD.MOV.U32 R8, RZ, RZ, R16 ;  /* 0x000000ffff087224 */ /* 0x000fe400078e0010 */
[----:B------:R-:W-:Y:S02]  /*16210*/  IMAD.MOV.U32 R9, RZ, RZ, R17 ;  /* 0x000000ffff097224 */ /* 0x000fe400078e0011 */
[----:B------:R0:W-:Y:S03]  /*16220*/  STL.64 [R1+0x19e8], R10 ;  /* 0x0019e80a01007387 */ /* 0x0001e60000100a00 */
[----:B------:R-:W-:Y:S04]  /*16230*/  STL.64 [R1+0x19e0], R8 ;  /* 0x0019e00801007387 */ /* 0x000fe80000100a00 */
[----:B0-----:R-:W3:Y:S01]  /*16240*/  LDL.64 R10, [R1+0x28] ;  /* 0x00002800010a7983 */ /* 0x001ee20000100a00 */
[----:B--2---:R-:W-:Y:S11]  /*16250*/  HMMA.16816.F32 R4, R20, R18, R4 ;  /* 0x000000121404723c */ /* 0x004ff60000001804 */
[----:B------:R-:W-:Y:S11]  /*16260*/  @!UPT UIADD3 URZ, URZ, URZ, URZ ;  /* 0x0000003f3f3ff290 */ /* 0x000ff6000fffe03f */
[----:B------:R-:W-:Y:S01]  /*16270*/  @!UPT UIADD3 URZ, URZ, URZ, URZ ;  /* 0x0000003f3f3ff290 */ /* 0x000fe2000fffe03f */
[----:B------:R-:W-:Y:S01]  /*16280*/  STL.64 [R1+0x530], R4 ;  /* 0x0005300401007387 */ /* 0x000fe20000100a00 */
[----:B------:R0:W-:Y:S03]  /*16290*/  STL.64 [R1+0x538], R6 ;  /* 0x0005380601007387 */ /* 0x0001e60000100a00 */
[----:B0-----:R-:W3:Y:S01]  /*162a0*/  LDL.LU.64 R6, [R1+0x1a38] ;  /* 0x001a380001067983 */ /* 0x001ee20000300a00 */
[----:B------:R0:W-:Y:S02]  /*162b0*/  STL.64 [R1+0x19d8], R18 ;  /* 0x0019d81201007387 */ /* 0x0001e40000100a00 */
[----:B------:R-:W-:Y:S02]  /*162c0*/  IMAD.MOV.U32 R14, RZ, RZ, R29 ;  /* 0x000000ffff0e7224 */ /* 0x000fe400078e001d */
[----:B----4-:R-:W-:Y:S02]  /*162d0*/  IMAD.MOV.U32 R15, RZ, RZ, R3 ;  /* 0x000000ffff0f7224 */ /* 0x010fe400078e0003 */
[----:B0-----:R-:W-:-:S02]  /*162e0*/  IMAD.MOV.U32 R18, RZ, RZ, R2 ;  /* 0x000000ffff127224 */ /* 0x001fc400078e0002 */
[----:B------:R-:W-:Y:S01]  /*162f0*/  IMAD.MOV.U32 R19, RZ, RZ, R0 ;  /* 0x000000ffff137224 */ /* 0x000fe200078e0000 */
[C---:B---3--:R-:W-:Y:S01]  /*16300*/  HMMA.16816.F32 R4, R20.reuse, R6, R24 ;  /* 0x000000061404723c */ /* 0x048fe20000001818 */
[----:B------:R-:W2:Y:S11]  /*16310*/  LDL.LU.64 R26, [R1+0x1a30] ;  /* 0x001a3000011a7983 */ /* 0x000eb60000300a00 */
[----:B------:R-:W-:Y:S11]  /*16320*/  @!UPT UIADD3 URZ, URZ, URZ, URZ ;  /* 0x0000003f3f3ff290 */ /* 0x000ff6000fffe03f */
[----:B------:R-:W-:Y:S01]  /*16330*/  @!UPT UIADD3 URZ, URZ, URZ, URZ ;  /* 0x0000003f3f3ff290 */ /* 0x000fe2000fffe03f */
[----:B------:R-:W-:Y:S02]  /*16340*/  IMAD.MOV.U32 R2, RZ, RZ, R6 ;  /* 0x000000ffff027224 */ /* 0x000fe400078e0006 */
[----:B------:R-:W-:Y:S02]  /*16350*/  IMAD.MOV.U32 R0, RZ, RZ, R7 ;  /* 0x000000ffff007224 */ /* 0x000fe400078e0007 */
[----:B------:R-:W-:Y:S02]  /*16360*/  IMAD.MOV.U32 R29, RZ, RZ, R4 ;  /* 0x000000ffff1d7224 */ /* 0x000fe400078e0004 */
[----:B------:R-:W-:Y:S01]  /*16370*/  IMAD.MOV.U32 R3, RZ, RZ, R5 ;  /* 0x000000ffff037224 */ /* 0x000fe200078e0005 */
[----:B------:R-:W2:Y:S01]  /*16380*/  LDL.LU.64 R6, [R1+0x1a28] ;  /* 0x001a280001067983 */ /* 0x000ea20000300a00 */
[----:B------:R-:W2:Y:S03]  /*16390*/  LDL.LU.64 R4, [R1+0x1a20] ;  /* 0x001a200001047983 */ /* 0x000ea60000300a00 */
[----:B------:R-:W-:Y:S01]  /*163a0*/  STL [R1+0x185c], R3 ;  /* 0x00185c0301007387 */ /* 0x000fe20000100800 */
[----:B------:R-:W-:Y:S01]  /*163b0*/  STL [R1+0x1858], R29 ;  /* 0x0018581d01007387 */ /* 0x000fe20000100800 */
[C---:B--2---:R-:W-:Y:S11]  /*163c0*/  HMMA.16816.F32 R4, R20.reuse, R26, R4 ;  /* 0x0000001a1404723c */ /* 0x044ff60000001804 */
[----:B------:R-:W-:Y:S11]  /*163d0*/  @!UPT UIADD3 URZ, URZ, URZ, URZ ;  /* 0x0000003f3f3ff290 */ /* 0x000ff6000fffe03f */
[----:B------:R-:W-:Y:S01]  /*163e0*/  @!UPT UIADD3 URZ, URZ, URZ, URZ ;  /* 0x0000003f3f3ff290 */ /* 0x000fe2000fffe03f */
[----:B------:R0:W-:Y:S01]  /*163f0*/  STL.64 [R1+0x650], R4 ;  /* 0x0006500401007387 */ /* 0x0001e20000100a00 */
[----:B------:R1:W-:Y:S02]  /*16400*/  STL.64 [R1+0x658], R6 ;  /* 0x0006580601007387 */ /* 0x0003e40000100a00 */
[----:B0-----:R-:W-:Y:S01]  /*16410*/  IMAD.MOV.U32 R5, RZ, RZ, R26 ;  /* 0x000000ffff057224 */ /* 0x001fe200078e001a */
[----:B-1----:R-:W2:Y:S01]  /*16420*/  LDL.LU.64 R6, [R1+0x1a18] ;  /* 0x001a180001067983 */ /* 0x002ea20000300a00 */
[----:B------:R-:W-:Y:S02]  /*16430*/  IMAD.MOV.U32 R4, RZ, RZ, R27 ;  /* 0x000000ffff047224 */ /* 0x000fe400078e001b */
[----:B------:R-:W2:Y:S02]  /*16440*/  LDL.LU.64 R26, [R1+0x1a10] ;  /* 0x001a1000011a7983 */ /* 0x000ea40000300a00 */
[----:B------:R-:W2:Y:S02]  /*16450*/  LDL.LU.64 R24, [R1+0x1a08] ;  /* 0x001a080001187983 */ /* 0x000ea40000300a00 */
[----:B--2---:R-:W-:Y:S01]  /*16460*/  HMMA.16816.F32 R20, R20, R6, R24 ;  /* 0x000000061414723c */ /* 0x004fe20000001818 */
[----:B------:R-:W2:Y:S01]  /*16470*/  LDL.LU.64 R26, [R1+0x1a00] ;  /* 0x001a0000011a7983 */ /* 0x000ea20000300a00 */
[----:B------:R-:W2:Y:S11]  /*16480*/  LDL.LU.64 R24, [R1+0x19f8] ;  /* 0x0019f80001187983 */ /* 0x000eb60000300a00 */
[----:B------:R-:W-:Y:S10]  /*16490*/  @!UPT UIADD3 URZ, URZ, URZ, URZ ;  /* 0x0000003f3f3ff290 */ /* 0x000ff4000fffe03f */
[----:B------:R0:W-:Y:S01]  /*164a0*/  STL.64 [R1+0x640], R20 ;  /* 0x0006401401007387 */ /* 0x0001e20000100a00 */
[----:B------:R1:W-:Y:S03]  /*164b0*/  STL.64 [R1+0x648], R22 ;  /* 0x0006481601007387 */ /* 0x0003e60000100a00 */
[----:B0-----:R-:W3:Y:S01]  /*164c0*/  LDL.LU R20, [R1+0x240] ;  /* 0x0002400001147983 */ /* 0x001ee20000300800 */
[----:B------:R-:W3:Y:S02]  /*164d0*/  LDL.LU R21, [R1+0x244] ;  /* 0x0002440001157983 */ /* 0x000ee40000300800 */
[----:B-1----:R-:W3:Y:S02]  /*164e0*/  LDL.LU R22, [R1+0x248] ;  /* 0x0002480001167983 */ /* 0x002ee40000300800 */
[----:B------:R-:W3:Y:S01]  /*164f0*/  LDL.LU R23, [R1+0x24c] ;  /* 0x00024c0001177983 */ /* 0x000ee20000300800 */
[----:B------:R0:W-:Y:S01]  /*16500*/  STL.64 [R1+0x19a0], R6 ;  /* 0x0019a00601007387 */ /* 0x0001e20000100a00 */
[----:B------:R-:W-:-:S02]  /*16510*/  IMAD.MOV.U32 R3, RZ, RZ, R11 ;  /* 0x000000ffff037224 */ /* 0x000fc400078e000b */
[----:B0-----:R-:W-:Y:S02]  /*16520*/  IMAD.MOV.U32 R6, RZ, RZ, R5 ;  /* 0x000000ffff067224 */ /* 0x001fe400078e0005 */
[----:B------:R-:W-:Y:S01]  /*16530*/  IMAD.MOV.U32 R7, RZ, RZ, R4 ;  /* 0x000000ffff077224 */ /* 0x000fe200078e0004 */
[C---:B--2---:R-:W-:Y:S08]  /*16540*/  HMMA.16816.F32 R12, R24.reuse, R10, R12 ;  /* 0x0000000a180c723c */ /* 0x044ff0000000180c */
[C---:B---3--:R-:W-:Y:S11]  /*16550*/  HMMA.16816.F32 R20, R24.reuse, R18, R20 ;  /* 0x000000121814723c */ /* 0x048ff60000001814 */
[----:B------:R-:W-:Y:S04]  /*16560*/  @!UPT UIADD3 URZ, URZ, URZ, URZ ;  /* 0x0000003f3f3ff290 */ /* 0x000fe8000fffe03f */
[----:B------:R-:W-:Y:S01]  /*16570*/  STL.64 [R1+0x730], R12 ;  /* 0x0007300c01007387 */ /* 0x000fe20000100a00 */
[----:B------:R0:W-:Y:S03]  /*16580*/  STL.64 [R1+0x738], R14 ;  /* 0x0007380e01007387 */ /* 0x0001e60000100a00 */
[----:B0-----:R-:W2:Y:S01]  /*16590*/  LDL.LU.64 R14, [R1+0x19f0] ;  /* 0x0019f000010e7983 */ /* 0x001ea20000300a00 */
[----:B------:R-:W2:Y:S02]  /*165a0*/  LDL.LU R8, [R1+0x230] ;  /* 0x0002300001087983 */ /* 0x000ea40000300800 */
[----:B------:R-:W-:Y:S02]  /*165b0*/  IMAD.MOV.U32 R12, RZ, RZ, R10 ;  /* 0x000000ffff0c7224 */ /* 0x000fe400078e000a */
[----:B------:R-:W2:Y:S01]  /*165c0*/  LDL.LU R9, [R1+0x234] ;  /* 0x0002340001097983 */ /* 0x000ea20000300800 */
[----:B------:R-:W2:Y:S01]  /*165d0*/  LDL.LU R10, [R1+0x238] ;  /* 0x00023800010a7983 */ /* 0x000ea20000300800 */
[----:B------:R-:W2:Y:S02]  /*165e0*/  LDL.LU R11, [R1+0x23c] ;  /* 0x00023c00010b7983 */ /* 0x000ea40000300800 */
[----:B------:R-:W3:Y:S01]  /*165f0*/  LDL.LU R16, [R1+0x220] ;  /* 0x0002200001107983 */ /* 0x000ee20000300800 */
[----:B------:R0:W-:Y:S01]  /*16600*/  STL.64 [R1+0x720], R20 ;  /* 0x0007201401007387 */ /* 0x0001e20000100a00 */
[----:B------:R1:W-:Y:S02]  /*16610*/  STL.64 [R1+0x728], R22 ;  /* 0x0007281601007387 */ /* 0x0003e40000100a00 */
[----:B------:R-:W3:Y:S02]  /*16620*/  LDL.LU R17, [R1+0x224] ;  /* 0x0002240001117983 */ /* 0x000ee40000300800 */
[----:B------:R-:W3:Y:S01]  /*16630*/  LDL.LU R18, [R1+0x228] ;  /* 0x0002280001127983 */ /* 0x000ee20000300800 */
[----:B------:R-:W3:Y:S01]  /*16640*/  LDL.LU R19, [R1+0x22c] ;  /* 0x00022c0001137983 */ /* 0x000ee20000300800 */
[----:B------:R4:W-:Y:S03]  /*16650*/  STL.64 [R1+0x19b8], R6 ;  /* 0x0019b80601007387 */ /* 0x0009e60000100a00 */
[----:B0-----:R-:W2:Y:S01]  /*16660*/  LDL.LU R20, [R1+0x100] ;  /* 0x0001000001147983 */ /* 0x001ea20000300800 */
[----:B------:R-:W2:Y:S02]  /*16670*/  LDL.LU R21, [R1+0x104] ;  /* 0x0001040001157983 */ /* 0x000ea40000300800 */
[----:B-1----:R-:W2:Y:S02]  /*16680*/  LDL.LU R22, [R1+0x108] ;  /* 0x0001080001167983 */ /* 0x002ea40000300800 */
[----:B------:R-:W2:Y:S01]  /*16690*/  LDL.LU R23, [R1+0x10c] ;  /* 0x00010c0001177983 */ /* 0x000ea20000300800 */
[----:B----4-:R-:W4:Y:S04]  /*166a0*/  LDL.64 R6, [R1+0x38] ;  /* 0x0000380001067983 */ /* 0x010f280000100a00 */
[----:B----4-:R-:W-:Y:S01]  /*166b0*/  STL.64 [R1+0x19d0], R6 ;  /* 0x0019d00601007387 */ /* 0x010fe20000100a00 */
[----:B--2---:R-:W-:Y:S02]  /*166c0*/  STL.64 [R1+0x19b0], R22 ;  /* 0x0019b01601007387 */ /* 0x004fe40000100a00 */
[----:B------:R0:W-:Y:S02]  /*166d0*/  STL.64 [R1+0x19a8], R20 ;  /* 0x0019a81401007387 */ /* 0x0001e40000100a00 */
[----:B0-----:R-:W2:Y:S01]  /*166e0*/  LDL.LU R20, [R1+0x1f0] ;  /* 0x0001f00001147983 */ /* 0x001ea20000300800 */
[----:B------:R-:W2:Y:S02]  /*166f0*/  LDL.LU R21, [R1+0x1f4] ;  /* 0x0001f40001157983 */ /* 0x000ea40000300800 */
[----:B------:R-:W4:Y:S02]  /*16700*/  LDL.LU R22, [R1+0x1f8] ;  /* 0x0001f80001167983 */ /* 0x000f240000300800 */
[----:B------:R-:W4:Y:S01]  /*16710*/  LDL.LU R23, [R1+0x1fc] ;  /* 0x0001fc0001177983 */ /* 0x000f220000300800 */
[C---:B------:R-:W-:Y:S01]  /*16720*/  HMMA.16816.F32 R8, R24.reuse, R14, R8 ;  /* 0x0000000e1808723c */ /* 0x040fe20000001808 */
[----:B------:R-:W3:Y:S01]  /*16730*/  LDL.LU R4, [R1+0x210] ;  /* 0x0002100001047983 */ /* 0x000ee20000300800 */
[----:B------:R-:W3:Y:S02]  /*16740*/  LDL.LU R5, [R1+0x214] ;  /* 0x0002140001057983 */ /* 0x000ee40000300800 */
[----:B------:R-:W3:Y:S02]  /*16750*/  LDL.LU R6, [R1+0x218] ;  /* 0x0002180001067983 */ /* 0x000ee40000300800 */
[----:B------:R-:W3:Y:S01]  /*16760*/  LDL.LU R7, [R1+0x21c] ;  /* 0x00021c0001077983 */ /* 0x000ee20000300800 */
[----:B----4-:R-:W-:Y:S01]  /*16770*/  STL.64 [R1+0x19c8], R22 ;  /* 0x0019c81601007387 */ /* 0x010fe20000100a00 */
[----:B--2---:R0:W-:Y:S03]  /*16780*/  STL.64 [R1+0x19c0], R20 ;  /* 0x0019c01401007387 */ /* 0x0041e60000100a00 */
[----:B0-----:R-:W2:Y:S01]  /*16790*/  LDL.LU R20, [R1+0x200] ;  /* 0x0002000001147983 */ /* 0x001ea20000300800 */
[----:B------:R-:W2:Y:S02]  /*167a0*/  LDL.LU R21, [R1+0x204] ;  /* 0x0002040001157983 */ /* 0x000ea40000300800 */
[----:B------:R-:W2:Y:S02]  /*167b0*/  LDL.LU R22, [R1+0x208] ;  /* 0x0002080001167983 */ /* 0x000ea40000300800 */
[----:B------:R-:W2:Y:S07]  /*167c0*/  LDL.LU R23, [R1+0x20c] ;  /* 0x00020c0001177983 */ /* 0x000eae0000300800 */
[----:B------:R-:W-:Y:S01]  /*167d0*/  STL.64 [R1+0x710], R8 ;  /* 0x0007100801007387 */ /* 0x000fe20000100a00 */
[----:B------:R0:W-:Y:S03]  /*167e0*/  STL.64 [R1+0x718], R10 ;  /* 0x0007180a01007387 */ /* 0x0001e60000100a00 */
[----:B0-----:R-:W3:Y:S01]  /*167f0*/  LDL.LU.64 R10, [R1+0x19e8] ;  /* 0x0019e800010a7983 */ /* 0x001ee20000300a00 */
[----:B------:R-:W4:Y:S02]  /*16800*/  LDL.LU.64 R8, [R1+0x19e0] ;  /* 0x0019e00001087983 */ /* 0x000f240000300a00 */
[----:B------:R0:W-:Y:S02]  /*16810*/  STL.64 [R1+0x1960], R14 ;  /* 0x0019600e01007387 */ /* 0x0001e40000100a00 */
[----:B0-----:R-:W2:Y:S01]  /*16820*/  LDL.64 R14, [R1+0x18] ;  /* 0x00001800010e7983 */ /* 0x001ea20000100a00 */
[C---:B---3--:R-:W-:Y:S03]  /*16830*/  HMMA.16816.F32 R16, R24.reuse, R10, R16 ;  /* 0x0000000a1810723c */ /* 0x048fe60000001810 */
[----:B--2---:R-:W-:Y:S11]  /*16840*/  STL.64 [R1+0x1978], R14 ;  /* 0x0019780e01007387 */ /* 0x004ff60000100a00 */
[----:B------:R-:W-:Y:S09]  /*16850*/  @!UPT UIADD3 URZ, URZ, URZ, URZ ;  /* 0x0000003f3f3ff290 */ /* 0x000ff2000fffe03f */
[----:B------:R-:W-:Y:S01]  /*16860*/  STL.64 [R1+0x700], R16 ;  /* 0x0007001001007387 */ /* 0x000fe20000100a00 */
[----:B------:R0:W-:Y:S03]  /*16870*/  STL.64 [R1+0x708], R18 ;  /* 0x0007081201007387 */ /* 0x0001e60000100a00 */
[----:B0-----:R-:W2:Y:S01]  /*16880*/  LDL.LU.64 R18, [R1+0x19d8] ;  /* 0x0019d80001127983 */ /* 0x001ea20000300a00 */
[----:B------:R-:W-:Y:S02]  /*16890*/  STL.64 [R1+0x1958], R10 ;  /* 0x0019580a01007387 */ /* 0x000fe40000100a00 */
[----:B----4-:R0:W-:Y:S02]  /*168a0*/  STL.64 [R1+0x1950], R8 ;  /* 0x0019500801007387 */ /* 0x0101e40000100a00 */
[----:B0-----:R-:W3:Y:S01]  /*168b0*/  LDL.LU R8, [R1+0xd0] ;  /* 0x0000d00001087983 */ /* 0x001ee20000300800 */
[----:B------:R-:W3:Y:S02]  /*168c0*/  LDL.LU R9, [R1+0xd4] ;  /* 0x0000d40001097983 */ /* 0x000ee40000300800 */
[----:B------:R-:W4:Y:S02]  /*168d0*/  LDL.LU R10, [R1+0xd8] ;  /* 0x0000d800010a7983 */ /* 0x000f240000300800 */
[----:B------:R-:W4:Y:S02]  /*168e0*/  LDL.LU R11, [R1+0xdc] ;  /* 0x0000dc00010b7983 */ /* 0x000f240000300800 */
[----:B----4-:R-:W-:Y:S01]  /*168f0*/  STL.64 [R1+0x1970], R10 ;  /* 0x0019700a01007387 */ /* 0x010fe20000100a00 */
[----:B---3--:R0:W-:Y:S03]  /*16900*/  STL.64 [R1+0x1968], R8 ;  /* 0x0019680801007387 */ /* 0x0081e60000100a00 */
[----:B0-----:R-:W3:Y:S01]  /*16910*/  LDL.LU R8, [R1+0xe0] ;  /* 0x0000e00001087983 */ /* 0x001ee20000300800 */
[----:B------:R-:W3:Y:S02]  /*16920*/  LDL.LU R9, [R1+0xe4] ;  /* 0x0000e40001097983 */ /* 0x000ee40000300800 */
[----:B------:R-:W4:Y:S02]  /*16930*/  LDL.LU R10, [R1+0xe8] ;  /* 0x0000e800010a7983 */ /* 0x000f240000300800 */
[----:B------:R-:W4:Y:S01]  /*16940*/  LDL.LU R11, [R1+0xec] ;  /* 0x0000ec00010b7983 */ /* 0x000f220000300800 */
[C---:B--2---:R-:W-:Y:S01]  /*16950*/  HMMA.16816.F32 R4, R24.reuse, R18, R4 ;  /* 0x000000121804723c */ /* 0x044fe20000001804 */
[----:B----4-:R-:W-:Y:S01]  /*16960*/  STL.64 [R1+0x1988], R10 ;  /* 0x0019880a01007387 */ /* 0x010fe20000100a00 */
[----:B---3--:R0:W-:Y:S03]  /*16970*/  STL.64 [R1+0x1980], R8 ;  /* 0x0019800801007387 */ /* 0x0081e60000100a00 */
[----:B0-----:R-:W2:Y:S01]  /*16980*/  LDL.LU R8, [R1+0xf0] ;  /* 0x0000f00001087983 */ /* 0x001ea20000300800 */
[----:B------:R-:W2:Y:S02]  /*16990*/  LDL.LU R9, [R1+0xf4] ;  /* 0x0000f40001097983 */ /* 0x000ea40000300800 */
[----:B------:R-:W2:Y:S02]  /*169a0*/  LDL.LU R10, [R1+0xf8] ;  /* 0x0000f800010a7983 */ /* 0x000ea40000300800 */
[----:B------:R-:W2:Y:S11]  /*169b0*/  LDL.LU R11, [R1+0xfc] ;  /* 0x0000fc00010b7983 */ /* 0x000eb60000300800 */
[----:B------:R-:W-:Y:S02]  /*169c0*/  @!UPT UIADD3 URZ, URZ, URZ, URZ ;  /* 0x0000003f3f3ff290 */ /* 0x000fe4000fffe03f */
[----:B------:R-:W-:Y:S01]  /*169d0*/  STL.64 [R1+0x6f0], R4 ;  /* 0x0006f00401007387 */ /* 0x000fe20000100a00 */
[----:B------:R0:W-:Y:S03]  /*169e0*/  STL.64 [R1+0x6f8], R6 ;  /* 0x0006f80601007387 */ /* 0x0001e60000100a00 */
[----:B0-----:R-:W3:Y:S01]  /*169f0*/  LDL.LU.64 R6, [R1+0x19d0] ;  /* 0x0019d00001067983 */ /* 0x001ee20000300a00 */
[----:B------:R-:W-:Y:S02]  /*16a00*/  IMAD.MOV.U32 R14, RZ, RZ, R12 ;  /* 0x000000ffff0e7224 */ /* 0x000fe400078e000c */
[----:B------:R-:W-:Y:S01]  /*16a10*/  IMAD.MOV.U32 R15, RZ, RZ, R3 ;  /* 0x000000ffff0f7224 */ /* 0x000fe200078e0003 */
[C---:B---3--:R-:W-:Y:S01]  /*16a20*/  HMMA.16816.F32 R20, R24.reuse, R6, R20 ;  /* 0x000000061814723c */ /* 0x048fe20000001814 */
[----:B------:R-:W-:Y:S02]  /*16a30*/  IMAD.MOV.U32 R12, RZ, RZ, R6 ;  /* 0x000000ffff0c7224 */ /* 0x000fe400078e0006 */
[----:B------:R-:W-:Y:S11]  /*16a40*/  IMAD.MOV.U32 R3, RZ, RZ, R7 ;  /* 0x000000ffff037224 */ /* 0x000ff600078e0007 */
[----:B------:R-:W-:Y:S09]  /*16a50*/  @!UPT UIADD3 URZ, URZ, URZ, URZ ;  /* 0x0000003f3f3ff290 */ /* 0x000ff2000fffe03f */
[----:B------:R-:W-:Y:S01]  /*16a60*/  STL.64 [R1+0x6e0], R20 ;  /* 0x0006e01401007387 */ /* 0x000fe20000100a00 */
[----:B------:R0:W-:Y:S03]  /*16a70*/  STL.64 [R1+0x6e8], R22 ;  /* 0x0006e81601007387 */ /* 0x0001e60000100a00 */
[----:B0-----:R-:W3:Y:S01]  /*16a80*/  LDL.LU.64 R22, [R1+0x19c8] ;  /* 0x0019c80001167983 */ /* 0x001ee20000300a00 */
[----:B------:R-:W3:Y:S02]  /*16a90*/  LDL.LU.64 R20, [R1+0x19c0] ;  /* 0x0019c00001147983 */ /* 0x000ee40000300a00 */
[----:B------:R-:W3:Y:S02]  /*16aa0*/  LDL.LU.64 R6, [R1+0x19b8] ;  /* 0x0019b80001067983 */ /* 0x000ee40000300a00 */
[C---:B---3--:R-:W-:Y:S01]  /*16ab0*/  HMMA.16816.F32 R4, R24.reuse, R6, R20 ;  /* 0x000000061804723c */ /* 0x048fe20000001814 */
[----:B------:R-:W3:Y:S01]  /*16ac0*/  LDL.LU.64 R22, [R1+0x19b0] ;  /* 0x0019b00001167983 */ /* 0x000ee20000300a00 */
[----:B------:R-:W3:Y:S11]  /*16ad0*/  LDL.LU.64 R20, [R1+0x19a8] ;  /* 0x0019a80001147983 */ /* 0x000ef60000300a00 */
[----:B------:R-:W-:Y:S10]  /*16ae0*/  @!UPT UIADD3 URZ, URZ, URZ, URZ ;  /* 0x0000003f3f3ff290 */ /* 0x000ff4000fffe03f */
[----:B------:R-:W-:Y:S01]  /*16af0*/  STL.64 [R1+0x6d0], R4 ;  /* 0x0006d00401007387 */ /* 0x000fe20000100a00 */
[----:B------:R0:W-:Y:S03]  /*16b00*/  STL.64 [R1+0x6d8], R6 ;  /* 0x0006d80601007387 */ /* 0x0001e60000100a00 */
[----:B0-----:R-:W3:Y:S02]  /*16b10*/  LDL.LU.64 R6, [R1+0x19a0] ;  /* 0x0019a00001067983 */ /* 0x001ee40000300a00 */
[----:B---3--:R-:W-:Y:S07]  /*16b20*/  HMMA.16816.F32 R24, R24, R6, R20 ;  /* 0x000000061818723c */ /* 0x008fee0000001814 */
[----:B------:R-:W-:-:S02]  /*16b30*/  IMAD.MOV.U32 R21, RZ, RZ, R6 ;  /* 0x000000ffff157224 */ /* 0x000fc400078e0006 */
[----:B------:R-:W-:Y:S11]  /*16b40*/  IMAD.MOV.U32 R20, RZ, RZ, R7 ;  /* 0x000000ffff147224 */ /* 0x000ff600078e0007 */
[----:B------:R-:W-:Y:S03]  /*16b50*/  @!UPT UIADD3 URZ, URZ, URZ, URZ ;  /* 0x0000003f3f3ff290 */ /* 0x000fe6000fffe03f */
[----:B------:R-:W-:Y:S01]  /*16b60*/  STL.64 [R1+0x630], R24 ;  /* 0x0006301801007387 */ /* 0x000fe20000100a00 */
[----:B------:R0:W-:Y:S02]  /*16b70*/  STL.64 [R1+0x638], R26 ;  /* 0x0006381a01007387 */ /* 0x0001e40000100a00 */
[----:B------:R-:W2:Y:S02]  /*16b80*/  LDL.LU.64 R6, [R1+0x1998] ;  /* 0x0019980001067983 */ /* 0x000ea40000300a00 */
[----:B------:R-:W2:Y:S02]  /*16b90*/  LDL.LU.64 R4, [R1+0x1990] ;  /* 0x0019900001047983 */ /* 0x000ea40000300a00 */
[----:B0-----:R-:W-:Y:S02]  /*16ba0*/  IMAD.MOV.U32 R26, RZ, RZ, R12 ;  /* 0x000000ffff1a7224 */ /* 0x001fe400078e000c */
[C---:B--2---:R-:W-:Y:S01]  /*16bb0*/  HMMA.16816.F32 R12, R4.reuse, R14, R8 ;  /* 0x0000000e040c723c */ /* 0x044fe20000001808 */
[----:B------:R-:W2:Y:S01]  /*16bc0*/  LDL.LU.64 R10, [R1+0x1988] ;  /* 0x00198800010a7983 */ /* 0x000ea20000300a00 */
[----:B------:R-:W2:Y:S11]  /*16bd0*/  LDL.LU.64 R8, [R1+0x1980] ;  /* 0x0019800001087983 */ /* 0x000eb60000300a00 */
[----:B------:R-:W-:Y:S10]  /*16be0*/  @!UPT UIADD3 URZ, URZ, URZ, URZ ;  /* 0x0000003f3f3ff290 */ /* 0x000ff4000fffe03f */
[----:B------:R-:W-:Y:S01]  /*16bf0*/  STL.64 [R1+0x100], R12 ;  /* 0x0001000c01007387 */ /* 0x000fe20000100a00 */
[----:B------:R0:W-:Y:S03]  /*16c00*/  STL.64 [R1+0x108], R14 ;  /* 0x0001080e01007387 */ /* 0x0001e60000100a00 */
[----:B0-----:R-:W2:Y:S02]  /*16c10*/  LDL.LU.64 R14, [R1+0x1978] ;  /* 0x00197800010e7983 */ /* 0x001ea40000300a00 */
[C---:B--2---:R-:W-:Y:S01]  /*16c20*/  HMMA.16816.F32 R8, R4.reuse, R14, R8 ;  /* 0x0000000e0408723c */ /* 0x044fe20000001808 */
[----:B------:R-:W-:Y:S02]  /*16c30*/  IMAD.MOV.U32 R23, RZ, RZ, R14 ;  /* 0x000000ffff177224 */ /* 0x000fe400078e000e */
[----:B------:R-:W-:Y:S11]  /*16c40*/  IMAD.MOV.U32 R22, RZ, RZ, R15 ;  /* 0x000000ffff167224 */ /* 0x000ff600078e000f */
[----:B------:R-:W-:Y:S09]  /*16c50*/  @!UPT UIADD3 URZ, URZ, URZ, URZ ;  /* 0x0000003f3f3ff290 */ /* 0x000ff2000fffe03f */
[----:B------:R-:W-:Y:S01]  /*16c60*/  STL.64 [R1+0xf0], R8 ;  /* 0x0000f00801007387 */ /* 0x000fe20000100a00 */
[----:B------:R0:W-:Y:S03]  /*16c70*/  STL.64 [R1+0xf8], R10 ;  /* 0x0000f80a01007387 */ /* 0x0001e60000100a00 */
[----:B0-----:R-:W2:Y:S01]  /*16c80*/  LDL.LU.64 R10, [R1+0x1970] ;  /* 0x00197000010a7983 */ /* 0x001ea20000300a00 */
[----:B------:R-:W2:Y:S02]  /*16c90*/  LDL.LU.64 R8, [R1+0x1968] ;  /* 0x0019680001087983 */ /* 0x000ea40000300a00 */
[----:B------:R-:W2:Y:S02]  /*16ca0*/  LDL.LU.64 R14, [R1+0x1960] ;  /* 0x00196000010e7983 */ /* 0x000ea40000300a00 */
[C---:B--2---:R-:W-:Y:S01]  /*16cb0*/  HMMA.16816.F32 R12, R4.reuse, R14, R8 ;  /* 0x0000000e040c723c */ /* 0x044fe20000001808 */
[----:B------:R-:W2:Y:S01]  /*16cc0*/  LDL.LU.64 R10, [R1+0x1958] ;  /* 0x00195800010a7983 */ /* 0x000ea20000300a00 */
[----:B------:R-:W3:Y:S11]  /*16cd0*/  LDL.LU.64 R8, [R1+0x1950] ;  /* 0x0019500001087983 */ /* 0x000ef60000300a00 */
[----:B------:R-:W-:Y:S10]  /*16ce0*/  @!UPT UIADD3 URZ, URZ, URZ, URZ ;  /* 0x0000003f3f3ff290 */ /* 0x000ff4000fffe03f */
[----:B------:R-:W-:Y:S01]  /*16cf0*/  STL.64 [R1+0xe0], R12 ;  /* 0x0000e00c01007387 */ /* 0x000fe20000100a00 */
[----:B------:R0:W-:Y:S03]  /*16d00*/  STL.64 [R1+0xe8], R14 ;  /* 0x0000e80e01007387 */ /* 0x0001e60000100a00 */
[----:B0-----:R-:W4:Y:S01]  /*16d10*/  LDL.LU.64 R14, [R1+0x1948] ;  /* 0x00194800010e7983 */ /* 0x001f220000300a00 */
[----:B------:R-:W4:Y:S03]  /*16d20*/  LDL.LU.64 R12, [R1+0x1940] ;  /* 0x00194000010c7983 */ /* 0x000f260000300a00 */
[----:B--2---:R-:W-:Y:S01]  /*16d30*/  STL.64 [R1+0x1900], R10 ;  /* 0x0019000a01007387 */ /* 0x004fe20000100a00 */
[----:B---3--:R0:W-:Y:S01]  /*16d40*/  STL.64 [R1+0x18f8], R8 ;  /* 0x0018f80801007387 */ /* 0x0081e20000100a00 */
[C---:B----4-:R-:W-:Y:S11]  /*16d50*/  HMMA.16816.F32 R12, R4.reuse, R10, R12 ;  /* 0x0000000a040c723c */ /* 0x050ff6000000180c */
[----:B------:R-:W-:Y:S11]  /*16d60*/  @!UPT UIADD3 URZ, URZ, URZ, URZ ;  /* 0x0000003f3f3ff290 */ /* 0x000ff6000fffe03f */
[----:B------:R-:W-:Y:S01]  /*16d70*/  @!UPT UIADD3 URZ, URZ, URZ, URZ ;  /* 0x0000003f3f3ff290 */ /* 0x000fe2000fffe03f */
[----:B------:R-:W-:Y:S01]  /*16d80*/  STL.64 [R1+0xd0], R12 ;  /* 0x0000d00c01007387 */ /* 0x000fe20000100a00 */
[----:B------:R-:W-:Y:S02]  /*16d90*/  STL.64 [R1+0xd8], R14 ;  /* 0x0000d80e01007387 */ /* 0x000fe40000100a00 */
[----:B0-----:R-:W2:Y:S02]  /*16da0*/  LDL.LU R8, [R1+0x1d0] ;  /* 0x0001d00001087983 */ /* 0x001ea40000300800 */
[----:B------:R-:W2:Y:S01]  /*16db0*/  LDL.LU R9, [R1+0x1d4] ;  /* 0x0001d40001097983 */ /* 0x000ea20000300800 */
[----:B------:R-:W2:Y:S01]  /*16dc0*/  LDL.LU R10, [R1+0x1d8] ;  /* 0x0001d800010a7983 */ /* 0x000ea20000300800 */
[----:B------:R-:W2:Y:S03]  /*16dd0*/  LDL.LU R11, [R1+0x1dc] ;  /* 0x0001dc00010b7983 */ /* 0x000ea60000300800 */
[----:B------:R-:W0:Y:S04]  /*16de0*/  LDSM.16.MT88.4 R12, [R28+0x2180] ;  /* 0x002180001c0c783b */ /* 0x000e280000004200 */
[----:B0-----:R-:W-:Y:S01]  /*16df0*/  STL.64 [R1+0x1930], R14 ;  /* 0x0019300e01007387 */ /* 0x001fe20000100a00 */
[----:B------:R0:W-:Y:S03]  /*16e00*/  STL.64 [R1+0x1928], R12 ;  /* 0x0019280c01007387 */ /* 0x0001e60000100a00 */
[----:B0-----:R-:W3:Y:S01]  /*16e10*/  LDL.LU R12, [R1+0x280] ;  /* 0x00028000010c7983 */ /* 0x001ee20000300800 */
[----:B------:R-:W3:Y:S02]  /*16e20*/  LDL.LU R13, [R1+0x284] ;  /* 0x00028400010d7983 */ /* 0x000ee40000300800 */
[----:B------:R-:W3:Y:S02]  /*16e30*/  LDL.LU R14, [R1+0x288] ;  /* 0x00028800010e7983 */ /* 0x000ee40000300800 */
[----:B------:R-:W3:Y:S01]  /*16e40*/  LDL.LU R15, [R1+0x28c] ;  /* 0x00028c00010f7983 */ /* 0x000ee20000300800 */
[----:B--2---:R-:W-:Y:S01]  /*16e50*/  HMMA.16816.F32 R16, R4, R18, R8 ;  /* 0x000000120410723c */ /* 0x004fe20000001808 */
[----:B------:R-:W2:Y:S01]  /*16e60*/  LDL.64 R10, [R1+0x8] ;  /* 0x00000800010a7983 */ /* 0x000ea20000100a00 */
[----:B------:R-:W-:Y:S01]  /*16e70*/  IMAD.MOV.U32 R27, RZ, RZ, R3 ;  /* 0x000000ffff1b7224 */ /* 0x000fe200078e0003 */
[----:B------:R-:W-:-:S02]  /*16e80*/  LOP3.LUT R3, R28, 0x40, RZ, 0x3c, !PT ;  /* 0x000000401c037812 */ /* 0x000fc400078e3cff */
[----:B--2---:R3:W-:Y:S11]  /*16e90*/  STL.64 [R1+0x1908], R10 ;  /* 0x0019080a01007387 */ /* 0x0047f60000100a00 */
[----:B------:R-:W-:Y:S07]  /*16ea0*/  @!UPT UIADD3 URZ, URZ, URZ, URZ ;  /* 0x0000003f3f3ff290 */ /* 0x000fee000fffe03f */
[----:B------:R-:W-:Y:S02]  /*16eb0*/  STL.64 [R1+0x600], R16 ;  /* 0x0006001001007387 */ /* 0x000fe40000100a00 */
[----:B------:R-:W-:Y:S02]  /*16ec0*/  STL.64 [R1+0x608], R18 ;  /* 0x0006081201007387 */ /* 0x000fe40000100a00 */
[----:B------:R-:W0:Y:S01]  /*16ed0*/  LDSM.16.MT88.4 R16, [R3+0x2000] ;  /* 0x002000000310783b */ /* 0x000e220000004200 */
[----:B---3--:R-:W-:Y:S03]  /*16ee0*/  HMMA.16816.F32 R8, R4, R26, R12 ;  /* 0x0000001a0408723c */ /* 0x008fe6000000180c */
[----:B0-----:R0:W-:Y:S01]  /*16ef0*/  STL.64 [R1+0x18c0], R18 ;  /* 0x0018c01201007387 */ /* 0x0011e20000100a00 */
[----:B------:R-:W-:Y:S03]  /*16f00*/  STL.64 [R1+0x18b8], R16 ;  /* 0x0018b81001007387 */ /* 0x000fe60000100a00 */
[----:B0-----:R-:W2:Y:S01]  /*16f10*/  LDL.LU.64 R18, [R1+0x78] ;  /* 0x0000780001127983 */ /* 0x001ea20000300a00 */
[----:B------:R-:W2:Y:S11]  /*16f20*/  LDL.LU R24, [R1+0x390] ;  /* 0x0003900001187983 */ /* 0x000eb60000300800 */
[----:B------:R-:W-:Y:S04]  /*16f30*/  @!UPT UIADD3 URZ, URZ, URZ, URZ ;  /* 0x0000003f3f3ff290 */ /* 0x000fe8000fffe03f */
[----:B------:R-:W-:Y:S02]  /*16f40*/  STL.64 [R1+0x240], R8 ;  /* 0x0002400801007387 */ /* 0x000fe40000100a00 */
[----:B------:R0:W-:Y:S01]  /*16f50*/  STL.64 [R1+0x248], R10 ;  /* 0x0002480a01007387 */ /* 0x0001e20000100a00 */
[----:B------:R-:W2:Y:S01]  /*16f60*/  LDL.LU R25, [R1+0x394] ;  /* 0x0003940001197983 */ /* 0x000ea20000300800 */
[----:B------:R-:W2:Y:S02]  /*16f70*/  LDL.LU R26, [R1+0x398] ;  /* 0x00039800011a7983 */ /* 0x000ea40000300800 */
[----:B------:R-:W2:Y:S02]  /*16f80*/  LDL.LU R27, [R1+0x39c] ;  /* 0x00039c00011b7983 */ /* 0x000ea40000300800 */
[----:B0-----:R-:W-:Y:S02]  /*16f90*/  IMAD.MOV.U32 R10, RZ, RZ, R23 ;  /* 0x000000ffff0a7224 */ /* 0x001fe400078e0017 */
[----:B------:R-:W-:-:S05]  /*16fa0*/  IMAD.MOV.U32 R11, RZ, RZ, R22 ;  /* 0x000000ffff0b7224 */ /* 0x000fca00078e0016 */
[----:B------:R0:W-:Y:S04]  /*16fb0*/  STL.64 [R1+0x1920], R10 ;  /* 0x0019200a01007387 */ /* 0x0001e80000100a00 */
[----:B0-----:R-:W3:Y:S01]  /*16fc0*/  LDL.64 R10, [R1+0x28] ;  /* 0x00002800010a7983 */ /* 0x001ee20000100a00 */
[----:B------:R-:W-:Y:S02]  /*16fd0*/  IMAD.MOV.U32 R14, RZ, RZ, R21 ;  /* 0x000000ffff0e7224 */ /* 0x000fe400078e0015 */
[----:B------:R-:W-:Y:S02]  /*16fe0*/  IMAD.MOV.U32 R15, RZ, RZ, R20 ;  /* 0x000000ffff0f7224 */ /* 0x000fe400078e0014 */
[----:B------:R-:W0:Y:S04]  /*16ff0*/  LDSM.16.MT88.4 R20, [R3+0x2080] ;  /* 0x002080000314783b */ /* 0x000e280000004200 */
[----:B---3--:R1:W-:Y:S01]  /*17000*/  STL.64 [R1+0x1938], R10 ;  /* 0x0019380a01007387 */ /* 0x0083e20000100a00 */
[----:B------:R-:W3:Y:S02]  /*17010*/  LDL.LU R8, [R1+0x380] ;  /* 0x0003800001087983 */ /* 0x000ee40000300800 */
[----:B------:R-:W3:Y:S01]  /*17020*/  LDL.LU R9, [R1+0x384] ;  /* 0x0003840001097983 */ /* 0x000ee20000300800 */
[----:B-1----:R-:W3:Y:S01]  /*17030*/  LDL.LU R10, [R1+0x388] ;  /* 0x00038800010a7983 */ /* 0x002ee20000300800 */
[----:B------:R-:W3:Y:S02]  /*17040*/  LDL.LU R11, [R1+0x38c] ;  /* 0x00038c00010b7983 */ /* 0x000ee40000300800 */
[----:B0-----:R-:W-:Y:S02]  /*17050*/  STL.64 [R1+0x1840], R22 ;  /* 0x0018401601007387 */ /* 0x001fe40000100a00 */
[----:B------:R0:W-:Y:S02]  /*17060*/  STL.64 [R1+0x1838], R20 ;  /* 0x0018381401007387 */ /* 0x0001e40000100a00 */
[----:B0-----:R-:W4:Y:S01]  /*17070*/  LDL.LU R20, [R1+0x430] ;  /* 0x0004300001147983 */ /* 0x001f220000300800 */
[----:B------:R-:W4:Y:S02]  /*17080*/  LDL.LU R21, [R1+0x434] ;  /* 0x0004340001157983 */ /* 0x000f240000300800 */
[----:B------:R-:W3:Y:S02]  /*17090*/  LDL.LU R22, [R1+0x438] ;  /* 0x0004380001167983 */ /* 0x000ee40000300800 */
[----:B------:R-:W3:Y:S01]  /*170a0*/  LDL.LU R23, [R1+0x43c] ;  /* 0x00043c0001177983 */ /* 0x000ee20000300800 */
[C---:B--2---:R-:W-:Y:S01]  /*170b0*/  HMMA.16816.F32 R24, R4.reuse, R18, R24 ;  /* 0x000000120418723c */ /* 0x044fe20000001818 */
[----:B---3--:R-:W-:Y:S01]  /*170c0*/  STL.64 [R1+0x18f0], R22 ;  /* 0x0018f01601007387 */ /* 0x008fe20000100a00 */
[----:B----4-:R0:W-:Y:S03]  /*170d0*/  STL.64 [R1+0x18e8], R20 ;  /* 0x0018e81401007387 */ /* 0x0101e60000100a00 */
[----:B0-----:R-:W2:Y:S01]  /*170e0*/  LDL.LU R20, [R1+0x440] ;  /* 0x0004400001147983 */ /* 0x001ea20000300800 */
[----:B------:R-:W2:Y:S02]  /*170f0*/  LDL.LU R21, [R1+0x444] ;  /* 0x0004440001157983 */ /* 0x000ea40000300800 */
[----:B------:R-:W3:Y:S02]  /*17100*/  LDL.LU R22, [R1+0x448] ;  /* 0x0004480001167983 */ /* 0x000ee40000300800 */
[----:B------:R-:W3:Y:S01]  /*17110*/  LDL.LU R23, [R1+0x44c] ;  /* 0x00044c0001177983 */ /* 0x000ee20000300800 */
[----:B------:R-:W-:Y:S01]  /*17120*/  HMMA.16816.F32 R4, R4, R14, R8 ;  /* 0x0000000e0404723c */ /* 0x000fe20000001808 */
[----:B---3--:R-:W-:Y:S01]  /*17130*/  STL.64 [R1+0x1918], R22 ;  /* 0x0019181601007387 */ /* 0x008fe20000100a00 */
[----:B--2---:R0:W-:Y:S03]  /*17140*/  STL.64 [R1+0x1910], R20 ;  /* 0x0019101401007387 */ /* 0x0041e60000100a00 */
[----:B0-----:R-:W2:Y:S01]  /*17150*/  LDL.LU R20, [R1+0x460] ;  /* 0x0004600001147983 */ /* 0x001ea20000300800 */
[----:B------:R-:W2:Y:S02]  /*17160*/  LDL.LU R21, [R1+0x464] ;  /* 0x0004640001157983 */ /* 0x000ea40000300800 */
[----:B------:R-:W2:Y:S02]  /*17170*/  LDL.LU R22, [R1+0x468] ;  /* 0x0004680001167983 */ /* 0x000ea40000300800 */
[----:B------:R-:W2:Y:S01]  /*17180*/  LDL.LU R23, [R1+0x46c] ;  /* 0x00046c0001177983 */ /* 0x000ea20000300800 */
[----:B------:R0:W-:Y:S01]  /*17190*/  STL.64 [R1+0x18d0], R18 ;  /* 0x0018d01201007387 */ /* 0x0001e20000100a00 */
[----:B------:R-:W3:Y:S02]  /*171a0*/  LDL.LU R16, [R1+0x470] ;  /* 0x0004700001107983 */ /* 0x000ee40000300800 */
[----:B------:R-:W-:Y:S02]  /*171b0*/  STL.64 [R1+0x5f0], R24 ;  /* 0x0005f01801007387 */ /* 0x000fe40000100a00 */
[----:B------:R-:W-:Y:S02]  /*171c0*/  STL.64 [R1+0x5f8], R26 ;  /* 0x0005f81a01007387 */ /* 0x000fe40000100a00 */
[----:B------:R-:W1:Y:S04]  /*171d0*/  LDSM.16.MT88.4 R24, [R3+0x2100] ;  /* 0x002100000318783b */ /* 0x000e680000004200 */
[----:B------:R-:W3:Y:S04]  /*171e0*/  LDL.LU R17, [R1+0x474] ;  /* 0x0004740001117983 */ /* 0x000ee80000300800 */
[----:B0-----:R-:W3:Y:S01]  /*171f0*/  LDL.LU R18, [R1+0x478] ;  /* 0x0004780001127983 */ /* 0x001ee20000300800 */
[----:B------:R-:W3:Y:S03]  /*17200*/  LDL.LU R19, [R1+0x47c] ;  /* 0x00047c0001137983 */ /* 0x000ee60000300800 */
[----:B-1----:R0:W-:Y:S01]  /*17210*/  STL.64 [R1+0x17a8], R26 ;  /* 0x0017a81a01007387 */ /* 0x0021e20000100a00 */
[----:B------:R-:W-:Y:S03]  /*17220*/  STL.64 [R1+0x17a0], R24 ;  /* 0x0017a01801007387 */ /* 0x000fe60000100a00 */
[----:B0-----:R-:W4:Y:S01]  /*17230*/  LDL.64 R26, [R1+0x48] ;  /* 0x00004800011a7983 */ /* 0x001f220000100a00 */
[----:B------:R-:W3:Y:S02]  /*17240*/  LDL.LU.64 R10, [R1+0x1938] ;  /* 0x00193800010a7983 */ /* 0x000ee40000300a00 */
[----:B------:R-:W3:Y:S02]  /*17250*/  LDL.LU.64 R14, [R1+0x1930] ;  /* 0x00193000010e7983 */ /* 0x000ee40000300a00 */
[----:B------:R-:W3:Y:S01]  /*17260*/  LDL.LU.64 R12, [R1+0x1928] ;  /* 0x00192800010c7983 */ /* 0x000ee20000300a00 */
[----:B------:R-:W-:Y:S01]  /*17270*/  STL.64 [R1+0x5b0], R4 ;  /* 0x0005b00401007387 */ /* 0x000fe20000100a00 */
[----:B------:R-:W-:Y:S02]  /*17280*/  STL.64 [R1+0x5b8], R6 ;  /* 0x0005b80601007387 */ /* 0x000fe40000100a00 */
[----:B------:R-:W0:Y:S02]  /*17290*/  LDSM.16.MT88.4 R4, [R3+0x2180] ;  /* 0x002180000304783b */ /* 0x000e240000004200 */
[----:B0-----:R0:W-:Y:S02]  /*172a0*/  STL.64 [R1+0x1740], R6 ;  /* 0x0017400601007387 */ /* 0x0011e40000100a00 */
[----:B------:R1:W-:Y:S02]  /*172b0*/  STL.64 [R1+0x1738], R4 ;  /* 0x0017380401007387 */ /* 0x0003e40000100a00 */
[----:B0-----:R-:W2:Y:S01]  /*172c0*/  LDL.LU.64 R6, [R1+0x88] ;  /* 0x0000880001067983 */ /* 0x001ea20000300a00 */
[----:B---3--:R-:W-:Y:S01]  /*172d0*/  HMMA.16816.F32 R16, R12, R10, R16 ;  /* 0x0000000a0c10723c */ /* 0x008fe20000001810 */
[----:B------:R-:W-:-:S02]  /*172e0*/  IMAD.MOV.U32 R3, RZ, RZ, R11 ;  /* 0x000000ffff037224 */ /* 0x000fc400078e000b */
[----:B--2---:R0:W-:Y:S01]  /*172f0*/  STL.64 [R1+0x18c8], R6 ;  /* 0x0018c80601007387 */ /* 0x0041e20000100a00 */
[----:B-1----:R-:W2:Y:S02]  /*17300*/  LDL.LU R4, [R1+0x450] ;  /* 0x0004500001047983 */ /* 0x002ea40000300800 */
[----:B------:R-:W2:Y:S01]  /*17310*/  LDL.LU R5, [R1+0x454] ;  /* 0x0004540001057983 */ /* 0x000ea20000300800 */
[----:B0-----:R-:W2:Y:S01]  /*17320*/  LDL.LU R6, [R1+0x458] ;  /* 0x0004580001067983 */ /* 0x001ea20000300800 */
[----:B------:R-:W2:Y:S11]  /*17330*/  LDL.LU R7, [R1+0x45c] ;  /* 0x00045c0001077983 */ /* 0x000eb60000300800 */
[----:B------:R-:W-:Y:S04]  /*17340*/  @!UPT UIADD3 URZ, URZ, URZ, URZ ;  /* 0x0000003f3f3ff290 */ /* 0x000fe8000fffe03f */
[----:B------:R0:W-:Y:S02]  /*17350*/  STL.64 [R1+0x5a0], R16 ;  /* 0x0005a01001007387 */ /* 0x0001e40000100a00 */
[----:B------:R-:W-:Y:S02]  /*17360*/  STL.64 [R1+0x5a8], R18 ;  /* 0x0005a81201007387 */ /* 0x000fe40000100a00 */
[----:B0-----:R-:W-:Y:S02]  /*17370*/  IMAD.MOV.U32 R16, RZ, RZ, R10 ;  /* 0x000000ffff107224 */ /* 0x001fe400078e000a */
[----:B------:R-:W3:Y:S02]  /*17380*/  LDL.LU.64 R10, [R1+0x1920] ;  /* 0x00192000010a7983 */ /* 0x000ee40000300a00 */
[C---:B---3--:R-:W-:Y:S02]  /*17390*/  HMMA.16816.F32 R8, R12.reuse, R10, R20 ;  /* 0x0000000a0c08723c */ /* 0x048fe40000001814 */
[----:B------:R-:W3:Y:S01]  /*173a0*/  LDL.LU.64 R22, [R1+0x1918] ;  /* 0x0019180001167983 */ /* 0x000ee20000300a00 */
[----:B------:R-:W3:Y:S11]  /*173b0*/  LDL.LU.64 R20, [R1+0x1910] ;  /* 0x0019100001147983 */ /* 0x000ef60000300a00 */
[----:B------:R-:W-:Y:S09]  /*173c0*/  @!UPT UIADD3 URZ, URZ, URZ, URZ ;  /* 0x0000003f3f3ff290 */ /* 0x000ff2000fffe03f */
[----:B------:R-:W-:Y:S01]  /*173d0*/  STL.64 [R1+0x590], R8 ;  /* 0x0005900801007387 */ /* 0x000fe20000100a00 */
[----:B------:R0:W-:Y:S03]  /*173e0*/  STL.64 [R1+0x598], R10 ;  /* 0x0005980a01007387 */ /* 0x0001e60000100a00 */
[----:B0-----:R-:W2:Y:S02]  /*173f0*/  LDL.LU.64 R10, [R1+0x1908] ;  /* 0x00190800010a7983 */ /* 0x001ea40000300a00 */
[C---:B--2---:R-:W-:Y:S11]  /*17400*/  HMMA.16816.F32 R4, R12.reuse, R10, R4 ;  /* 0x0000000a0c04723c */ /* 0x044ff60000001804 */
[----:B------:R-:W-:Y:S11]  /*17410*/  @!UPT UIADD3 URZ, URZ, URZ, URZ ;  /* 0x0000003f3f3ff290 */ /* 0x000ff6000fffe03f */
[----:B------:R-:W-:Y:S01]  /*17420*/  @!UPT UIADD3 URZ, URZ, URZ, URZ ;  /* 0x0000003f3f3ff290 */ /* 0x000fe2000fffe03f */
[----:B------:R0:W-:Y:S01]  /*17430*/  STL.64 [R1+0x580], R4 ;  /* 0x0005800401007387 */ /* 0x0001e20000100a00 */
[----:B------:R-:W-:Y:S02]  /*17440*/  STL.64 [R1+0x588], R6 ;  /* 0x0005880601007387 */ /* 0x000fe40000100a00 */
[----:B0-----:R-:W-:Y:S02]  /*17450*/  IMAD.MOV.U32 R5, RZ, RZ, R10 ;  /* 0x000000ffff057224 */ /* 0x001fe400078e000a */
[----:B------:R-:W-:Y:S02]  /*17460*/  IMAD.MOV.U32 R4, RZ, RZ, R11 ;  /* 0x000000ffff047224 */ /* 0x000fe400078e000b */
[----:B------:R-:W3:Y:S01]  /*17470*/  LDL.LU.64 R10, [R1+0x1900] ;  /* 0x00190000010a7983 */ /* 0x000ee20000300a00 */
[----:B------:R-:W2:Y:S01]  /*17480*/  LDL.LU.64 R8, [R1+0x18f8] ;  /* 0x0018f80001087983 */ /* 0x000ea20000300a00 */
[----:B---3--:R-:W-:Y:S11]  /*17490*/  HMMA.16816.F32 R20, R12, R10, R20 ;  /* 0x0000000a0c14723c */ /* 0x008ff60000001814 */
[----:B------:R-:W-:Y:S11]  /*174a0*/  @!UPT UIADD3 URZ, URZ, URZ, URZ ;  /* 0x0000003f3f3ff290 */ /* 0x000ff6000fffe03f */
[----:B------:R-:W-:Y:S01]  /*174b0*/  @!UPT UIADD3 URZ, URZ, URZ, URZ ;  /* 0x0000003f3f3ff290 */ /* 0x000fe2000fffe03f */
[----:B------:R-:W-:Y:S01]  /*174c0*/  STL.64 [R1+0x570], R20 ;  /* 0x0005701401007387 */ /* 0x000fe20000100a00 */
[----:B------:R0:W-:Y:S03]  /*174d0*/  STL.64 [R1+0x578], R22 ;  /* 0x0005781601007387 */ /* 0x0001e60000100a00 */
[----:B0-----:R-:W4:Y:S01]  /*174e0*/  LDL.LU.64 R22, [R1+0x18f0] ;  /* 0x0018f00001167983 */ /* 0x001f220000300a00 */
[----:B------:R-:W4:Y:S02]  /*174f0*/  LDL.LU.64 R20, [R1+0x18e8] ;  /* 0x0018e80001147983 */ /* 0x000f240000300a00 */
[----:B------:R0:W-:Y:S02]  /*17500*/  STL.64 [R1+0x1870], R10 ;  /* 0x0018700a01007387 */ /* 0x0001e40000100a00 */
[----:B--2---:R-:W-:Y:S02]  /*17510*/  STL.64 [R1+0x1868], R8 ;  /* 0x0018680801007387 */ /* 0x004fe40000100a00 */
[----:B0-----:R-:W-:-:S02]  /*17520*/  IMAD.MOV.U32 R10, RZ, RZ, R5 ;  /* 0x000000ffff0a7224 */ /* 0x001fc400078e0005 */
[----:B------:R-:W-:-:S05]  /*17530*/  IMAD.MOV.U32 R11, RZ, RZ, R4 ;  /* 0x000000ffff0b7224 */ /* 0x000fca00078e0004 */
[----:B------:R0:W-:Y:S04]  /*17540*/  STL.64 [R1+0x1888], R10 ;  /* 0x0018880a01007387 */ /* 0x0001e80000100a00 */
[----:B0-----:R-:W2:Y:S04]  /*17550*/  LDL.64 R10, [R1+0x18] ;  /* 0x00001800010a7983 */ /* 0x001ea80000100a00 */
[----:B--2---:R4:W-:Y:S01]  /*17560*/  STL.64 [R1+0x18a0], R10 ;  /* 0x0018a00a01007387 */ /* 0x0049e20000100a00 */
[----:B------:R-:W2:Y:S02]  /*17570*/  LDL.64 R18, [R1+0x38] ;  /* 0x0000380001127983 */ /* 0x000ea40000100a00 */
[----:B------:R-:W3:Y:S01]  /*17580*/  LDL.LU R4, [R1+0x410] ;  /* 0x0004100001047983 */ /* 0x000ee20000300800 */
[C---:B----4-:R-:W-:Y:S11]  /*17590*/  HMMA.16816.F32 R8, R12.reuse, R26, R20 ;  /* 0x0000001a0c08723c */ /* 0x050ff60000001814 */
[----:B------:R-:W-:Y:S11]  /*175a0*/  @!UPT UIADD3 URZ, URZ, URZ, URZ ;  /* 0x0000003f3f3ff290 */ /* 0x000ff6000fffe03f */
[----:B------:R-:W-:Y:S01]  /*175b0*/  @!UPT UIADD3 URZ, URZ, URZ, URZ ;  /* 0x0000003f3f3ff290 */ /* 0x000fe2000fffe03f */
[----:B------:R-:W-:Y:S01]  /*175c0*/  STL.64 [R1+0x560], R8 ;  /* 0x0005600801007387 */ /* 0x000fe20000100a00 */
[----:B------:R-:W-:Y:S02]  /*175d0*/  STL.64 [R1+0x568], R10 ;  /* 0x0005680a01007387 */ /* 0x000fe40000100a00 */
[----:B------:R-:W3:Y:S02]  /*175e0*/  LDL.LU R5, [R1+0x414] ;  /* 0x0004140001057983 */ /* 0x000ee40000300800 */
[----:B------:R-:W4:Y:S01]  /*175f0*/  LDL.LU R6, [R1+0x418] ;  /* 0x0004180001067983 */ /* 0x000f220000300800 */
[----:B------:R-:W4:Y:S04]  /*17600*/  LDL.LU R7, [R1+0x41c] ;  /* 0x00041c0001077983 */ /* 0x000f280000300800 */
[----:B----4-:R-:W-:Y:S01]  /*17610*/  STL.64 [R1+0x18e0], R6 ;  /* 0x0018e00601007387 */ /* 0x010fe20000100a00 */
[----:B---3--:R0:W-:Y:S03]  /*17620*/  STL.64 [R1+0x18d8], R4 ;  /* 0x0018d80401007387 */ /* 0x0081e60000100a00 */
[----:B0-----:R-:W2:Y:S01]  /*17630*/  LDL.LU R4, [R1+0x420] ;  /* 0x0004200001047983 */ /* 0x001ea20000300800 */
[----:B------:R-:W2:Y:S02]  /*17640*/  LDL.LU R5, [R1+0x424] ;  /* 0x0004240001057983 */ /* 0x000ea40000300800 */
[----:B------:R-:W2:Y:S02]  /*17650*/  LDL.LU R6, [R1+0x428] ;  /* 0x0004280001067983 */ /* 0x000ea40000300800 */
[----:B------:R-:W2:Y:S01]  /*17660*/  LDL.LU R7, [R1+0x42c] ;  /* 0x00042c0001077983 */ /* 0x000ea20000300800 */
[----:B------:R-:W3:Y:S01]  /*17670*/  LDL.LU R20, [R1+0x370] ;  /* 0x0003700001147983 */ /* 0x000ee20000300800 */
[----:B------:R-:W3:Y:S02]  /*17680*/  LDL.LU R21, [R1+0x374] ;  /* 0x0003740001157983 */ /* 0x000ee40000300800 */
[----:B------:R-:W3:Y:S02]  /*17690*/  LDL.LU R22, [R1+0x378] ;  /* 0x0003780001167983 */ /* 0x000ee40000300800 */
[----:B------:R-:W3:Y:S01]  /*176a0*/  LDL.LU R23, [R1+0x37c] ;  /* 0x00037c0001177983 */ /* 0x000ee20000300800 */
[----:B------:R0:W-:Y:S01]  /*176b0*/  STL.64 [R1+0x1860], R26 ;  /* 0x0018601a01007387 */ /* 0x0001e20000100a00 */
[----:B------:R-:W4:Y:S02]  /*176c0*/  LDL.LU R24, [R1+0x3d0] ;  /* 0x0003d00001187983 */ /* 0x000f240000300800 */
[----:B------:R-:W4:Y:S01]  /*176d0*/  LDL.LU R25, [R1+0x3d4] ;  /* 0x0003d40001197983 */ /* 0x000f220000300800 */
[----:B0-----:R-:W2:Y:S01]  /*176e0*/  LDL.LU R26, [R1+0x3d8] ;  /* 0x0003d800011a7983 */ /* 0x001ea20000300800 */
[----:B------:R-:W2:Y:S03]  /*176f0*/  LDL.LU R27, [R1+0x3dc] ;  /* 0x0003dc00011b7983 */ /* 0x000ea60000300800 */
[----:B--2---:R-:W-:Y:S01]  /*17700*/  STL.64 [R1+0x1880], R26 ;  /* 0x0018801a01007387 */ /* 0x004fe20000100a00 */
[----:B----4-:R0:W-:Y:S03]  /*17710*/  STL.64 [R1+0x1878], R24 ;  /* 0x0018781801007387 */ /* 0x0101e60000100a00 */
[----:B0-----:R-:W2:Y:S01]  /*17720*/  LDL.LU R24, [R1+0x3e0] ;  /* 0x0003e00001187983 */ /* 0x001ea20000300800 */
[----:B------:R-:W2:Y:S02]  /*17730*/  LDL.LU R25, [R1+0x3e4] ;  /* 0x0003e40001197983 */ /* 0x000ea40000300800 */
[----:B------:R-:W4:Y:S02]  /*17740*/  LDL.LU R26, [R1+0x3e8] ;  /* 0x0003e800011a7983 */ /* 0x000f240000300800 */
[----:B------:R-:W4:Y:S01]  /*17750*/  LDL.LU R27, [R1+0x3ec] ;  /* 0x0003ec00011b7983 */ /* 0x000f220000300800 */
[----:B------:R-:W-:Y:S01]  /*17760*/  HMMA.16816.F32 R4, R12, R18, R4 ;  /* 0x000000120c04723c */ /* 0x000fe20000001804 */
[----:B----4-:R-:W-:Y:S01]  /*17770*/  STL.64 [R1+0x1898], R26 ;  /* 0x0018981a01007387 */ /* 0x010fe20000100a00 */
[----:B--2---:R0:W-:Y:S03]  /*17780*/  STL.64 [R1+0x1890], R24 ;  /* 0x0018901801007387 */ /* 0x0041e60000100a00 */
[----:B0-----:R-:W2:Y:S01]  /*17790*/  LDL.LU R24, [R1+0x3f0] ;  /* 0x0003f00001187983 */ /* 0x001ea20000300800 */
[----:B------:R-:W2:Y:S02]  /*177a0*/  LDL.LU R25, [R1+0x3f4] ;  /* 0x0003f40001197983 */ /* 0x000ea40000300800 */
[----:B------:R-:W4:Y:S02]  /*177b0*/  LDL.LU R26, [R1+0x3f8] ;  /* 0x0003f800011a7983 */ /* 0x000f240000300800 */
[----:B------:R-:W4:Y:S02]  /*177c0*/  LDL.LU R27, [R1+0x3fc] ;  /* 0x0003fc00011b7983 */ /* 0x000f240000300800 */
[----:B------:R-:W-:-:S02]  /*177d0*/  IMAD.MOV.U32 R11, RZ, RZ, R3 ;  /* 0x000000ffff0b7224 */ /* 0x000fc400078e0003 */
[----:B------:R-:W-:Y:S02]  /*177e0*/  IMAD.MOV.U32 R3, RZ, RZ, R18 ;  /* 0x000000ffff037224 */ /* 0x000fe400078e0012 */
[----:B------:R-:W-:Y:S01]  /*177f0*/  IMAD.MOV.U32 R29, RZ, RZ, R19 ;  /* 0x000000ffff1d7224 */ /* 0x000fe200078e0013 */
[----:B----4-:R-:W-:Y:S01]  /*17800*/  STL.64 [R1+0x18b0], R26 ;  /* 0x0018b01a01007387 */ /* 0x010fe20000100a00 */
[----:B--2---:R0:W-:Y:S03]  /*17810*/  STL.64 [R1+0x18a8], R24 ;  /* 0x0018a81801007387 */ /* 0x0041e60000100a00 */
[----:B0-----:R-:W2:Y:S01]  /*17820*/  LDL.LU R24, [R1+0x400] ;  /* 0x0004000001187983 */ /* 0x001ea20000300800 */
[----:B------:R-:W2:Y:S02]  /*17830*/  LDL.LU R25, [R1+0x404] ;  /* 0x0004040001197983 */ /* 0x000ea40000300800 */
[----:B------:R-:W2:Y:S02]  /*17840*/  LDL.LU R26, [R1+0x408] ;  /* 0x00040800011a7983 */ /* 0x000ea40000300800 */
[----:B------:R-:W2:Y:S01]  /*17850*/  LDL.LU R27, [R1+0x40c] ;  /* 0x00040c00011b7983 */ /* 0x000ea20000300800 */
[----:B------:R-:W-:Y:S01]  /*17860*/  STL.64 [R1+0x550], R4 ;  /* 0x0005500401007387 */ /* 0x000fe20000100a00 */
[----:B------:R0:W-:Y:S03]  /*17870*/  STL.64 [R1+0x558], R6 ;  /* 0x0005580601007387 */ /* 0x0001e60000100a00 */
[----:B0-----:R-:W4:Y:S01]  /*17880*/  LDL.LU.64 R6, [R1+0x18e0] ;  /* 0x0018e00001067983 */ /* 0x001f220000300a00 */
[----:B------:R-:W4:Y:S02]  /*17890*/  LDL.LU.64 R4, [R1+0x18d8] ;  /* 0x0018d80001047983 */ /* 0x000f240000300a00 */
[----:B------:R-:W4:Y:S02]  /*178a0*/  LDL.LU.64 R18, [R1+0x18d0] ;  /* 0x0018d00001127983 */ /* 0x000f240000300a00 */
[C---:B----4-:R-:W-:Y:S11]  /*178b0*/  HMMA.16816.F32 R4, R12.reuse, R18, R4 ;  /* 0x000000120c04723c */ /* 0x050ff60000001804 */
[----:B------:R-:W-:Y:S11]  /*178c0*/  @!UPT UIADD3 URZ, URZ, URZ, URZ ;  /* 0x0000003f3f3ff290 */ /* 0x000ff6000fffe03f */
[----:B------:R-:W-:Y:S01]  /*178d0*/  @!UPT UIADD3 URZ, URZ, URZ, URZ ;  /* 0x0000003f3f3ff290 */ /* 0x000fe2000fffe03f */
[----:B------:R-:W-:Y:S01]  /*178e0*/  STL.64 [R1+0x540], R4 ;  /* 0x0005400401007387 */ /* 0x000fe20000100a00 */
[----:B------:R0:W-:Y:S03]  /*178f0*/  STL.64 [R1+0x548], R6 ;  /* 0x0005480601007387 */ /* 0x0001e60000100a00 */
[----:B0-----:R-:W3:Y:S01]  /*17900*/  LDL.LU.64 R6, [R1+0x18c8] ;  /* 0x0018c80001067983 */ /* 0x001ee20000300a00 */
[----:B------:R-:W-:Y:S02]  /*17910*/  IMAD.MOV.U32 R5, RZ, RZ, R18 ;  /* 0x000000ffff057224 */ /* 0x000fe400078e0012 */
[----:B------:R-:W-:Y:S02]  /*17920*/  IMAD.MOV.U32 R4, RZ, RZ, R19 ;  /* 0x000000ffff047224 */ /* 0x000fe400078e0013 */
[----:B------:R-:W-:Y:S01]  /*17930*/  IMAD.MOV.U32 R10, RZ, RZ, R16 ;  /* 0x000000ffff0a7224 */ /* 0x000fe200078e0010 */
[----:B------:R-:W2:Y:S01]  /*17940*/  LDL.LU.64 R18, [R1+0x18c0] ;  /* 0x0018c00001127983 */ /* 0x000ea20000300a00 */
[----:B------:R-:W2:Y:S01]  /*17950*/  LDL.LU.64 R16, [R1+0x18b8] ;  /* 0x0018b80001107983 */ /* 0x000ea20000300a00 */
[----:B---3--:R-:W-:Y:S02]  /*17960*/  HMMA.16816.F32 R12, R12, R6, R20 ;  /* 0x000000060c0c723c */ /* 0x008fe40000001814 */
[----:B------:R-:W3:Y:S11]  /*17970*/  LDL.LU R20, [R1+0x3a0] ;  /* 0x0003a00001147983 */ /* 0x000ef60000300800 */
[----:B------:R-:W-:Y:S10]  /*17980*/  @!UPT UIADD3 URZ, URZ, URZ, URZ ;  /* 0x0000003f3f3ff290 */ /* 0x000ff4000fffe03f */
[----:B------:R-:W-:Y:S01]  /*17990*/  STL.64 [R1+0x390], R12 ;  /* 0x0003900c01007387 */ /* 0x000fe20000100a00 */
[----:B------:R-:W-:Y:S02]  /*179a0*/  STL.64 [R1+0x398], R14 ;  /* 0x0003980e01007387 */ /* 0x000fe40000100a00 */
[----:B------:R-:W3:Y:S02]  /*179b0*/  LDL.LU R21, [R1+0x3a4] ;  /* 0x0003a40001157983 */ /* 0x000ee40000300800 */
[----:B------:R-:W4:Y:S01]  /*179c0*/  LDL.LU R22, [R1+0x3a8] ;  /* 0x0003a80001167983 */ /* 0x000f220000300800 */
[----:B------:R-:W4:Y:S01]  /*179d0*/  LDL.LU R23, [R1+0x3ac] ;  /* 0x0003ac0001177983 */ /* 0x000f220000300800 */
[----:B--2---:R-:W-:Y:S03]  /*179e0*/  HMMA.16816.F32 R8, R16, R10, R24 ;  /* 0x0000000a1008723c */ /* 0x004fe60000001818 */
[----:B----4-:R-:W-:Y:S01]  /*179f0*/  STL.64 [R1+0x1850], R22 ;  /* 0x0018501601007387 */ /* 0x010fe20000100a00 */
[----:B---3--:R0:W-:Y:S03]  /*17a00*/  STL.64 [R1+0x1848], R20 ;  /* 0x0018481401007387 */ /* 0x0081e60000100a00 */
[----:B0-----:R-:W2:Y:S01]  /*17a10*/  LDL.LU R20, [R1+0x3b0] ;  /* 0x0003b00001147983 */ /* 0x001ea20000300800 */
[----:B------:R-:W2:Y:S02]  /*17a20*/  LDL.LU R21, [R1+0x3b4] ;  /* 0x0003b40001157983 */ /* 0x000ea40000300800 */
[----:B------:R-:W2:Y:S02]  /*17a30*/  LDL.LU R22, [R1+0x3b8] ;  /* 0x0003b80001167983 */ /* 0x000ea40000300800 */
[----:B------:R-:W2:Y:S01]  /*17a40*/  LDL.LU R23, [R1+0x3bc] ;  /* 0x0003bc0001177983 */ /* 0x000ea20000300800 */
[----:B------:R-:W3:Y:S01]  /*17a50*/  LDL.LU.64 R26, [R1+0x18b0] ;  /* 0x0018b000011a7983 */ /* 0x000ee20000300a00 */
[----:B------:R-:W3:Y:S09]  /*17a60*/  LDL.LU.64 R24, [R1+0x18a8] ;  /* 0x0018a80001187983 */ /* 0x000ef20000300a00 */
[----:B------:R-:W-:Y:S02]  /*17a70*/  STL.64 [R1+0x520], R8 ;  /* 0x0005200801007387 */ /* 0x000fe40000100a00 */
[----:B------:R0:W-:Y:S02]  /*17a80*/  STL.64 [R1+0x528], R10 ;  /* 0x0005280a01007387 */ /* 0x0001e40000100a00 */
[----:B0-----:R-:W3:Y:S01]  /*17a90*/  LDL.LU.64 R10, [R1+0x18a0] ;  /* 0x0018a000010a7983 */ /* 0x001ee20000300a00 */
[----:B------:R-:W-:-:S02]  /*17aa0*/  IMAD.MOV.U32 R14, RZ, RZ, R5 ;  /* 0x000000ffff0e7224 */ /* 0x000fc400078e0005 */
        /* <DEDUP_REMOVED lines=16> */
[----:B0-----:R-:W3:Y:S01]  /*17bb0*/  LDL.LU.64 R10, [R1+0x1870] ;  /* 0x00187000010a7983 */ /* 0x001ee20000300a00 */
[----:B------:R-:W4:Y:S01]  /*17bc0*/  LDL.LU.64 R8, [R1+0x1868] ;  /* 0x0018680001087983 */ /* 0x000f220000300a00 */
[C---:B---3--:R-:W-:Y:S11]  /*17bd0*/  HMMA.16816.F32 R24, R16.reuse, R10, R24 ;  /* 0x0000000a1018723c */ /* 0x048ff60000001818 */
[----:B------:R-:W-:Y:S11]  /*17be0*/  @!UPT UIADD3 URZ, URZ, URZ, URZ ;  /* 0x0000003f3f3ff290 */ /* 0x000ff6000fffe03f */
[----:B------:R-:W-:Y:S01]  /*17bf0*/  @!UPT UIADD3 URZ, URZ, URZ, URZ ;  /* 0x0000003f3f3ff290 */ /* 0x000fe2000fffe03f */
[----:B------:R-:W-:Y:S01]  /*17c00*/  STL.64 [R1+0x4f0], R24 ;  /* 0x0004f01801007387 */ /* 0x000fe20000100a00 */
[----:B------:R0:W-:Y:S03]  /*17c10*/  STL.64 [R1+0x4f8], R26 ;  /* 0x0004f81a01007387 */ /* 0x0001e60000100a00 */
[----:B0-----:R-:W3:Y:S01]  /*17c20*/  LDL.LU.64 R26, [R1+0x1860] ;  /* 0x00186000011a7983 */ /* 0x001ee20000300a00 */
[----:B------:R-:W-:Y:S02]  /*17c30*/  STL.64 [R1+0x1800], R10 ;  /* 0x0018000a01007387 */ /* 0x000fe40000100a00 */
[----:B----4-:R0:W-:Y:S02]  /*17c40*/  STL.64 [R1+0x17f8], R8 ;  /* 0x0017f80801007387 */ /* 0x0101e40000100a00 */
[----:B0-----:R-:W3:Y:S01]  /*17c50*/  LDL.LU R8, [R1+0x3c0] ;  /* 0x0003c00001087983 */ /* 0x001ee20000300800 */
[----:B------:R-:W3:Y:S02]  /*17c60*/  LDL.LU R9, [R1+0x3c4] ;  /* 0x0003c40001097983 */ /* 0x000ee40000300800 */
[----:B------:R-:W3:Y:S02]  /*17c70*/  LDL.LU R10, [R1+0x3c8] ;  /* 0x0003c800010a7983 */ /* 0x000ee40000300800 */
[----:B------:R-:W3:Y:S02]  /*17c80*/  LDL.LU R11, [R1+0x3cc] ;  /* 0x0003cc00010b7983 */ /* 0x000ee40000300800 */
[----:B---3--:R-:W-:Y:S11]  /*17c90*/  HMMA.16816.F32 R8, R16, R26, R8 ;  /* 0x0000001a1008723c */ /* 0x008ff60000001808 */
[----:B------:R-:W-:Y:S11]  /*17ca0*/  @!UPT UIADD3 URZ, URZ, URZ, URZ ;  /* 0x0000003f3f3ff290 */ /* 0x000ff6000fffe03f */
[----:B------:R-:W-:Y:S01]  /*17cb0*/  @!UPT UIADD3 URZ, URZ, URZ, URZ ;  /* 0x0000003f3f3ff290 */ /* 0x000fe2000fffe03f */
[----:B------:R0:W-:Y:S01]  /*17cc0*/  STL.64 [R1+0x4e0], R8 ;  /* 0x0004e00801007387 */ /* 0x0001e20000100a00 */
[----:B------:R-:W-:Y:S02]  /*17cd0*/  STL.64 [R1+0x4e8], R10 ;  /* 0x0004e80a01007387 */ /* 0x000fe40000100a00 */
[----:B------:R-:W3:Y:S02]  /*17ce0*/  LDL.LU R24, [R1+0x1e0] ;  /* 0x0001e00001187983 */ /* 0x000ee40000300800 */
[----:B------:R-:W3:Y:S02]  /*17cf0*/  LDL.LU R25, [R1+0x1e4] ;  /* 0x0001e40001197983 */ /* 0x000ee40000300800 */
[----:B0-----:R-:W-:Y:S02]  /*17d00*/  IMAD.MOV.U32 R9, RZ, RZ, R26 ;  /* 0x000000ffff097224 */ /* 0x001fe400078e001a */
[----:B------:R-:W-:Y:S01]  /*17d10*/  IMAD.MOV.U32 R8, RZ, RZ, R27 ;  /* 0x000000ffff087224 */ /* 0x000fe200078e001b */
[----:B------:R-:W4:Y:S01]  /*17d20*/  LDL.LU R26, [R1+0x1e8] ;  /* 0x0001e800011a7983 */ /* 0x000f220000300800 */
[----:B------:R-:W4:Y:S03]  /*17d30*/  LDL.LU R27, [R1+0x1ec] ;  /* 0x0001ec00011b7983 */ /* 0x000f260000300800 */
[----:B----4-:R-:W-:Y:S01]  /*17d40*/  STL.64 [R1+0x17b8], R26 ;  /* 0x0017b81a01007387 */ /* 0x010fe20000100a00 */
[----:B---3--:R0:W-:Y:S03]  /*17d50*/  STL.64 [R1+0x17b0], R24 ;  /* 0x0017b01801007387 */ /* 0x0081e60000100a00 */
[----:B0-----:R-:W3:Y:S01]  /*17d60*/  LDL.LU R24, [R1+0x290] ;  /* 0x0002900001187983 */ /* 0x001ee20000300800 */
[----:B------:R-:W3:Y:S02]  /*17d70*/  LDL.LU R25, [R1+0x294] ;  /* 0x0002940001197983 */ /* 0x000ee40000300800 */
[----:B------:R-:W4:Y:S02]  /*17d80*/  LDL.LU R26, [R1+0x298] ;  /* 0x00029800011a7983 */ /* 0x000f240000300800 */
[----:B------:R-:W4:Y:S02]  /*17d90*/  LDL.LU R27, [R1+0x29c] ;  /* 0x00029c00011b7983 */ /* 0x000f240000300800 */
[----:B----4-:R0:W-:Y:S02]  /*17da0*/  STL.64 [R1+0x17c8], R26 ;  /* 0x0017c81a01007387 */ /* 0x0101e40000100a00 */
[----:B0-----:R-:W-:-:S02]  /*17db0*/  IMAD.MOV.U32 R26, RZ, RZ, R3 ;  /* 0x000000ffff1a7224 */ /* 0x001fc400078e0003 */
[----:B------:R-:W-:-:S07]  /*17dc0*/  IMAD.MOV.U32 R27, RZ, RZ, R29 ;  /* 0x000000ffff1b7224 */ /* 0x000fce00078e001d */
[----:B--2---:R-:W-:Y:S01]  /*17dd0*/  HMMA.16816.F32 R20, R16, R26, R20 ;  /* 0x0000001a1014723c */ /* 0x004fe20000001814 */
[----:B---3--:R-:W-:Y:S01]  /*17de0*/  STL.64 [R1+0x17c0], R24 ;  /* 0x0017c01801007387 */ /* 0x008fe20000100a00 */
[----:B------:R-:W2:Y:S02]  /*17df0*/  LDL.LU R3, [R1+0x185c] ;  /* 0x00185c0001037983 */ /* 0x000ea40000300800 */
[----:B------:R-:W3:Y:S11]  /*17e00*/  LDL.LU R29, [R1+0x1858] ;  /* 0x00185800011d7983 */ /* 0x000ef60000300800 */
[----:B------:R-:W-:Y:S08]  /*17e10*/  @!UPT UIADD3 URZ, URZ, URZ, URZ ;  /* 0x0000003f3f3ff290 */ /* 0x000ff0000fffe03f */
[----:B------:R-:W-:Y:S01]  /*17e20*/  STL.64 [R1+0x4d0], R20 ;  /* 0x0004d01401007387 */ /* 0x000fe20000100a00 */
[----:B------:R0:W-:Y:S03]  /*17e30*/  STL.64 [R1+0x4d8], R22 ;  /* 0x0004d81601007387 */ /* 0x0001e60000100a00 */
[----:B0-----:R-:W4:Y:S01]  /*17e40*/  LDL.LU.64 R22, [R1+0x1850] ;  /* 0x0018500001167983 */ /* 0x001f220000300a00 */
[----:B------:R-:W4:Y:S02]  /*17e50*/  LDL.LU.64 R20, [R1+0x1848] ;  /* 0x0018480001147983 */ /* 0x000f240000300a00 */
[----:B------:R0:W-:Y:S02]  /*17e60*/  STL.64 [R1+0x17d8], R26 ;  /* 0x0017d81a01007387 */ /* 0x0001e40000100a00 */
[----:B0-----:R-:W-:Y:S02]  /*17e70*/  IMAD.MOV.U32 R26, RZ, RZ, R9 ;  /* 0x000000ffff1a7224 */ /* 0x001fe400078e0009 */
[----:B------:R-:W-:-:S05]  /*17e80*/  IMAD.MOV.U32 R27, RZ, RZ, R8 ;  /* 0x000000ffff1b7224 */ /* 0x000fca00078e0008 */
[----:B------:R0:W-:Y:S01]  /*17e90*/  STL.64 [R1+0x17f0], R26 ;  /* 0x0017f01a01007387 */ /* 0x0001e20000100a00 */
[----:B------:R-:W2:Y:S01]  /*17ea0*/  LDL.LU.64 R10, [R1+0x8] ;  /* 0x00000800010a7983 */ /* 0x000ea20000300a00 */
[----:B----4-:R-:W-:Y:S02]  /*17eb0*/  HMMA.16816.F32 R20, R16, R14, R20 ;  /* 0x0000000e1014723c */ /* 0x010fe40000001814 */
[----:B--2---:R1:W-:Y:S11]  /*17ec0*/  STL.64 [R1+0x1818], R10 ;  /* 0x0018180a01007387 */ /* 0x0043f60000100a00 */
[----:B------:R-:W-:Y:S10]  /*17ed0*/  @!UPT UIADD3 URZ, URZ, URZ, URZ ;  /* 0x0000003f3f3ff290 */ /* 0x000ff4000fffe03f */
[----:B------:R2:W-:Y:S02]  /*17ee0*/  STL.64 [R1+0x4c0], R20 ;  /* 0x0004c01401007387 */ /* 0x0005e40000100a00 */
[----:B------:R4:W-:Y:S02]  /*17ef0*/  STL.64 [R1+0x4c8], R22 ;  /* 0x0004c81601007387 */ /* 0x0009e40000100a00 */
[----:B------:R-:W3:Y:S01]  /*17f00*/  LDL.LU R24, [R1+0x2c0] ;  /* 0x0002c00001187983 */ /* 0x000ee20000300800 */
[----:B------:R-:W3:Y:S01]  /*17f10*/  LDL.LU R25, [R1+0x2c4] ;  /* 0x0002c40001197983 */ /* 0x000ee20000300800 */
[----:B0-----:R-:W3:Y:S02]  /*17f20*/  LDL.LU R26, [R1+0x2c8] ;  /* 0x0002c800011a7983 */ /* 0x001ee40000300800 */
[----:B------:R-:W3:Y:S02]  /*17f30*/  LDL.LU R27, [R1+0x2cc] ;  /* 0x0002cc00011b7983 */ /* 0x000ee40000300800 */
[----:B-1----:R-:W-:-:S02]  /*17f40*/  IMAD.MOV.U32 R10, RZ, RZ, R5 ;  /* 0x000000ffff0a7224 */ /* 0x002fc400078e0005 */
[----:B------:R-:W-:Y:S01]  /*17f50*/  IMAD.MOV.U32 R11, RZ, RZ, R4 ;  /* 0x000000ffff0b7224 */ /* 0x000fe200078e0004 */
[----:B--2---:R-:W2:Y:S01]  /*17f60*/  LDL.LU R20, [R1+0x300] ;  /* 0x0003000001147983 */ /* 0x004ea20000300800 */
[----:B------:R-:W2:Y:S02]  /*17f70*/  LDL.LU R21, [R1+0x304] ;  /* 0x0003040001157983 */ /* 0x000ea40000300800 */
[----:B----4-:R-:W2:Y:S02]  /*17f80*/  LDL.LU R22, [R1+0x308] ;  /* 0x0003080001167983 */ /* 0x010ea40000300800 */
[----:B------:R-:W2:Y:S01]  /*17f90*/  LDL.LU R23, [R1+0x30c] ;  /* 0x00030c0001177983 */ /* 0x000ea20000300800 */
[----:B------:R-:W-:Y:S04]  /*17fa0*/  STL.64 [R1+0x1830], R10 ;  /* 0x0018300a01007387 */ /* 0x000fe80000100a00 */
[----:B---3--:R-:W-:Y:S01]  /*17fb0*/  STL.64 [R1+0x1810], R26 ;  /* 0x0018101a01007387 */ /* 0x008fe20000100a00 */
[----:B------:R0:W-:Y:S03]  /*17fc0*/  STL.64 [R1+0x1808], R24 ;  /* 0x0018081801007387 */ /* 0x0001e60000100a00 */
[----:B0-----:R-:W3:Y:S01]  /*17fd0*/  LDL.LU R24, [R1+0x2d0] ;  /* 0x0002d00001187983 */ /* 0x001ee20000300800 */
[----:B------:R-:W3:Y:S02]  /*17fe0*/  LDL.LU R25, [R1+0x2d4] ;  /* 0x0002d40001197983 */ /* 0x000ee40000300800 */
[----:B------:R-:W4:Y:S02]  /*17ff0*/  LDL.LU R26, [R1+0x2d8] ;  /* 0x0002d800011a7983 */ /* 0x000f240000300800 */
[----:B------:R-:W4:Y:S01]  /*18000*/  LDL.LU R27, [R1+0x2dc] ;  /* 0x0002dc00011b7983 */ /* 0x000f220000300800 */
[----:B------:R-:W3:Y:S01]  /*18010*/  LDL.LU R8, [R1+0x2f0] ;  /* 0x0002f00001087983 */ /* 0x000ee20000300800 */
[----:B------:R-:W3:Y:S02]  /*18020*/  LDL.LU R9, [R1+0x2f4] ;  /* 0x0002f40001097983 */ /* 0x000ee40000300800 */
[----:B------:R-:W3:Y:S02]  /*18030*/  LDL.LU R10, [R1+0x2f8] ;  /* 0x0002f800010a7983 */ /* 0x000ee40000300800 */
[----:B------:R-:W3:Y:S01]  /*18040*/  LDL.LU R11, [R1+0x2fc] ;  /* 0x0002fc00010b7983 */ /* 0x000ee20000300800 */
[----:B--2---:R-:W-:Y:S01]  /*18050*/  HMMA.16816.F32 R16, R16, R6, R20 ;  /* 0x000000061010723c */ /* 0x004fe20000001814 */
[----:B----4-:R-:W-:Y:S01]  /*18060*/  STL.64 [R1+0x1828], R26 ;  /* 0x0018281a01007387 */ /* 0x010fe20000100a00 */
[----:B---3--:R0:W-:Y:S03]  /*18070*/  STL.64 [R1+0x1820], R24 ;  /* 0x0018201801007387 */ /* 0x0081e60000100a00 */
[----:B0-----:R-:W2:Y:S01]  /*18080*/  LDL.LU R24, [R1+0x2e0] ;  /* 0x0002e00001187983 */ /* 0x001ea20000300800 */
[----:B------:R-:W2:Y:S02]  /*18090*/  LDL.LU R25, [R1+0x2e4] ;  /* 0x0002e40001197983 */ /* 0x000ea40000300800 */
[----:B------:R-:W2:Y:S02]  /*180a0*/  LDL.LU R26, [R1+0x2e8] ;  /* 0x0002e800011a7983 */ /* 0x000ea40000300800 */
[----:B------:R-:W2:Y:S01]  /*180b0*/  LDL.LU R27, [R1+0x2ec] ;  /* 0x0002ec00011b7983 */ /* 0x000ea20000300800 */
[----:B------:R0:W-:Y:S01]  /*180c0*/  STL.64 [R1+0x17d0], R14 ;  /* 0x0017d00e01007387 */ /* 0x0001e20000100a00 */
[----:B------:R-:W3:Y:S02]  /*180d0*/  LDL.LU R12, [R1+0x2a0] ;  /* 0x0002a000010c7983 */ /* 0x000ee40000300800 */
[----:B------:R-:W3:Y:S01]  /*180e0*/  LDL.LU R13, [R1+0x2a4] ;  /* 0x0002a400010d7983 */ /* 0x000ee20000300800 */
[----:B0-----:R-:W4:Y:S01]  /*180f0*/  LDL.LU R14, [R1+0x2a8] ;  /* 0x0002a800010e7983 */ /* 0x001f220000300800 */
[----:B------:R-:W4:Y:S03]  /*18100*/  LDL.LU R15, [R1+0x2ac] ;  /* 0x0002ac00010f7983 */ /* 0x000f260000300800 */
[----:B----4-:R-:W-:Y:S01]  /*18110*/  STL.64 [R1+0x17e8], R14 ;  /* 0x0017e80e01007387 */ /* 0x010fe20000100a00 */
[----:B---3--:R0:W-:Y:S03]  /*18120*/  STL.64 [R1+0x17e0], R12 ;  /* 0x0017e00c01007387 */ /* 0x0081e60000100a00 */
[----:B0-----:R-:W3:Y:S01]  /*18130*/  LDL.LU R12, [R1+0x2b0] ;  /* 0x0002b000010c7983 */ /* 0x001ee20000300800 */
[----:B------:R-:W3:Y:S02]  /*18140*/  LDL.LU R13, [R1+0x2b4] ;  /* 0x0002b400010d7983 */ /* 0x000ee40000300800 */
[----:B------:R-:W3:Y:S02]  /*18150*/  LDL.LU R14, [R1+0x2b8] ;  /* 0x0002b800010e7983 */ /* 0x000ee40000300800 */
[----:B------:R-:W3:Y:S01]  /*18160*/  LDL.LU R15, [R1+0x2bc] ;  /* 0x0002bc00010f7983 */ /* 0x000ee20000300800 */
[----:B------:R-:W4:Y:S01]  /*18170*/  LDL.LU.64 R22, [R1+0x1840] ;  /* 0x0018400001167983 */ /* 0x000f220000300a00 */
[----:B------:R-:W4:Y:S02]  /*18180*/  LDL.LU.64 R20, [R1+0x1838] ;  /* 0x0018380001147983 */ /* 0x000f240000300a00 */
[----:B------:R0:W-:Y:S02]  /*18190*/  STL.64 [R1+0x490], R16 ;  /* 0x0004901001007387 */ /* 0x0001e40000100a00 */
[----:B------:R1:W-:Y:S01]  /*181a0*/  STL.64 [R1+0x498], R18 ;  /* 0x0004981201007387 */ /* 0x0003e20000100a00 */
[----:B0-----:R-:W2:Y:S01]  /*181b0*/  LDL.LU R16, [R1+0x1a0] ;  /* 0x0001a00001107983 */ /* 0x001ea20000300800 */
[----:B------:R-:W2:Y:S02]  /*181c0*/  LDL.LU R17, [R1+0x1a4] ;  /* 0x0001a40001117983 */ /* 0x000ea40000300800 */
[----:B-1----:R-:W2:Y:S02]  /*181d0*/  LDL.LU R18, [R1+0x1a8] ;  /* 0x0001a80001127983 */ /* 0x002ea40000300800 */
[----:B------:R-:W2:Y:S02]  /*181e0*/  LDL.LU R19, [R1+0x1ac] ;  /* 0x0001ac0001137983 */ /* 0x000ea40000300800 */
[----:B--2---:R-:W-:Y:S01]  /*181f0*/  STL.64 [R1+0x1788], R18 ;  /* 0x0017881201007387 */ /* 0x004fe20000100a00 */
[----:B------:R0:W-:Y:S03]  /*18200*/  STL.64 [R1+0x1780], R16 ;  /* 0x0017801001007387 */ /* 0x0001e60000100a00 */
[----:B0-----:R-:W2:Y:S01]  /*18210*/  LDL.LU R16, [R1+0x1b0] ;  /* 0x0001b00001107983 */ /* 0x001ea20000300800 */
[----:B------:R-:W2:Y:S02]  /*18220*/  LDL.LU R17, [R1+0x1b4] ;  /* 0x0001b40001117983 */ /* 0x000ea40000300800 */
[----:B------:R-:W2:Y:S02]  /*18230*/  LDL.LU R18, [R1+0x1b8] ;  /* 0x0001b80001127983 */ /* 0x000ea40000300800 */
[----:B------:R-:W2:Y:S02]  /*18240*/  LDL.LU R19, [R1+0x1bc] ;  /* 0x0001bc0001137983 */ /* 0x000ea40000300800 */
[----:B--2---:R0:W-:Y:S01]  /*18250*/  STL.64 [R1+0x1798], R18 ;  /* 0x0017981201007387 */ /* 0x0041e20000100a00 */
[----:B------:R-:W-:Y:S03]  /*18260*/  STL.64 [R1+0x1790], R16 ;  /* 0x0017901001007387 */ /* 0x000fe60000100a00 */
[----:B0-----:R-:W4:Y:S02]  /*18270*/  LDL.LU.64 R18, [R1+0x28] ;  /* 0x0000280001127983 */ /* 0x001f240000300a00 */
[C---:B----4-:R-:W-:Y:S11]  /*18280*/  HMMA.16816.F32 R8, R20.reuse, R18, R8 ;  /* 0x000000121408723c */ /* 0x050ff60000001808 */
[----:B------:R-:W-:Y:S11]  /*18290*/  @!UPT UIADD3 URZ, URZ, URZ, URZ ;  /* 0x0000003f3f3ff290 */ /* 0x000ff6000fffe03f */
[----:B------:R-:W-:Y:S01]  /*182a0*/  @!UPT UIADD3 URZ, URZ, URZ, URZ ;  /* 0x0000003f3f3ff290 */ /* 0x000fe2000fffe03f */
[----:B------:R-:W-:Y:S01]  /*182b0*/  STL.64 [R1+0x280], R8 ;  /* 0x0002800801007387 */ /* 0x000fe20000100a00 */
        /* <DEDUP_REMOVED lines=18> */
[----:B------:R-:W4:Y:S01]  /*183e0*/  LDL.LU.64 R8, [R1+0x17f8] ;  /* 0x0017f80001087983 */ /* 0x000f220000300a00 */
[C---:B--2---:R-:W-:Y:S11]  /*183f0*/  HMMA.16816.F32 R24, R20.reuse, R10, R24 ;  /* 0x0000000a1418723c */ /* 0x044ff60000001818 */
[----:B------:R-:W-:Y:S11]  /*18400*/  @!UPT UIADD3 URZ, URZ, URZ, URZ ;  /* 0x0000003f3f3ff290 */ /* 0x000ff6000fffe03f */
[----:B------:R-:W-:Y:S01]  /*18410*/  @!UPT UIADD3 URZ, URZ, URZ, URZ ;  /* 0x0000003f3f3ff290 */ /* 0x000fe2000fffe03f */
[----:B------:R-:W-:Y:S01]  /*18420*/  STL.64 [R1+0xc0], R24 ;  /* 0x0000c01801007387 */ /* 0x000fe20000100a00 */
[----:B------:R0:W-:Y:S03]  /*18430*/  STL.64 [R1+0xc8], R26 ;  /* 0x0000c81a01007387 */ /* 0x0001e60000100a00 */
[----:B0-----:R-:W3:Y:S02]  /*18440*/  LDL.LU.64 R26, [R1+0x17f0] ;  /* 0x0017f000011a7983 */ /* 0x001ee40000300a00 */
[C---:B---3--:R-:W-:Y:S02]  /*18450*/  HMMA.16816.F32 R24, R20.reuse, R26, R12 ;  /* 0x0000001a1418723c */ /* 0x048fe4000000180c */
[----:B------:R-:W2:Y:S01]  /*18460*/  LDL.LU.64 R14, [R1+0x17e8] ;  /* 0x0017e800010e7983 */ /* 0x000ea20000300a00 */
[----:B------:R-:W2:Y:S11]  /*18470*/  LDL.LU.64 R12, [R1+0x17e0] ;  /* 0x0017e000010c7983 */ /* 0x000eb60000300a00 */
[----:B------:R-:W-:Y:S09]  /*18480*/  @!UPT UIADD3 URZ, URZ, URZ, URZ ;  /* 0x0000003f3f3ff290 */ /* 0x000ff2000fffe03f */
[----:B------:R-:W-:Y:S01]  /*18490*/  STL.64 [R1+0x4b0], R24 ;  /* 0x0004b01801007387 */ /* 0x000fe20000100a00 */
[----:B------:R0:W-:Y:S03]  /*184a0*/  STL.64 [R1+0x4b8], R26 ;  /* 0x0004b81a01007387 */ /* 0x0001e60000100a00 */
[----:B0-----:R-:W2:Y:S02]  /*184b0*/  LDL.LU.64 R26, [R1+0x17d8] ;  /* 0x0017d800011a7983 */ /* 0x001ea40000300a00 */
[C---:B--2---:R-:W-:Y:S02]  /*184c0*/  HMMA.16816.F32 R24, R20.reuse, R26, R12 ;  /* 0x0000001a1418723c */ /* 0x044fe4000000180c */
[----:B------:R-:W2:Y:S11]  /*184d0*/  LDL.LU.64 R14, [R1+0x17d0] ;  /* 0x0017d000010e7983 */ /* 0x000eb60000300a00 */
[----:B------:R-:W-:Y:S10]  /*184e0*/  @!UPT UIADD3 URZ, URZ, URZ, URZ ;  /* 0x0000003f3f3ff290 */ /* 0x000ff4000fffe03f */
        /* <DEDUP_REMOVED lines=16> */
[----:B--2---:R-:W-:Y:S02]  /*185f0*/  HMMA.16816.F32 R20, R20, R6, R24 ;  /* 0x000000061414723c */ /* 0x004fe40000001818 */
[----:B------:R-:W3:Y:S01]  /*18600*/  LDL.LU.64 R26, [R1+0x17a8] ;  /* 0x0017a800011a7983 */ /* 0x000ee20000300a00 */
[----:B------:R-:W3:Y:S02]  /*18610*/  LDL.LU.64 R24, [R1+0x17a0] ;  /* 0x0017a00001187983 */ /* 0x000ee40000300a00 */
[----:B------:R0:W-:Y:S02]  /*18620*/  STL.64 [R1+0x1748], R6 ;  /* 0x0017480601007387 */ /* 0x0001e40000100a00 */
[----:B0-----:R-:W2:Y:S11]  /*18630*/  LDL.LU.64 R6, [R1+0x18] ;  /* 0x0000180001067983 */ /* 0x001eb60000300a00 */
[----:B------:R-:W-:Y:S05]  /*18640*/  @!UPT UIADD3 URZ, URZ, URZ, URZ ;  /* 0x0000003f3f3ff290 */ /* 0x000fea000fffe03f */
[----:B------:R-:W-:Y:S01]  /*18650*/  STL.64 [R1+0x610], R20 ;  /* 0x0006101401007387 */ /* 0x000fe20000100a00 */
[----:B------:R0:W-:Y:S03]  /*18660*/  STL.64 [R1+0x618], R22 ;  /* 0x0006181601007387 */ /* 0x0001e60000100a00 */
[----:B0-----:R-:W2:Y:S01]  /*18670*/  LDL R23, [R1+0x758] ;  /* 0x0007580001177983 */ /* 0x001ea20000100800 */
[C---:B---3--:R-:W-:Y:S03]  /*18680*/  HMMA.16816.F32 R12, R24.reuse, R18, R12 ;  /* 0x00000012180c723c */ /* 0x048fe6000000180c */
[----:B--2---:R-:W-:Y:S11]  /*18690*/  STL [R1+0x16f0], R23 ;  /* 0x0016f01701007387 */ /* 0x004ff60000100800 */
[----:B------:R-:W-:Y:S09]  /*186a0*/  @!UPT UIADD3 URZ, URZ, URZ, URZ ;  /* 0x0000003f3f3ff290 */ /* 0x000ff2000fffe03f */
[----:B------:R0:W-:Y:S02]  /*186b0*/  STL.64 [R1+0x6c0], R12 ;  /* 0x0006c00c01007387 */ /* 0x0001e40000100a00 */
[----:B------:R-:W-:Y:S02]  /*186c0*/  STL.64 [R1+0x6c8], R14 ;  /* 0x0006c80e01007387 */ /* 0x000fe40000100a00 */
[----:B0-----:R-:W-:Y:S02]  /*186d0*/  IMAD.MOV.U32 R13, RZ, RZ, R18 ;  /* 0x000000ffff0d7224 */ /* 0x001fe400078e0012 */
[----:B------:R-:W-:Y:S02]  /*186e0*/  IMAD.MOV.U32 R12, RZ, RZ, R19 ;  /* 0x000000ffff0c7224 */ /* 0x000fe400078e0013 */
[----:B------:R-:W2:Y:S01]  /*186f0*/  LDL.LU.64 R18, [R1+0x1798] ;  /* 0x0017980001127983 */ /* 0x000ea20000300a00 */
        /* <DEDUP_REMOVED lines=8> */
[----:B------:R-:W3:Y:S02]  /*18780*/  LDL.LU.64 R14, [R1+0x38] ;  /* 0x00003800010e7983 */ /* 0x000ee40000300a00 */
[----:B------:R-:W-:Y:S02]  /*18790*/  IMAD.MOV.U32 R22, RZ, RZ, R5 ;  /* 0x000000ffff167224 */ /* 0x000fe400078e0005 */
[----:B------:R-:W-:-:S02]  /*187a0*/  IMAD.MOV.U32 R23, RZ, RZ, R4 ;  /* 0x000000ffff177224 */ /* 0x000fc400078e0004 */
[----:B------:R-:W-:Y:S02]  /*187b0*/  IMAD.MOV.U32 R21, RZ, RZ, R6 ;  /* 0x000000ffff157224 */ /* 0x000fe400078e0006 */
[----:B------:R-:W-:-:S03]  /*187c0*/  IMAD.MOV.U32 R20, RZ, RZ, R7 ;  /* 0x000000ffff147224 */ /* 0x000fc600078e0007 */
[----:B--2---:R-:W-:Y:S01]  /*187d0*/  HMMA.16816.F32 R4, R24, R22, R16 ;  /* 0x000000161804723c */ /* 0x004fe20000001810 */
[----:B---3--:R-:W-:Y:S11]  /*187e0*/  STL.64 [R1+0x1768], R14 ;  /* 0x0017680e01007387 */ /* 0x008ff60000100a00 */
[----:B------:R-:W-:Y:S11]  /*187f0*/  @!UPT UIADD3 URZ, URZ, URZ, URZ ;  /* 0x0000003f3f3ff290 */ /* 0x000ff6000fffe03f */
[----:B------:R0:W-:Y:S01]  /*18800*/  STL.64 [R1+0x6a0], R4 ;  /* 0x0006a00401007387 */ /* 0x0001e20000100a00 */
[----:B------:R1:W-:Y:S03]  /*18810*/  STL.64 [R1+0x6a8], R6 ;  /* 0x0006a80601007387 */ /* 0x0003e60000100a00 */
[----:B0-----:R-:W2:Y:S01]  /*18820*/  LDL.LU R4, [R1+0x160] ;  /* 0x0001600001047983 */ /* 0x001ea20000300800 */
[----:B------:R-:W2:Y:S02]  /*18830*/  LDL.LU R5, [R1+0x164] ;  /* 0x0001640001057983 */ /* 0x000ea40000300800 */
[----:B-1----:R-:W3:Y:S02]  /*18840*/  LDL.LU R6, [R1+0x168] ;  /* 0x0001680001067983 */ /* 0x002ee40000300800 */
[----:B------:R-:W3:Y:S01]  /*18850*/  LDL.LU R7, [R1+0x16c] ;  /* 0x00016c0001077983 */ /* 0x000ee20000300800 */
[----:B------:R-:W2:Y:S01]  /*18860*/  LDL.LU R16, [R1+0x180] ;  /* 0x0001800001107983 */ /* 0x000ea20000300800 */
[----:B------:R-:W2:Y:S02]  /*18870*/  LDL.LU R17, [R1+0x184] ;  /* 0x0001840001117983 */ /* 0x000ea40000300800 */
[----:B------:R-:W2:Y:S02]  /*18880*/  LDL.LU R18, [R1+0x188] ;  /* 0x0001880001127983 */ /* 0x000ea40000300800 */
[----:B------:R-:W2:Y:S02]  /*18890*/  LDL.LU R19, [R1+0x18c] ;  /* 0x00018c0001137983 */ /* 0x000ea40000300800 */
[----:B--2---:R-:W-:Y:S01]  /*188a0*/  STL.64 [R1+0x1778], R18 ;  /* 0x0017781201007387 */ /* 0x004fe20000100a00 */
[----:B------:R0:W-:Y:S03]  /*188b0*/  STL.64 [R1+0x1770], R16 ;  /* 0x0017701001007387 */ /* 0x0001e60000100a00 */
[----:B0-----:R-:W2:Y:S01]  /*188c0*/  LDL.LU R16, [R1+0x190] ;  /* 0x0001900001107983 */ /* 0x001ea20000300800 */
[----:B------:R-:W2:Y:S02]  /*188d0*/  LDL.LU R17, [R1+0x194] ;  /* 0x0001940001117983 */ /* 0x000ea40000300800 */
[----:B------:R-:W2:Y:S02]  /*188e0*/  LDL.LU R18, [R1+0x198] ;  /* 0x0001980001127983 */ /* 0x000ea40000300800 */
[----:B------:R-:W2:Y:S01]  /*188f0*/  LDL.LU R19, [R1+0x19c] ;  /* 0x00019c0001137983 */ /* 0x000ea20000300800 */
[----:B------:R-:W4:Y:S01]  /*18900*/  LDL.LU.64 R14, [R1+0x48] ;  /* 0x00004800010e7983 */ /* 0x000f220000300a00 */
[----:B---3--:R-:W-:Y:S02]  /*18910*/  STL.64 [R1+0x1760], R6 ;  /* 0x0017600601007387 */ /* 0x008fe40000100a00 */
[----:B------:R0:W-:Y:S02]  /*18920*/  STL.64 [R1+0x1758], R4 ;  /* 0x0017580401007387 */ /* 0x0001e40000100a00 */
[----:B0-----:R-:W3:Y:S01]  /*18930*/  LDL.LU R4, [R1+0x170] ;  /* 0x0001700001047983 */ /* 0x001ee20000300800 */
[----:B------:R-:W3:Y:S02]  /*18940*/  LDL.LU R5, [R1+0x174] ;  /* 0x0001740001057983 */ /* 0x000ee40000300800 */
[----:B------:R-:W3:Y:S02]  /*18950*/  LDL.LU R6, [R1+0x178] ;  /* 0x0001780001067983 */ /* 0x000ee40000300800 */
[----:B------:R-:W3:Y:S01]  /*18960*/  LDL.LU R7, [R1+0x17c] ;  /* 0x00017c0001077983 */ /* 0x000ee20000300800 */
[----:B------:R0:W-:Y:S02]  /*18970*/  STL.64 [R1+0x1708], R22 ;  /* 0x0017081601007387 */ /* 0x0001e40000100a00 */
[----:B0-----:R-:W-:-:S02]  /*18980*/  IMAD.MOV.U32 R22, RZ, RZ, R21 ;  /* 0x000000ffff167224 */ /* 0x001fc400078e0015 */
[----:B------:R-:W-:-:S05]  /*18990*/  IMAD.MOV.U32 R23, RZ, RZ, R20 ;  /* 0x000000ffff177224 */ /* 0x000fca00078e0014 */
[----:B------:R-:W-:Y:S01]  /*189a0*/  STL.64 [R1+0x1720], R22 ;  /* 0x0017201601007387 */ /* 0x000fe20000100a00 */
[C---:B--2---:R-:W-:Y:S11]  /*189b0*/  HMMA.16816.F32 R16, R24.reuse, R10, R16 ;  /* 0x0000000a1810723c */ /* 0x044ff60000001810 */
[----:B------:R-:W-:Y:S11]  /*189c0*/  @!UPT UIADD3 URZ, URZ, URZ, URZ ;  /* 0x0000003f3f3ff290 */ /* 0x000ff6000fffe03f */
[----:B------:R-:W-:Y:S01]  /*189d0*/  @!UPT UIADD3 URZ, URZ, URZ, URZ ;  /* 0x0000003f3f3ff290 */ /* 0x000fe2000fffe03f */
[----:B------:R-:W-:Y:S01]  /*189e0*/  STL.64 [R1+0x690], R16 ;  /* 0x0006901001007387 */ /* 0x000fe20000100a00 */
[----:B------:R0:W-:Y:S03]  /*189f0*/  STL.64 [R1+0x698], R18 ;  /* 0x0006981201007387 */ /* 0x0001e60000100a00 */
[----:B0-----:R-:W2:Y:S01]  /*18a00*/  LDL.LU.64 R18, [R1+0x1778] ;  /* 0x0017780001127983 */ /* 0x001ea20000300a00 */
[----:B------:R-:W2:Y:S02]  /*18a10*/  LDL.LU.64 R16, [R1+0x1770] ;  /* 0x0017700001107983 */ /* 0x000ea40000300a00 */
[----:B------:R-:W-:Y:S02]  /*18a20*/  STL.64 [R1+0x1700], R10 ;  /* 0x0017000a01007387 */ /* 0x000fe40000100a00 */
[----:B----4-:R0:W-:Y:S02]  /*18a30*/  STL.64 [R1+0x16f8], R8 ;  /* 0x0016f80801007387 */ /* 0x0101e40000100a00 */
[----:B0-----:R-:W4:Y:S01]  /*18a40*/  LDL.LU R8, [R1+0x60] ;  /* 0x0000600001087983 */ /* 0x001f220000300800 */
[----:B------:R-:W4:Y:S02]  /*18a50*/  LDL.LU R9, [R1+0x64] ;  /* 0x0000640001097983 */ /* 0x000f240000300800 */
[----:B------:R-:W2:Y:S02]  /*18a60*/  LDL.LU R10, [R1+0x68] ;  /* 0x00006800010a7983 */ /* 0x000ea40000300800 */
[----:B------:R-:W2:Y:S02]  /*18a70*/  LDL.LU R11, [R1+0x6c] ;  /* 0x00006c00010b7983 */ /* 0x000ea40000300800 */
[----:B--2---:R-:W-:Y:S01]  /*18a80*/  STL.64 [R1+0x1718], R10 ;  /* 0x0017180a01007387 */ /* 0x004fe20000100a00 */
[----:B----4-:R0:W-:Y:S03]  /*18a90*/  STL.64 [R1+0x1710], R8 ;  /* 0x0017100801007387 */ /* 0x0101e60000100a00 */
[----:B0-----:R-:W2:Y:S01]  /*18aa0*/  LDL.LU R8, [R1+0x90] ;  /* 0x0000900001087983 */ /* 0x001ea20000300800 */
[----:B------:R-:W2:Y:S02]  /*18ab0*/  LDL.LU R9, [R1+0x94] ;  /* 0x0000940001097983 */ /* 0x000ea40000300800 */
[----:B------:R-:W4:Y:S02]  /*18ac0*/  LDL.LU R10, [R1+0x98] ;  /* 0x00009800010a7983 */ /* 0x000f240000300800 */
[----:B------:R-:W4:Y:S01]  /*18ad0*/  LDL.LU R11, [R1+0x9c] ;  /* 0x00009c00010b7983 */ /* 0x000f220000300800 */
[C---:B------:R-:W-:Y:S01]  /*18ae0*/  HMMA.16816.F32 R16, R24.reuse, R14, R16 ;  /* 0x0000000e1810723c */ /* 0x040fe20000001810 */
[----:B----4-:R-:W-:Y:S01]  /*18af0*/  STL.64 [R1+0x1730], R10 ;  /* 0x0017300a01007387 */ /* 0x010fe20000100a00 */
[----:B--2---:R0:W-:Y:S03]  /*18b00*/  STL.64 [R1+0x1728], R8 ;  /* 0x0017280801007387 */ /* 0x0041e60000100a00 */
[----:B0-----:R-:W2:Y:S01]  /*18b10*/  LDL.LU R8, [R1+0xa0] ;  /* 0x0000a00001087983 */ /* 0x001ea20000300800 */
[----:B------:R-:W2:Y:S02]  /*18b20*/  LDL.LU R9, [R1+0xa4] ;  /* 0x0000a40001097983 */ /* 0x000ea40000300800 */
[----:B------:R-:W2:Y:S02]  /*18b30*/  LDL.LU R10, [R1+0xa8] ;  /* 0x0000a800010a7983 */ /* 0x000ea40000300800 */
[----:B------:R-:W2:Y:S11]  /*18b40*/  LDL.LU R11, [R1+0xac] ;  /* 0x0000ac00010b7983 */ /* 0x000eb60000300800 */
[----:B------:R-:W-:Y:S02]  /*18b50*/  @!UPT UIADD3 URZ, URZ, URZ, URZ ;  /* 0x0000003f3f3ff290 */ /* 0x000fe4000fffe03f */
[----:B------:R0:W-:Y:S01]  /*18b60*/  STL.64 [R1+0x680], R16 ;  /* 0x0006801001007387 */ /* 0x0001e20000100a00 */
[----:B------:R1:W-:Y:S02]  /*18b70*/  STL.64 [R1+0x688], R18 ;  /* 0x0006881201007387 */ /* 0x0003e40000100a00 */
[----:B0-----:R-:W-:Y:S02]  /*18b80*/  IMAD.MOV.U32 R17, RZ, RZ, R14 ;  /* 0x000000ffff117224 */ /* 0x001fe400078e000e */
[----:B------:R-:W-:Y:S02]  /*18b90*/  IMAD.MOV.U32 R16, RZ, RZ, R15 ;  /* 0x000000ffff107224 */ /* 0x000fe400078e000f */
[----:B------:R-:W3:Y:S02]  /*18ba0*/  LDL.LU.64 R14, [R1+0x1768] ;  /* 0x00176800010e7983 */ /* 0x000ee40000300a00 */
[----:B---3--:R-:W-:Y:S01]  /*18bb0*/  HMMA.16816.F32 R4, R24, R14, R4 ;  /* 0x0000000e1804723c */ /* 0x008fe20000001804 */
[----:B-1----:R-:W-:-:S02]  /*18bc0*/  IMAD.MOV.U32 R19, RZ, RZ, R14 ;  /* 0x000000ffff137224 */ /* 0x002fc400078e000e */
[----:B------:R-:W-:Y:S11]  /*18bd0*/  IMAD.MOV.U32 R18, RZ, RZ, R15 ;  /* 0x000000ffff127224 */ /* 0x000ff600078e000f */
[----:B------:R-:W-:Y:S09]  /*18be0*/  @!UPT UIADD3 URZ, URZ, URZ, URZ ;  /* 0x0000003f3f3ff290 */ /* 0x000ff2000fffe03f */
[----:B------:R-:W-:Y:S01]  /*18bf0*/  STL.64 [R1+0x670], R4 ;  /* 0x0006700401007387 */ /* 0x000fe20000100a00 */
[----:B------:R0:W-:Y:S03]  /*18c00*/  STL.64 [R1+0x678], R6 ;  /* 0x0006780601007387 */ /* 0x0001e60000100a00 */
[----:B0-----:R-:W3:Y:S01]  /*18c10*/  LDL.LU.64 R6, [R1+0x1760] ;  /* 0x0017600001067983 */ /* 0x001ee20000300a00 */
[----:B------:R-:W3:Y:S02]  /*18c20*/  LDL.LU.64 R4, [R1+0x1758] ;  /* 0x0017580001047983 */ /* 0x000ee40000300a00 */
[----:B------:R-:W3:Y:S02]  /*18c30*/  LDL.LU.64 R14, [R1+0x1750] ;  /* 0x00175000010e7983 */ /* 0x000ee40000300a00 */
[----:B------:R-:W-:Y:S02]  /*18c40*/  IMAD.MOV.U32 R23, RZ, RZ, R12 ;  /* 0x000000ffff177224 */ /* 0x000fe400078e000c */
[----:B------:R-:W-:Y:S01]  /*18c50*/  IMAD.MOV.U32 R22, RZ, RZ, R13 ;  /* 0x000000ffff167224 */ /* 0x000fe200078e000d */
[C---:B---3--:R-:W-:Y:S11]  /*18c60*/  HMMA.16816.F32 R4, R24.reuse, R14, R4 ;  /* 0x0000000e1804723c */ /* 0x048ff60000001804 */
[----:B------:R-:W-:Y:S11]  /*18c70*/  @!UPT UIADD3 URZ, URZ, URZ, URZ ;  /* 0x0000003f3f3ff290 */ /* 0x000ff6000fffe03f */
[----:B------:R-:W-:Y:S01]  /*18c80*/  @!UPT UIADD3 URZ, URZ, URZ, URZ ;  /* 0x0000003f3f3ff290 */ /* 0x000fe2000fffe03f */
[----:B------:R-:W-:Y:S01]  /*18c90*/  STL.64 [R1+0x660], R4 ;  /* 0x0006600401007387 */ /* 0x000fe20000100a00 */
[----:B------:R0:W-:Y:S03]  /*18ca0*/  STL.64 [R1+0x668], R6 ;  /* 0x0006680601007387 */ /* 0x0001e60000100a00 */
[----:B0-----:R-:W3:Y:S01]  /*18cb0*/  LDL.LU.64 R6, [R1+0x1748] ;  /* 0x0017480001067983 */ /* 0x001ee20000300a00 */
[----:B------:R0:W-:Y:S02]  /*18cc0*/  STL.64 [R1+0x16b0], R14 ;  /* 0x0016b00e01007387 */ /* 0x0001e40000100a00 */
[----:B------:R-:W3:Y:S02]  /*18cd0*/  LDL.LU R12, [R1+0xb0] ;  /* 0x0000b000010c7983 */ /* 0x000ee40000300800 */
[----:B------:R-:W3:Y:S01]  /*18ce0*/  LDL.LU R13, [R1+0xb4] ;  /* 0x0000b400010d7983 */ /* 0x000ee20000300800 */
[----:B0-----:R-:W3:Y:S01]  /*18cf0*/  LDL.LU R14, [R1+0xb8] ;  /* 0x0000b800010e7983 */ /* 0x001ee20000300800 */
[----:B------:R-:W3:Y:S02]  /*18d00*/  LDL.LU R15, [R1+0xbc] ;  /* 0x0000bc00010f7983 */ /* 0x000ee40000300800 */
[----:B---3--:R-:W-:Y:S07]  /*18d10*/  HMMA.16816.F32 R24, R24, R6, R12 ;  /* 0x000000061818723c */ /* 0x008fee000000180c */
[----:B------:R-:W-:-:S02]  /*18d20*/  IMAD.MOV.U32 R13, RZ, RZ, R6 ;  /* 0x000000ffff0d7224 */ /* 0x000fc400078e0006 */
[----:B------:R-:W-:Y:S11]  /*18d30*/  IMAD.MOV.U32 R12, RZ, RZ, R7 ;  /* 0x000000ffff0c7224 */ /* 0x000ff600078e0007 */
[----:B------:R-:W-:Y:S03]  /*18d40*/  @!UPT UIADD3 URZ, URZ, URZ, URZ ;  /* 0x0000003f3f3ff290 */ /* 0x000fe6000fffe03f */
[----:B------:R0:W-:Y:S01]  /*18d50*/  STL.64 [R1+0x5e0], R24 ;  /* 0x0005e01801007387 */ /* 0x0001e20000100a00 */
[----:B------:R1:W-:Y:S02]  /*18d60*/  STL.64 [R1+0x5e8], R26 ;  /* 0x0005e81a01007387 */ /* 0x0003e40000100a00 */
[----:B------:R-:W2:Y:S02]  /*18d70*/  LDL.LU.64 R6, [R1+0x1740] ;  /* 0x0017400001067983 */ /* 0x000ea40000300a00 */
[----:B------:R-:W2:Y:S02]  /*18d80*/  LDL.LU.64 R4, [R1+0x1738] ;  /* 0x0017380001047983 */ /* 0x000ea40000300a00 */
[----:B------:R-:W-:Y:S02]  /*18d90*/  IMAD.MOV.U32 R14, RZ, RZ, R19 ;  /* 0x000000ffff0e7224 */ /* 0x000fe400078e0013 */
[----:B------:R-:W-:Y:S01]  /*18da0*/  IMAD.MOV.U32 R15, RZ, RZ, R18 ;  /* 0x000000ffff0f7224 */ /* 0x000fe200078e0012 */
[----:B0-----:R-:W3:Y:S01]  /*18db0*/  LDL.LU R24, [R1+0x50] ;  /* 0x0000500001187983 */ /* 0x001ee20000300800 */
[----:B------:R-:W3:Y:S02]  /*18dc0*/  LDL.LU R25, [R1+0x54] ;  /* 0x0000540001197983 */ /* 0x000ee40000300800 */
[----:B-1----:R-:W3:Y:S02]  /*18dd0*/  LDL.LU R26, [R1+0x58] ;  /* 0x00005800011a7983 */ /* 0x002ee40000300800 */
[----:B------:R-:W3:Y:S01]  /*18de0*/  LDL.LU R27, [R1+0x5c] ;  /* 0x00005c00011b7983 */ /* 0x000ee20000300800 */
[----:B------:R-:W-:Y:S01]  /*18df0*/  STL.64 [R1+0x16c8], R14 ;  /* 0x0016c80e01007387 */ /* 0x000fe20000100a00 */
[C---:B--2---:R-:W-:Y:S03]  /*18e00*/  HMMA.16816.F32 R20, R4.reuse, R22, R8 ;  /* 0x000000160414723c */ /* 0x044fe60000001808 */
[----:B------:R-:W2:Y:S01]  /*18e10*/  LDL.LU.64 R10, [R1+0x1730] ;  /* 0x00173000010a7983 */ /* 0x000ea20000300a00 */
[----:B------:R-:W2:Y:S11]  /*18e20*/  LDL.LU.64 R8, [R1+0x1728] ;  /* 0x0017280001087983 */ /* 0x000eb60000300a00 */
[----:B------:R-:W-:Y:S08]  /*18e30*/  @!UPT UIADD3 URZ, URZ, URZ, URZ ;  /* 0x0000003f3f3ff290 */ /* 0x000ff0000fffe03f */
        /* <DEDUP_REMOVED lines=10> */
[C---:B--2---:R-:W-:Y:S02]  /*18ee0*/  HMMA.16816.F32 R20, R4.reuse, R22, R8 ;  /* 0x000000160414723c */ /* 0x044fe40000001808 */
[----:B------:R-:W3:Y:S01]  /*18ef0*/  LDL.LU.64 R10, [R1+0x1700] ;  /* 0x00170000010a7983 */ /* 0x000ee20000300a00 */
[----:B------:R-:W2:Y:S11]  /*18f00*/  LDL.LU.64 R8, [R1+0x16f8] ;  /* 0x0016f80001087983 */ /* 0x000eb60000300a00 */
[----:B------:R-:W-:Y:S09]  /*18f10*/  @!UPT UIADD3 URZ, URZ, URZ, URZ ;  /* 0x0000003f3f3ff290 */ /* 0x000ff2000fffe03f */
[----:B------:R-:W-:Y:S01]  /*18f20*/  STL.64 [R1+0x90], R20 ;  /* 0x0000901401007387 */ /* 0x000fe20000100a00 */
[----:B------:R0:W-:Y:S03]  /*18f30*/  STL.64 [R1+0x98], R22 ;  /* 0x0000981601007387 */ /* 0x0001e60000100a00 */
[----:B0-----:R-:W4:Y:S01]  /*18f40*/  LDL.LU R23, [R1+0x16f0] ;  /* 0x0016f00001177983 */ /* 0x001f220000300800 */
[----:B------:R-:W-:Y:S02]  /*18f50*/  STL.64 [R1+0x16e8], R6 ;  /* 0x0016e80601007387 */ /* 0x000fe40000100a00 */
[----:B------:R-:W-:Y:S01]  /*18f60*/  STL.64 [R1+0x16e0], R4 ;  /* 0x0016e00401007387 */ /* 0x000fe20000100a00 */
[----:B---3--:R-:W-:Y:S11]  /*18f70*/  HMMA.16816.F32 R24, R4, R10, R24 ;  /* 0x0000000a0418723c */ /* 0x008ff60000001818 */
[----:B------:R-:W-:Y:S11]  /*18f80*/  @!UPT UIADD3 URZ, URZ, URZ, URZ ;  /* 0x0000003f3f3ff290 */ /* 0x000ff6000fffe03f */
[----:B------:R-:W-:Y:S01]  /*18f90*/  @!UPT UIADD3 URZ, URZ, URZ, URZ ;  /* 0x0000003f3f3ff290 */ /* 0x000fe2000fffe03f */
[----:B------:R-:W-:Y:S01]  /*18fa0*/  STL.64 [R1+0x480], R24 ;  /* 0x0004801801007387 */ /* 0x000fe20000100a00 */
[----:B------:R-:W-:Y:S02]  /*18fb0*/  STL.64 [R1+0x488], R26 ;  /* 0x0004881a01007387 */ /* 0x000fe40000100a00 */
[----:B--2---:R0:W-:Y:S02]  /*18fc0*/  STL.64 [R1+0x1680], R8 ;  /* 0x0016800801007387 */ /* 0x0041e40000100a00 */
[----:B------:R-:W-:Y:S01]  /*18fd0*/  LDSM.16.MT88.4 R24, [R28+0x4000] ;  /* 0x004000001c18783b */ /* 0x000fe20000004200 */
[----:B----4-:R-:W1:Y:S04]  /*18fe0*/  LDSM.16.M88.4 R4, [R23+0x8000] ;  /* 0x008000001704783b */ /* 0x010e680000000200 */
[----:B0-----:R-:W2:Y:S01]  /*18ff0*/  LDL.LU R8, [R1+0x120] ;  /* 0x0001200001087983 */ /* 0x001ea20000300800 */
[----:B------:R-:W2:Y:S02]  /*19000*/  LDL.LU R9, [R1+0x124] ;  /* 0x0001240001097983 */ /* 0x000ea40000300800 */
[----:B------:R-:W3:Y:S02]  /*19010*/  LDL.LU R10, [R1+0x128] ;  /* 0x00012800010a7983 */ /* 0x000ee40000300800 */
[----:B------:R-:W3:Y:S02]  /*19020*/  LDL.LU R11, [R1+0x12c] ;  /* 0x00012c00010b7983 */ /* 0x000ee40000300800 */
[----:B---3--:R0:W-:Y:S01]  /*19030*/  STL.64 [R1+0x1690], R10 ;  /* 0x0016900a01007387 */ /* 0x0081e20000100a00 */
[----:B--2---:R2:W-:Y:S02]  /*19040*/  STL.64 [R1+0x1688], R8 ;  /* 0x0016880801007387 */ /* 0x0045e40000100a00 */
[----:B0-----:R-:W-:-:S02]  /*19050*/  IMAD.MOV.U32 R10, RZ, RZ, R13 ;  /* 0x000000ffff0a7224 */ /* 0x001fc400078e000d */
[----:B------:R-:W-:-:S05]  /*19060*/  IMAD.MOV.U32 R11, RZ, RZ, R12 ;  /* 0x000000ffff0b7224 */ /* 0x000fca00078e000c */
[----:B------:R0:W-:Y:S01]  /*19070*/  STL.64 [R1+0x16a8], R10 ;  /* 0x0016a80a01007387 */ /* 0x0001e20000100a00 */
[----:B--2---:R-:W2:Y:S02]  /*19080*/  LDL.LU R8, [R1+0x150] ;  /* 0x0001500001087983 */ /* 0x004ea40000300800 */
[----:B------:R-:W2:Y:S01]  /*19090*/  LDL.LU R9, [R1+0x154] ;  /* 0x0001540001097983 */ /* 0x000ea20000300800 */
[----:B0-----:R-:W3:Y:S01]  /*190a0*/  LDL.LU R10, [R1+0x158] ;  /* 0x00015800010a7983 */ /* 0x001ee20000300800 */
[----:B------:R-:W3:Y:S03]  /*190b0*/  LDL.LU R11, [R1+0x15c] ;  /* 0x00015c00010b7983 */ /* 0x000ee60000300800 */
[----:B---3--:R-:W-:Y:S01]  /*190c0*/  STL.64 [R1+0x16c0], R10 ;  /* 0x0016c00a01007387 */ /* 0x008fe20000100a00 */
[----:B--2---:R0:W-:Y:S03]  /*190d0*/  STL.64 [R1+0x16b8], R8 ;  /* 0x0016b80801007387 */ /* 0x0041e60000100a00 */
[----:B0-----:R-:W2:Y:S01]  /*190e0*/  LDL.LU R8, [R1+0x130] ;  /* 0x0001300001087983 */ /* 0x001ea20000300800 */
[----:B------:R-:W2:Y:S02]  /*190f0*/  LDL.LU R9, [R1+0x134] ;  /* 0x0001340001097983 */ /* 0x000ea40000300800 */
[----:B------:R-:W3:Y:S02]  /*19100*/  LDL.LU R10, [R1+0x138] ;  /* 0x00013800010a7983 */ /* 0x000ee40000300800 */
[----:B------:R-:W3:Y:S02]  /*19110*/  LDL.LU R11, [R1+0x13c] ;  /* 0x00013c00010b7983 */ /* 0x000ee40000300800 */
[----:B------:R-:W-:-:S02]  /*19120*/  IMAD.MOV.U32 R14, RZ, RZ, R17 ;  /* 0x000000ffff0e7224 */ /* 0x000fc400078e0011 */
[----:B------:R-:W-:Y:S02]  /*19130*/  IMAD.MOV.U32 R15, RZ, RZ, R16 ;  /* 0x000000ffff0f7224 */ /* 0x000fe400078e0010 */
[----:B-1----:R-:W-:Y:S02]  /*19140*/  IMAD.MOV.U32 R17, RZ, RZ, R4 ;  /* 0x000000ffff117224 */ /* 0x002fe400078e0004 */
[----:B------:R-:W-:Y:S01]  /*19150*/  IMAD.MOV.U32 R16, RZ, RZ, R5 ;  /* 0x000000ffff107224 */ /* 0x000fe200078e0005 */
[----:B---3--:R-:W-:Y:S01]  /*19160*/  STL.64 [R1+0x16d8], R10 ;  /* 0x0016d80a01007387 */ /* 0x008fe20000100a00 */
[----:B--2---:R0:W-:Y:S03]  /*19170*/  STL.64 [R1+0x16d0], R8 ;  /* 0x0016d00801007387 */ /* 0x0041e60000100a00 */
[----:B0-----:R-:W2:Y:S01]  /*19180*/  LDL.LU R8, [R1+0x140] ;  /* 0x0001400001087983 */ /* 0x001ea20000300800 */
[----:B------:R-:W2:Y:S02]  /*19190*/  LDL.LU R9, [R1+0x144] ;  /* 0x0001440001097983 */ /* 0x000ea40000300800 */
[----:B------:R-:W2:Y:S02]  /*191a0*/  LDL.LU R10, [R1+0x148] ;  /* 0x00014800010a7983 */ /* 0x000ea40000300800 */
[----:B------:R-:W2:Y:S01]  /*191b0*/  LDL.LU R11, [R1+0x14c] ;  /* 0x00014c00010b7983 */ /* 0x000ea20000300800 */
[----:B------:R-:W-:Y:S01]  /*191c0*/  STL.64 [R1+0x16a0], R26 ;  /* 0x0016a01a01007387 */ /* 0x000fe20000100a00 */
[----:B------:R0:W-:Y:S03]  /*191d0*/  STL.64 [R1+0x1698], R24 ;  /* 0x0016981801007387 */ /* 0x0001e60000100a00 */
[----:B0-----:R-:W3:Y:S01]  /*191e0*/  LDL.LU R24, [R1+0x110] ;  /* 0x0001100001187983 */ /* 0x001ee20000300800 */
[----:B------:R-:W3:Y:S02]  /*191f0*/  LDL.LU R25, [R1+0x114] ;  /* 0x0001140001197983 */ /* 0x000ee40000300800 */
[----:B------:R-:W3:Y:S02]  /*19200*/  LDL.LU R26, [R1+0x118] ;  /* 0x00011800011a7983 */ /* 0x000ee40000300800 */
[----:B------:R-:W3:Y:S01]  /*19210*/  LDL.LU R27, [R1+0x11c] ;  /* 0x00011c00011b7983 */ /* 0x000ee20000300800 */
[----:B------:R-:W-:Y:S01]  /*19220*/  STL.64 [R1+0x60], R4 ;  /* 0x0000600401007387 */ /* 0x000fe20000100a00 */
[----:B------:R0:W-:Y:S03]  /*19230*/  STL.64 [R1+0x68], R6 ;  /* 0x0000680601007387 */ /* 0x0001e60000100a00 */
[----:B0-----:R-:W2:Y:S01]  /*19240*/  LDL.LU.64 R6, [R1+0x16e8] ;  /* 0x0016e80001067983 */ /* 0x001ea20000300a00 */
[----:B------:R-:W2:Y:S02]  /*19250*/  LDL.LU.64 R4, [R1+0x16e0] ;  /* 0x0016e00001047983 */ /* 0x000ea40000300a00 */
[C---:B--2---:R-:W-:Y:S01]  /*19260*/  HMMA.16816.F32 R12, R4.reuse, R14, R8 ;  /* 0x0000000e040c723c */ /* 0x044fe20000001808 */
[----:B------:R-:W2:Y:S01]  /*19270*/  LDL.LU.64 R10, [R1+0x16d8] ;  /* 0x0016d800010a7983 */ /* 0x000ea20000300a00 */
[----:B------:R-:W2:Y:S11]  /*19280*/  LDL.LU.64 R8, [R1+0x16d0] ;  /* 0x0016d00001087983 */ /* 0x000eb60000300a00 */
[----:B------:R-:W-:Y:S10]  /*19290*/  @!UPT UIADD3 URZ, URZ, URZ, URZ ;  /* 0x0000003f3f3ff290 */ /* 0x000ff4000fffe03f */
[----:B------:R-:W-:Y:S01]  /*192a0*/  STL.64 [R1+0x470], R12 ;  /* 0x0004700c01007387 */ /* 0x000fe20000100a00 */
[----:B------:R-:W-:Y:S02]  /*192b0*/  STL.64 [R1+0x478], R14 ;  /* 0x0004780e01007387 */ /* 0x000fe40000100a00 */
[----:B------:R-:W0:Y:S02]  /*192c0*/  LDSM.16.M88.4 R12, [R23+0x8800] ;  /* 0x00880000170c783b */ /* 0x000e240000000200 */
[----:B0-----:R-:W-:Y:S02]  /*192d0*/  STL.64 [R1+0x50], R12 ;  /* 0x0000500c01007387 */ /* 0x001fe40000100a00 */
[----:B------:R0:W-:Y:S02]  /*192e0*/  STL.64 [R1+0x58], R14 ;  /* 0x0000580e01007387 */ /* 0x0001e40000100a00 */
[----:B0-----:R-:W2:Y:S02]  /*192f0*/  LDL.LU.64 R14, [R1+0x16c8] ;  /* 0x0016c800010e7983 */ /* 0x001ea40000300a00 */
[C---:B--2---:R-:W-:Y:S02]  /*19300*/  HMMA.16816.F32 R12, R4.reuse, R14, R8 ;  /* 0x0000000e040c723c */ /* 0x044fe40000001808 */
[----:B------:R-:W2:Y:S01]  /*19310*/  LDL.LU.64 R10, [R1+0x16c0] ;  /* 0x0016c000010a7983 */ /* 0x000ea20000300a00 */
[----:B------:R-:W2:Y:S11]  /*19320*/  LDL.LU.64 R8, [R1+0x16b8] ;  /* 0x0016b80001087983 */ /* 0x000eb60000300a00 */
[----:B------:R-:W-:Y:S09]  /*19330*/  @!UPT UIADD3 URZ, URZ, URZ, URZ ;  /* 0x0000003f3f3ff290 */ /* 0x000ff2000fffe03f */
[----:B------:R-:W-:Y:S01]  /*19340*/  STL.64 [R1+0x230], R12 ;  /* 0x0002300c01007387 */ /* 0x000fe20000100a00 */
[----:B------:R-:W-:Y:S02]  /*19350*/  STL.64 [R1+0x238], R14 ;  /* 0x0002380e01007387 */ /* 0x000fe40000100a00 */
[----:B------:R-:W0:Y:S02]  /*19360*/  LDSM.16.M88.4 R12, [R23+0x9000] ;  /* 0x00900000170c783b */ /* 0x000e240000000200 */
[----:B0-----:R-:W-:Y:S02]  /*19370*/  STL.64 [R1+0x40], R12 ;  /* 0x0000400c01007387 */ /* 0x001fe40000100a00 */
[----:B------:R-:W-:Y:S02]  /*19380*/  STL.64 [R1+0x48], R14 ;  /* 0x0000480e01007387 */ /* 0x000fe40000100a00 */
[----:B------:R-:W0:Y:S02]  /*19390*/  LDSM.16.M88.4 R12, [R23+0x9800] ;  /* 0x00980000170c783b */ /* 0x000e240000000200 */
[----:B0-----:R-:W-:Y:S02]  /*193a0*/  STL.64 [R1+0x30], R12 ;  /* 0x0000300c01007387 */ /* 0x001fe40000100a00 */
[----:B------:R0:W-:Y:S02]  /*193b0*/  STL.64 [R1+0x38], R14 ;  /* 0x0000380e01007387 */ /* 0x0001e40000100a00 */
[----:B0-----:R-:W2:Y:S02]  /*193c0*/  LDL.LU.64 R14, [R1+0x16b0] ;  /* 0x0016b000010e7983 */ /* 0x001ea40000300a00 */
[C---:B--2---:R-:W-:Y:S02]  /*193d0*/  HMMA.16816.F32 R12, R4.reuse, R14, R8 ;  /* 0x0000000e040c723c */ /* 0x044fe40000001808 */
[----:B------:R-:W3:Y:S11]  /*193e0*/  LDL.LU.64 R10, [R1+0x16a8] ;  /* 0x0016a800010a7983 */ /* 0x000ef60000300a00 */
[----:B------:R-:W-:Y:S10]  /*193f0*/  @!UPT UIADD3 URZ, URZ, URZ, URZ ;  /* 0x0000003f3f3ff290 */ /* 0x000ff4000fffe03f */
[----:B------:R-:W-:Y:S01]  /*19400*/  STL.64 [R1+0x350], R12 ;  /* 0x0003500c01007387 */ /* 0x000fe20000100a00 */
[----:B------:R-:W-:Y:S02]  /*19410*/  STL.64 [R1+0x358], R14 ;  /* 0x0003580e01007387 */ /* 0x000fe40000100a00 */
[----:B------:R-:W-:Y:S01]  /*19420*/  LDSM.16.M88.4 R12, [R23+0xa000] ;  /* 0x00a00000170c783b */ /* 0x000fe20000000200 */
[----:B---3--:R-:W-:Y:S01]  /*19430*/  HMMA.16816.F32 R4, R4, R10, R24 ;  /* 0x0000000a0404723c */ /* 0x008fe20000001818 */
[----:B------:R-:W2:Y:S02]  /*19440*/  LDL.LU.64 R26, [R1+0x16a0] ;  /* 0x0016a000011a7983 */ /* 0x000ea40000300a00 */
[----:B------:R-:W2:Y:S02]  /*19450*/  LDL.LU.64 R24, [R1+0x1698] ;  /* 0x0016980001187983 */ /* 0x000ea40000300a00 */
[----:B------:R-:W2:Y:S02]  /*19460*/  LDL.LU.64 R10, [R1+0x1690] ;  /* 0x00169000010a7983 */ /* 0x000ea40000300a00 */
[----:B------:R-:W2:Y:S11]  /*19470*/  LDL.LU.64 R8, [R1+0x1688] ;  /* 0x0016880001087983 */ /* 0x000eb60000300a00 */
[----:B------:R-:W-:Y:S05]  /*19480*/  @!UPT UIADD3 URZ, URZ, URZ, URZ ;  /* 0x0000003f3f3ff290 */ /* 0x000fea000fffe03f */
[----:B------:R0:W-:Y:S01]  /*19490*/  STL.64 [R1+0x340], R4 ;  /* 0x0003400401007387 */ /* 0x0001e20000100a00 */
[----:B------:R-:W-:Y:S03]  /*194a0*/  STL.64 [R1+0x348], R6 ;  /* 0x0003480601007387 */ /* 0x000fe60000100a00 */
[----:B0-----:R-:W3:Y:S04]  /*194b0*/  LDL.64 R4, [R1+0x50] ;  /* 0x0000500001047983 */ /* 0x001ee80000100a00 */
[----:B---3--:R0:W-:Y:S02]  /*194c0*/  STL.64 [R1+0x1678], R4 ;  /* 0x0016780401007387 */ /* 0x0081e40000100a00 */
[----:B0-----:R-:W-:-:S02]  /*194d0*/  IMAD.MOV.U32 R4, RZ, RZ, R17 ;  /* 0x000000ffff047224 */ /* 0x001fc400078e0011 */
[----:B------:R-:W-:Y:S02]  /*194e0*/  IMAD.MOV.U32 R5, RZ, RZ, R16 ;  /* 0x000000ffff057224 */ /* 0x000fe400078e0010 */
[----:B------:R-:W0:Y:S05]  /*194f0*/  LDSM.16.M88.4 R16, [R23+0xa800] ;  /* 0x00a800001710783b */ /* 0x000e2a0000000200 */
[----:B--2---:R-:W-:Y:S01]  /*19500*/  HMMA.16816.F32 R4, R24, R4, R8 ;  /* 0x000000041804723c */ /* 0x004fe20000001808 */
[----:B0-----:R-:W-:Y:S01]  /*19510*/  STL.64 [R1+0x1670], R18 ;  /* 0x0016701201007387 */ /* 0x001fe20000100a00 */
[----:B------:R0:W-:Y:S03]  /*19520*/  STL.64 [R1+0x1668], R16 ;  /* 0x0016681001007387 */ /* 0x0001e60000100a00 */
[----:B0-----:R-:W2:Y:S01]  /*19530*/  LDL.LU R16, [R1+0x270] ;  /* 0x0002700001107983 */ /* 0x001ea20000300800 */
[----:B------:R-:W2:Y:S02]  /*19540*/  LDL.LU R17, [R1+0x274] ;  /* 0x0002740001117983 */ /* 0x000ea40000300800 */
[----:B------:R-:W2:Y:S02]  /*19550*/  LDL.LU R18, [R1+0x278] ;  /* 0x0002780001127983 */ /* 0x000ea40000300800 */
[----:B------:R-:W2:Y:S01]  /*19560*/  LDL.LU R19, [R1+0x27c] ;  /* 0x00027c0001137983 */ /* 0x000ea20000300800 */
[----:B------:R-:W3:Y:S11]  /*19570*/  LDL.LU.64 R8, [R1+0x1680] ;  /* 0x0016800001087983 */ /* 0x000ef60000300a00 */
[----:B------:R-:W-:Y:S01]  /*19580*/  @!UPT UIADD3 URZ, URZ, URZ, URZ ;  /* 0x0000003f3f3ff290 */ /* 0x000fe2000fffe03f */
[----:B------:R-:W-:Y:S02]  /*19590*/  STL.64 [R1+0x330], R4 ;  /* 0x0003300401007387 */ /* 0x000fe40000100a00 */
[----:B------:R-:W-:Y:S02]  /*195a0*/  STL.64 [R1+0x338], R6 ;  /* 0x0003380601007387 */ /* 0x000fe40000100a00 */
[----:B------:R-:W4:Y:S01]  /*195b0*/  LDL.LU R10, [R1+0x368] ;  /* 0x00036800010a7983 */ /* 0x000f220000300800 */
[----:B------:R-:W4:Y:S04]  /*195c0*/  LDL.LU R11, [R1+0x36c] ;  /* 0x00036c00010b7983 */ /* 0x000f280000300800 */
[----:B------:R-:W0:Y:S04]  /*195d0*/  LDSM.16.M88.4 R4, [R23+0xb000] ;  /* 0x00b000001704783b */ /* 0x000e280000000200 */
[----:B----4-:R-:W-:Y:S01]  /*195e0*/  STL.64 [R1+0x1658], R10 ;  /* 0x0016580a01007387 */ /* 0x010fe20000100a00 */
[----:B---3--:R1:W-:Y:S03]  /*195f0*/  STL.64 [R1+0x1650], R8 ;  /* 0x0016500801007387 */ /* 0x0083e60000100a00 */
[----:B-1----:R-:W3:Y:S01]  /*19600*/  LDL.64 R8, [R1+0x40] ;  /* 0x0000400001087983 */ /* 0x002ee20000100a00 */
[----:B------:R-:W-:Y:S02]  /*19610*/  STL.64 [R1+0x20], R12 ;  /* 0x0000200c01007387 */ /* 0x000fe40000100a00 */
[----:B------:R1:W-:Y:S02]  /*19620*/  STL.64 [R1+0x28], R14 ;  /* 0x0000280e01007387 */ /* 0x0003e40000100a00 */
[----:B0-----:R0:W-:Y:S01]  /*19630*/  STL.64 [R1], R4 ;  /* 0x0000000401007387 */ /* 0x0011e20000100a00 */
[----:B------:R-:W-:Y:S01]  /*19640*/  STL.64 [R1+0x8], R6 ;  /* 0x0000080601007387 */ /* 0x000fe20000100a00 */
[----:B-1----:R-:W-:-:S02]  /*19650*/  IMAD.MOV.U32 R15, RZ, RZ, R4 ;  /* 0x000000ffff0f7224 */ /* 0x002fc400078e0004 */
[----:B------:R-:W-:Y:S02]  /*19660*/  IMAD.MOV.U32 R14, RZ, RZ, R5 ;  /* 0x000000ffff0e7224 */ /* 0x000fe400078e0005 */
[----:B0-----:R-:W2:Y:S03]  /*19670*/  LDL.LU.64 R4, [R1+0x1678] ;  /* 0x0016780001047983 */ /* 0x001ea60000300a00 */
[----:B------:R-:W-:Y:S02]  /*19680*/  STL.64 [R1+0x1648], R14 ;  /* 0x0016480e01007387 */ /* 0x000fe40000100a00 */
[----:B------:R0:W-:Y:S02]  /*19690*/  STL.64 [R1+0x1640], R12 ;  /* 0x0016400c01007387 */ /* 0x0001e40000100a00 */
[----:B0-----:R-:W4:Y:S01]  /*196a0*/  LDL.64 R12, [R1+0x30] ;  /* 0x00003000010c7983 */ /* 0x001f220000100a00 */
[----:B--2---:R-:W-:Y:S03]  /*196b0*/  HMMA.16816.F32 R16, R24, R4, R16 ;  /* 0x000000041810723c */ /* 0x004fe60000001810 */
[----:B----4-:R0:W-:Y:S04]  /*196c0*/  STL.64 [R1+0x1660], R12 ;  /* 0x0016600c01007387 */ /* 0x0101e80000100a00 */
[----:B0-----:R-:W3:Y:S01]  /*196d0*/  LDL.LU R12, [R1+0x4a0] ;  /* 0x0004a000010c7983 */ /* 0x001ee20000300800 */
[----:B------:R-:W3:Y:S02]  /*196e0*/  LDL.LU R13, [R1+0x4a4] ;  /* 0x0004a400010d7983 */ /* 0x000ee40000300800 */
[----:B------:R-:W3:Y:S02]  /*196f0*/  LDL.LU R14, [R1+0x4a8] ;  /* 0x0004a800010e7983 */ /* 0x000ee40000300800 */
[----:B------:R-:W3:Y:S11]  /*19700*/  LDL.LU R15, [R1+0x4ac] ;  /* 0x0004ac00010f7983 */ /* 0x000ef60000300800 */
[----:B------:R-:W-:Y:S01]  /*19710*/  STL.64 [R1+0x320], R16 ;  /* 0x0003201001007387 */ /* 0x000fe20000100a00 */
[----:B------:R0:W-:Y:S03]  /*19720*/  STL.64 [R1+0x328], R18 ;  /* 0x0003281201007387 */ /* 0x0001e60000100a00 */
[----:B0-----:R-:W2:Y:S01]  /*19730*/  LDL.LU.64 R18, [R1+0x1670] ;  /* 0x0016700001127983 */ /* 0x001ea20000300a00 */
[----:B------:R-:W4:Y:S02]  /*19740*/  LDL.LU.64 R16, [R1+0x1668] ;  /* 0x0016680001107983 */ /* 0x000f240000300a00 */
[----:B------:R-:W-:-:S02]  /*19750*/  IMAD.MOV.U32 R21, RZ, RZ, R4 ;  /* 0x000000ffff157224 */ /* 0x000fc400078e0004 */
[----:B------:R-:W-:Y:S02]  /*19760*/  IMAD.MOV.U32 R20, RZ, RZ, R5 ;  /* 0x000000ffff147224 */ /* 0x000fe400078e0005 */
[----:B------:R-:W0:Y:S01]  /*19770*/  LDSM.16.M88.4 R4, [R23+0xb800] ;  /* 0x00b800001704783b */ /* 0x000e220000000200 */
[----:B---3--:R-:W-:Y:S03]  /*19780*/  HMMA.16816.F32 R12, R24, R8, R12 ;  /* 0x00000008180c723c */ /* 0x008fe6000000180c */
[----:B----4-:R-:W-:Y:S01]  /*19790*/  STL.64 [R1+0x10], R16 ;  /* 0x0000101001007387 */ /* 0x010fe20000100a00 */
[----:B--2---:R-:W-:Y:S02]  /*197a0*/  STL.64 [R1+0x18], R18 ;  /* 0x0000181201007387 */ /* 0x004fe40000100a00 */
[----:B------:R1:W-:Y:S02]  /*197b0*/  STL.64 [R1+0x1638], R16 ;  /* 0x0016381001007387 */ /* 0x0003e40000100a00 */
[----:B-1----:R-:W2:Y:S01]  /*197c0*/  LDL.LU R16, [R1+0x530] ;  /* 0x0005300001107983 */ /* 0x002ea20000300800 */
[----:B------:R-:W2:Y:S02]  /*197d0*/  LDL.LU R17, [R1+0x534] ;  /* 0x0005340001117983 */ /* 0x000ea40000300800 */
[----:B------:R-:W2:Y:S02]  /*197e0*/  LDL.LU R18, [R1+0x538] ;  /* 0x0005380001127983 */ /* 0x000ea40000300800 */
[----:B------:R-:W2:Y:S01]  /*197f0*/  LDL.LU R19, [R1+0x53c] ;  /* 0x00053c0001137983 */ /* 0x000ea20000300800 */
[----:B0-----:R0:W-:Y:S01]  /*19800*/  STL [R1+0x11fc], R6 ;  /* 0x0011fc0601007387 */ /* 0x0011e20000100800 */
[----:B------:R1:W-:Y:S08]  /*19810*/  STL [R1+0x11f8], R7 ;  /* 0x0011f80701007387 */ /* 0x0003f00000100800 */
[----:B------:R3:W-:Y:S02]  /*19820*/  STL.64 [R1+0x310], R12 ;  /* 0x0003100c01007387 */ /* 0x0007e40000100a00 */
[----:B------:R4:W-:Y:S02]  /*19830*/  STL.64 [R1+0x318], R14 ;  /* 0x0003180e01007387 */ /* 0x0009e40000100a00 */
[----:B0-----:R-:W-:-:S02]  /*19840*/  IMAD.MOV.U32 R6, RZ, RZ, R9 ;  /* 0x000000ffff067224 */ /* 0x001fc400078e0009 */
[----:B-1----:R-:W-:Y:S01]  /*19850*/  IMAD.MOV.U32 R7, RZ, RZ, R8 ;  /* 0x000000ffff077224 */ /* 0x002fe200078e0008 */
[----:B---3--:R-:W3:Y:S01]  /*19860*/  LDL.LU.64 R12, [R1+0x1660] ;  /* 0x00166000010c7983 */ /* 0x008ee20000300a00 */
[----:B------:R-:W2:Y:S02]  /*19870*/  LDL.LU.64 R10, [R1+0x1658] ;  /* 0x00165800010a7983 */ /* 0x000ea40000300a00 */
[----:B------:R-:W2:Y:S02]  /*19880*/  LDL.LU.64 R8, [R1+0x1650] ;  /* 0x0016500001087983 */ /* 0x000ea40000300a00 */
[----:B------:R0:W-:Y:S01]  /*19890*/  STL.64 [R1+0x1630], R6 ;  /* 0x0016300601007387 */ /* 0x0001e20000100a00 */
[----:B------:R1:W-:Y:S01]  /*198a0*/  STL.64 [R1+0x1628], R4 ;  /* 0x0016280401007387 */ /* 0x0003e20000100a00 */
[----:B----4-:R-:W4:Y:S02]  /*198b0*/  LDL.LU.64 R14, [R1+0x1648] ;  /* 0x00164800010e7983 */ /* 0x010f240000300a00 */
[----:B0-----:R-:W-:-:S02]  /*198c0*/  IMAD.MOV.U32 R6, RZ, RZ, R2 ;  /* 0x000000ffff067224 */ /* 0x001fc400078e0002 */
[----:B-1----:R-:W-:Y:S02]  /*198d0*/  IMAD.MOV.U32 R4, RZ, RZ, R29 ;  /* 0x000000ffff047224 */ /* 0x002fe400078e001d */
[----:B------:R-:W-:Y:S02]  /*198e0*/  IMAD.MOV.U32 R5, RZ, RZ, R3 ;  /* 0x000000ffff057224 */ /* 0x000fe400078e0003 */
[----:B------:R-:W-:Y:S02]  /*198f0*/  IMAD.MOV.U32 R7, RZ, RZ, R0 ;  /* 0x000000ffff077224 */ /* 0x000fe400078e0000 */
[----:B---3--:R-:W-:Y:S02]  /*19900*/  IMAD.MOV.U32 R23, RZ, RZ, R12 ;  /* 0x000000ffff177224 */ /* 0x008fe400078e000c */
[----:B------:R-:W-:Y:S01]  /*19910*/  IMAD.MOV.U32 R22, RZ, RZ, R13 ;  /* 0x000000ffff167224 */ /* 0x000fe200078e000d */
[----:B--2---:R-:W-:Y:S01]  /*19920*/  HMMA.16816.F32 R8, R24, R12, R8 ;  /* 0x0000000c1808723c */ /* 0x004fe20000001808 */
[----:B------:R-:W2:Y:S11]  /*19930*/  LDL.LU.64 R12, [R1+0x1640] ;  /* 0x00164000010c7983 */ /* 0x000eb60000300a00 */
[----:B------:R-:W-:Y:S11]  /*19940*/  @!UPT UIADD3 URZ, URZ, URZ, URZ ;  /* 0x0000003f3f3ff290 */ /* 0x000ff6000fffe03f */
[----:B------:R-:W-:Y:S01]  /*19950*/  @!UPT UIADD3 URZ, URZ, URZ, URZ ;  /* 0x0000003f3f3ff290 */ /* 0x000fe2000fffe03f */
[----:B------:R-:W-:Y:S02]  /*19960*/  IMAD.MOV.U32 R29, RZ, RZ, R8 ;  /* 0x000000ffff1d7224 */ /* 0x000fe400078e0008 */
[----:B------:R-:W-:Y:S02]  /*19970*/  IMAD.MOV.U32 R3, RZ, RZ, R9 ;  /* 0x000000ffff037224 */ /* 0x000fe400078e0009 */
[----:B------:R-:W-:Y:S02]  /*19980*/  IMAD.MOV.U32 R2, RZ, RZ, R10 ;  /* 0x000000ffff027224 */ /* 0x000fe400078e000a */
[----:B------:R-:W-:Y:S02]  /*19990*/  IMAD.MOV.U32 R0, RZ, RZ, R11 ;  /* 0x000000ffff007224 */ /* 0x000fe400078e000b */
[----:B------:R-:W0:Y:S04]  /*199a0*/  LDSM.16.MT88.4 R8, [R28+0x4080] ;  /* 0x004080001c08783b */ /* 0x000e280000004200 */
[----:B------:R-:W-:Y:S01]  /*199b0*/  STL [R1+0x1314], R0 ;  /* 0x0013140001007387 */ /* 0x000fe20000100800 */
[----:B------:R-:W-:Y:S02]  /*199c0*/  STL [R1+0x1310], R2 ;  /* 0x0013100201007387 */ /* 0x000fe40000100800 */
[----:B------:R-:W-:Y:S02]  /*199d0*/  STL [R1+0x130c], R3 ;  /* 0x00130c0301007387 */ /* 0x000fe40000100800 */
[----:B------:R-:W-:Y:S01]  /*199e0*/  STL [R1+0x1308], R29 ;  /* 0x0013081d01007387 */ /* 0x000fe20000100800 */
[----:B0-----:R-:W-:Y:S01]  /*199f0*/  STL.64 [R1+0x1620], R10 ;  /* 0x0016200a01007387 */ /* 0x001fe20000100a00 */
[----:B------:R4:W-:Y:S02]  /*19a00*/  STL.64 [R1+0x1618], R8 ;  /* 0x0016180801007387 */ /* 0x0009e40000100a00 */
[----:B----4-:R-:W-:-:S02]  /*19a10*/  IMAD.MOV.U32 R8, RZ, RZ, R15 ;  /* 0x000000ffff087224 */ /* 0x010fc400078e000f */
[----:B------:R-:W-:Y:S02]  /*19a20*/  IMAD.MOV.U32 R9, RZ, RZ, R14 ;  /* 0x000000ffff097224 */ /* 0x000fe400078e000e */
[C---:B--2---:R-:W-:Y:S01]  /*19a30*/  HMMA.16816.F32 R12, R24.reuse, R12, R16 ;  /* 0x0000000c180c723c */ /* 0x044fe20000001810 */
[----:B------:R-:W2:Y:S11]  /*19a40*/  LDL.LU.64 R16, [R1+0x1638] ;  /* 0x0016380001107983 */ /* 0x000eb60000300a00 */
[----:B------:R-:W-:Y:S11]  /*19a50*/  @!UPT UIADD3 URZ, URZ, URZ, URZ ;  /* 0x0000003f3f3ff290 */ /* 0x000ff6000fffe03f */
[----:B------:R-:W-:Y:S01]  /*19a60*/  STL.64 [R1+0x2f0], R12 ;  /* 0x0002f00c01007387 */ /* 0x000fe20000100a00 */
[----:B------:R-:W-:Y:S02]  /*19a70*/  STL.64 [R1+0x2f8], R14 ;  /* 0x0002f80e01007387 */ /* 0x000fe40000100a00 */
[----:B------:R-:W0:Y:S02]  /*19a80*/  LDSM.16.MT88.4 R12, [R28+0x4100] ;  /* 0x004100001c0c783b */ /* 0x000e240000004200 */
[----:B0-----:R-:W-:Y:S02]  /*19a90*/  STL.64 [R1+0x1598], R14 ;  /* 0x0015980e01007387 */ /* 0x001fe40000100a00 */
[----:B------:R0:W-:Y:S02]  /*19aa0*/  STL.64 [R1+0x1590], R12 ;  /* 0x0015900c01007387 */ /* 0x0001e40000100a00 */
[----:B0-----:R-:W3:Y:S01]  /*19ab0*/  LDL.LU R12, [R1+0x650] ;  /* 0x00065000010c7983 */ /* 0x001ee20000300800 */
[----:B------:R-:W3:Y:S02]  /*19ac0*/  LDL.LU R13, [R1+0x654] ;  /* 0x00065400010d7983 */ /* 0x000ee40000300800 */
[----:B------:R-:W3:Y:S02]  /*19ad0*/  LDL.LU R14, [R1+0x658] ;  /* 0x00065800010e7983 */ /* 0x000ee40000300800 */
[----:B------:R-:W3:Y:S01]  /*19ae0*/  LDL.LU R15, [R1+0x65c] ;  /* 0x00065c00010f7983 */ /* 0x000ee20000300800 */
[C---:B--2---:R-:W-:Y:S01]  /*19af0*/  HMMA.16816.F32 R16, R24.reuse, R16, R4 ;  /* 0x000000101810723c */ /* 0x044fe20000001804 */
[----:B------:R-:W2:Y:S01]  /*19b00*/  LDL.LU.64 R6, [R1+0x1630] ;  /* 0x0016300001067983 */ /* 0x000ea20000300a00 */
[----:B------:R-:W4:Y:S11]  /*19b10*/  LDL.LU.64 R4, [R1+0x1628] ;  /* 0x0016280001047983 */ /* 0x000f360000300a00 */
[----:B------:R-:W-:Y:S11]  /*19b20*/  @!UPT UIADD3 URZ, URZ, URZ, URZ ;  /* 0x0000003f3f3ff290 */ /* 0x000ff6000fffe03f */
        /* <DEDUP_REMOVED lines=9> */
[----:B---3--:R-:W-:Y:S01]  /*19bc0*/  HMMA.16816.F32 R8, R24, R8, R12 ;  /* 0x000000081808723c */ /* 0x008fe2000000180c */
[----:B0-----:R-:W-:Y:S01]  /*19bd0*/  STL.64 [R1+0x1518], R18 ;  /* 0x0015181201007387 */ /* 0x001fe20000100a00 */
[----:B------:R0:W-:Y:S03]  /*19be0*/  STL.64 [R1+0x1510], R16 ;  /* 0x0015101001007387 */ /* 0x0001e60000100a00 */
[----:B0-----:R-:W3:Y:S11]  /*19bf0*/  LDL.LU R16, [R1+0x6e0] ;  /* 0x0006e00001107983 */ /* 0x001ef60000300800 */
[----:B------:R-:W-:Y:S07]  /*19c00*/  @!UPT UIADD3 URZ, URZ, URZ, URZ ;  /* 0x0000003f3f3ff290 */ /* 0x000fee000fffe03f */
[----:B------:R-:W-:Y:S01]  /*19c10*/  STL.64 [R1+0x2d0], R8 ;  /* 0x0002d00801007387 */ /* 0x000fe20000100a00 */
[----:B------:R-:W-:Y:S02]  /*19c20*/  STL.64 [R1+0x2d8], R10 ;  /* 0x0002d80a01007387 */ /* 0x000fe40000100a00 */
[----:B------:R-:W3:Y:S02]  /*19c30*/  LDL.LU R17, [R1+0x6e4] ;  /* 0x0006e40001117983 */ /* 0x000ee40000300800 */
[----:B------:R-:W2:Y:S01]  /*19c40*/  LDL.LU R18, [R1+0x6e8] ;  /* 0x0006e80001127983 */ /* 0x000ea20000300800 */
[----:B------:R-:W2:Y:S04]  /*19c50*/  LDL.LU R19, [R1+0x6ec] ;  /* 0x0006ec0001137983 */ /* 0x000ea80000300800 */
[----:B--2---:R-:W-:Y:S01]  /*19c60*/  STL.64 [R1+0x15b8], R18 ;  /* 0x0015b81201007387 */ /* 0x004fe20000100a00 */
[----:B---3--:R0:W-:Y:S03]  /*19c70*/  STL.64 [R1+0x15b0], R16 ;  /* 0x0015b01001007387 */ /* 0x0081e60000100a00 */
[----:B0-----:R-:W2:Y:S01]  /*19c80*/  LDL.LU R16, [R1+0x6f0] ;  /* 0x0006f00001107983 */ /* 0x001ea20000300800 */
[----:B------:R-:W2:Y:S02]  /*19c90*/  LDL.LU R17, [R1+0x6f4] ;  /* 0x0006f40001117983 */ /* 0x000ea40000300800 */
[----:B------:R-:W3:Y:S02]  /*19ca0*/  LDL.LU R18, [R1+0x6f8] ;  /* 0x0006f80001127983 */ /* 0x000ee40000300800 */
[----:B------:R-:W3:Y:S02]  /*19cb0*/  LDL.LU R19, [R1+0x6fc] ;  /* 0x0006fc0001137983 */ /* 0x000ee40000300800 */
[----:B---3--:R-:W-:Y:S01]  /*19cc0*/  STL.64 [R1+0x15d0], R18 ;  /* 0x0015d01201007387 */ /* 0x008fe20000100a00 */
[----:B--2---:R0:W-:Y:S02]  /*19cd0*/  STL.64 [R1+0x15c8], R16 ;  /* 0x0015c81001007387 */ /* 0x0041e40000100a00 */
[----:B0-----:R-:W-:-:S02]  /*19ce0*/  IMAD.MOV.U32 R16, RZ, RZ, R23 ;  /* 0x000000ffff107224 */ /* 0x001fc400078e0017 */
[----:B------:R-:W-:-:S05]  /*19cf0*/  IMAD.MOV.U32 R17, RZ, RZ, R22 ;  /* 0x000000ffff117224 */ /* 0x000fca00078e0016 */
[----:B------:R0:W-:Y:S02]  /*19d00*/  STL.64 [R1+0x15e0], R16 ;  /* 0x0015e01001007387 */ /* 0x0001e40000100a00 */
[----:B0-----:R-:W-:Y:S02]  /*19d10*/  IMAD.MOV.U32 R16, RZ, RZ, R7 ;  /* 0x000000ffff107224 */ /* 0x001fe400078e0007 */
[----:B------:R-:W-:Y:S01]  /*19d20*/  IMAD.MOV.U32 R17, RZ, RZ, R6 ;  /* 0x000000ffff117224 */ /* 0x000fe200078e0006 */
[----:B------:R-:W-:-:S04]  /*19d30*/  LOP3.LUT R6, R28, 0x40, RZ, 0x3c, !PT ;  /* 0x000000401c067812 */ /* 0x000fc800078e3cff */
[----:B------:R0:W-:Y:S01]  /*19d40*/  STL.64 [R1+0x15f8], R16 ;  /* 0x0015f81001007387 */ /* 0x0001e20000100a00 */
[----:B------:R-:W2:Y:S02]  /*19d50*/  LDL.LU R12, [R1+0x730] ;  /* 0x00073000010c7983 */ /* 0x000ea40000300800 */
[----:B------:R-:W2:Y:S02]  /*19d60*/  LDL.LU R13, [R1+0x734] ;  /* 0x00073400010d7983 */ /* 0x000ea40000300800 */
[----:B------:R-:W2:Y:S01]  /*19d70*/  LDL.LU R14, [R1+0x738] ;  /* 0x00073800010e7983 */ /* 0x000ea20000300800 */
[----:B------:R-:W2:Y:S01]  /*19d80*/  LDL.LU R15, [R1+0x73c] ;  /* 0x00073c00010f7983 */ /* 0x000ea20000300800 */
[----:B------:R-:W4:Y:S02]  /*19d90*/  LDL.LU R8, [R1+0x640] ;  /* 0x0006400001087983 */ /* 0x000f240000300800 */
[----:B------:R-:W4:Y:S02]  /*19da0*/  LDL.LU R9, [R1+0x644] ;  /* 0x0006440001097983 */ /* 0x000f240000300800 */
[----:B------:R-:W4:Y:S01]  /*19db0*/  LDL.LU R10, [R1+0x648] ;  /* 0x00064800010a7983 */ /* 0x000f220000300800 */
[----:B------:R-:W4:Y:S01]  /*19dc0*/  LDL.LU R11, [R1+0x64c] ;  /* 0x00064c00010b7983 */ /* 0x000f220000300800 */
[----:B0-----:R-:W-:-:S02]  /*19dd0*/  IMAD.MOV.U32 R16, RZ, RZ, R21 ;  /* 0x000000ffff107224 */ /* 0x001fc400078e0015 */
[----:B------:R-:W-:Y:S02]  /*19de0*/  IMAD.MOV.U32 R17, RZ, RZ, R20 ;  /* 0x000000ffff117224 */ /* 0x000fe400078e0014 */
[----:B------:R-:W0:Y:S04]  /*19df0*/  LDSM.16.MT88.4 R20, [R6+0x4000] ;  /* 0x004000000614783b */ /* 0x000e280000004200 */
[----:B------:R1:W-:Y:S04]  /*19e00*/  STL.64 [R1+0x1610], R16 ;  /* 0x0016101001007387 */ /* 0x0003e80000100a00 */
[----:B-1----:R-:W2:Y:S04]  /*19e10*/  LDL.64 R16, [R1+0x60] ;  /* 0x0000600001107983 */ /* 0x002ea80000100a00 */
[----:B0-----:R-:W-:Y:S01]  /*19e20*/  STL.64 [R1+0x1498], R22 ;  /* 0x0014981601007387 */ /* 0x001fe20000100a00 */
[----:B------:R0:W-:Y:S03]  /*19e30*/  STL.64 [R1+0x1490], R20 ;  /* 0x0014901401007387 */ /* 0x0001e60000100a00 */
[----:B0-----:R-:W3:Y:S01]  /*19e40*/  LDL.LU R20, [R1+0x6d0] ;  /* 0x0006d00001147983 */ /* 0x001ee20000300800 */
[----:B------:R-:W3:Y:S02]  /*19e50*/  LDL.LU R21, [R1+0x6d4] ;  /* 0x0006d40001157983 */ /* 0x000ee40000300800 */
[----:B------:R-:W2:Y:S02]  /*19e60*/  LDL.LU R22, [R1+0x6d8] ;  /* 0x0006d80001167983 */ /* 0x000ea40000300800 */
[----:B------:R-:W2:Y:S02]  /*19e70*/  LDL.LU R23, [R1+0x6dc] ;  /* 0x0006dc0001177983 */ /* 0x000ea40000300800 */
[----:B--2---:R-:W-:Y:S01]  /*19e80*/  STL.64 [R1+0x15a8], R22 ;  /* 0x0015a81601007387 */ /* 0x004fe20000100a00 */
[----:B---3--:R0:W-:Y:S03]  /*19e90*/  STL.64 [R1+0x15a0], R20 ;  /* 0x0015a01401007387 */ /* 0x0081e60000100a00 */
[----:B0-----:R-:W2:Y:S04]  /*19ea0*/  LDL.64 R20, [R1+0x10] ;  /* 0x0000100001147983 */ /* 0x001ea80000100a00 */
[----:B--2---:R0:W-:Y:S04]  /*19eb0*/  STL.64 [R1+0x15c0], R20 ;  /* 0x0015c01401007387 */ /* 0x0041e80000100a00 */
[----:B0-----:R-:W2:Y:S04]  /*19ec0*/  LDL.64 R20, [R1+0x20] ;  /* 0x0000200001147983 */ /* 0x001ea80000100a00 */
[----:B--2---:R0:W-:Y:S04]  /*19ed0*/  STL.64 [R1+0x15d8], R20 ;  /* 0x0015d81401007387 */ /* 0x0041e80000100a00 */
[----:B0-----:R-:W2:Y:S01]  /*19ee0*/  LDL.LU R20, [R1+0x700] ;  /* 0x0007000001147983 */ /* 0x001ea20000300800 */
[----:B------:R-:W2:Y:S02]  /*19ef0*/  LDL.LU R21, [R1+0x704] ;  /* 0x0007040001157983 */ /* 0x000ea40000300800 */
[----:B------:R-:W3:Y:S02]  /*19f00*/  LDL.LU R22, [R1+0x708] ;  /* 0x0007080001167983 */ /* 0x000ee40000300800 */
[----:B------:R-:W3:Y:S02]  /*19f10*/  LDL.LU R23, [R1+0x70c] ;  /* 0x00070c0001177983 */ /* 0x000ee40000300800 */
[----:B---3--:R-:W-:Y:S01]  /*19f20*/  STL.64 [R1+0x15f0], R22 ;  /* 0x0015f01601007387 */ /* 0x008fe20000100a00 */
[----:B--2---:R0:W-:Y:S03]  /*19f30*/  STL.64 [R1+0x15e8], R20 ;  /* 0x0015e81401007387 */ /* 0x0041e60000100a00 */
[----:B0-----:R-:W2:Y:S01]  /*19f40*/  LDL.LU R20, [R1+0x710] ;  /* 0x0007100001147983 */ /* 0x001ea20000300800 */
[----:B------:R-:W2:Y:S02]  /*19f50*/  LDL.LU R21, [R1+0x714] ;  /* 0x0007140001157983 */ /* 0x000ea40000300800 */
[----:B------:R-:W3:Y:S02]  /*19f60*/  LDL.LU R22, [R1+0x718] ;  /* 0x0007180001167983 */ /* 0x000ee40000300800 */
[----:B------:R-:W3:Y:S01]  /*19f70*/  LDL.LU R23, [R1+0x71c] ;  /* 0x00071c0001177983 */ /* 0x000ee20000300800 */
[----:B----4-:R-:W-:Y:S01]  /*19f80*/  HMMA.16816.F32 R24, R24, R4, R8 ;  /* 0x000000041818723c */ /* 0x010fe20000001808 */
[----:B---3--:R-:W-:Y:S01]  /*19f90*/  STL.64 [R1+0x1608], R22 ;  /* 0x0016081601007387 */ /* 0x008fe20000100a00 */
[----:B--2---:R0:W-:Y:S03]  /*19fa0*/  STL.64 [R1+0x1600], R20 ;  /* 0x0016001401007387 */ /* 0x0041e60000100a00 */
[----:B0-----:R-:W2:Y:S01]  /*19fb0*/  LDL.LU R20, [R1+0x720] ;  /* 0x0007200001147983 */ /* 0x001ea20000300800 */
[----:B------:R-:W2:Y:S02]  /*19fc0*/  LDL.LU R21, [R1+0x724] ;  /* 0x0007240001157983 */ /* 0x000ea40000300800 */
[----:B------:R-:W2:Y:S02]  /*19fd0*/  LDL.LU R22, [R1+0x728] ;  /* 0x0007280001167983 */ /* 0x000ea40000300800 */
[----:B------:R-:W2:Y:S01]  /*19fe0*/  LDL.LU R23, [R1+0x72c] ;  /* 0x00072c0001177983 */ /* 0x000ea20000300800 */
[----:B------:R-:W3:Y:S01]  /*19ff0*/  LDL.LU.64 R10, [R1+0x1620] ;  /* 0x00162000010a7983 */ /* 0x000ee20000300a00 */
[----:B------:R-:W3:Y:S11]  /*1a000*/  LDL.LU.64 R8, [R1+0x1618] ;  /* 0x0016180001087983 */ /* 0x000ef60000300a00 */
[----:B------:R-:W-:Y:S02]  /*1a010*/  STL.64 [R1+0x220], R24 ;  /* 0x0002201801007387 */ /* 0x000fe40000100a00 */
[----:B------:R-:W-:Y:S02]  /*1a020*/  STL.64 [R1+0x228], R26 ;  /* 0x0002281a01007387 */ /* 0x000fe40000100a00 */
[----:B------:R-:W0:Y:S04]  /*1a030*/  LDSM.16.MT88.4 R24, [R6+0x4080] ;  /* 0x004080000618783b */ /* 0x000e280000004200 */
[----:B0-----:R-:W-:Y:S01]  /*1a040*/  STL.64 [R1+0x1410], R26 ;  /* 0x0014101a01007387 */ /* 0x001fe20000100a00 */
[----:B------:R0:W-:Y:S03]  /*1a050*/  STL.64 [R1+0x1408], R24 ;  /* 0x0014081801007387 */ /* 0x0001e60000100a00 */
[----:B0-----:R-:W4:Y:S01]  /*1a060*/  LDL.64 R24, [R1] ;  /* 0x0000000001187983 */ /* 0x001f220000100a00 */
[C---:B---3--:R-:W-:Y:S11]  /*1a070*/  HMMA.16816.F32 R12, R8.reuse, R16, R12 ;  /* 0x00000010080c723c */ /* 0x048ff6000000180c */
[----:B------:R-:W-:Y:S11]  /*1a080*/  @!UPT UIADD3 URZ, URZ, URZ, URZ ;  /* 0x0000003f3f3ff290 */ /* 0x000ff6000fffe03f */
[----:B------:R-:W-:Y:S01]  /*1a090*/  @!UPT UIADD3 URZ, URZ, URZ, URZ ;  /* 0x0000003f3f3ff290 */ /* 0x000fe2000fffe03f */
[----:B------:R0:W-:Y:S01]  /*1a0a0*/  STL.64 [R1+0x210], R12 ;  /* 0x0002100c01007387 */ /* 0x0001e20000100a00 */
[----:B------:R-:W-:Y:S02]  /*1a0b0*/  STL.64 [R1+0x218], R14 ;  /* 0x0002180e01007387 */ /* 0x000fe40000100a00 */
[----:B0-----:R-:W-:Y:S02]  /*1a0c0*/  IMAD.MOV.U32 R13, RZ, RZ, R16 ;  /* 0x000000ffff0d7224 */ /* 0x001fe400078e0010 */
[----:B------:R-:W-:Y:S02]  /*1a0d0*/  IMAD.MOV.U32 R12, RZ, RZ, R17 ;  /* 0x000000ffff0c7224 */ /* 0x000fe400078e0011 */
[----:B------:R-:W2:Y:S02]  /*1a0e0*/  LDL.LU.64 R16, [R1+0x1610] ;  /* 0x0016100001107983 */ /* 0x000ea40000300a00 */
[----:B--2---:R-:W-:Y:S02]  /*1a0f0*/  HMMA.16816.F32 R16, R8, R16, R20 ;  /* 0x000000100810723c */ /* 0x004fe40000001814 */
[----:B------:R-:W2:Y:S01]  /*1a100*/  LDL.LU.64 R22, [R1+0x1608] ;  /* 0x0016080001167983 */ /* 0x000ea20000300a00 */
[----:B------:R-:W2:Y:S11]  /*1a110*/  LDL.LU.64 R20, [R1+0x1600] ;  /* 0x0016000001147983 */ /* 0x000eb60000300a00 */
[----:B------:R-:W-:Y:S09]  /*1a120*/  @!UPT UIADD3 URZ, URZ, URZ, URZ ;  /* 0x0000003f3f3ff290 */ /* 0x000ff2000fffe03f */
[----:B------:R0:W-:Y:S04]  /*1a130*/  STL.64 [R1+0x200], R16 ;  /* 0x0002001001007387 */ /* 0x0001e80000100a00 */
[----:B0-----:R-:W2:Y:S01]  /*1a140*/  LDL.LU.64 R16, [R1+0x15f8] ;  /* 0x0015f80001107983 */ /* 0x001ea20000300a00 */
[----:B------:R-:W-:Y:S02]  /*1a150*/  IMAD.MOV.U32 R6, RZ, RZ, R18 ;  /* 0x000000ffff067224 */ /* 0x000fe400078e0012 */
[----:B------:R-:W-:-:S05]  /*1a160*/  IMAD.MOV.U32 R7, RZ, RZ, R19 ;  /* 0x000000ffff077224 */ /* 0x000fca00078e0013 */
[----:B------:R-:W-:Y:S01]  /*1a170*/  STL [R1+0x1204], R7 ;  /* 0x0012040701007387 */ /* 0x000fe20000100800 */
[----:B------:R-:W-:Y:S01]  /*1a180*/  STL [R1+0x1200], R6 ;  /* 0x0012000601007387 */ /* 0x000fe20000100800 */
        /* <DEDUP_REMOVED lines=8> */
[----:B------:R-:W2:Y:S11]  /*1a210*/  LDL.LU.64 R20, [R1+0x15d8] ;  /* 0x0015d80001147983 */ /* 0x000eb60000300a00 */
[----:B------:R-:W-:Y:S10]  /*1a220*/  @!UPT UIADD3 URZ, URZ, URZ, URZ ;  /* 0x0000003f3f3ff290 */ /* 0x000ff4000fffe03f */
[----:B------:R-:W-:Y:S01]  /*1a230*/  STL.64 [R1+0x1e0], R16 ;  /* 0x0001e01001007387 */ /* 0x000fe20000100a00 */
[----:B------:R0:W-:Y:S03]  /*1a240*/  STL.64 [R1+0x1e8], R18 ;  /* 0x0001e81201007387 */ /* 0x0001e60000100a00 */
[----:B0-----:R-:W3:Y:S01]  /*1a250*/  LDL.LU.64 R18, [R1+0x15d0] ;  /* 0x0015d00001127983 */ /* 0x001ee20000300a00 */
[----:B------:R-:W3:Y:S02]  /*1a260*/  LDL.LU.64 R16, [R1+0x15c8] ;  /* 0x0015c80001107983 */ /* 0x000ee40000300a00 */
[----:B--2---:R-:W-:Y:S02]  /*1a270*/  IMAD.MOV.U32 R2, RZ, RZ, R20 ;  /* 0x000000ffff027224 */ /* 0x004fe400078e0014 */
[----:B------:R-:W-:Y:S01]  /*1a280*/  IMAD.MOV.U32 R0, RZ, RZ, R21 ;  /* 0x000000ffff007224 */ /* 0x000fe200078e0015 */
[C---:B---3--:R-:W-:Y:S01]  /*1a290*/  HMMA.16816.F32 R16, R8.reuse, R20, R16 ;  /* 0x000000140810723c */ /* 0x048fe20000001810 */
[----:B------:R-:W2:Y:S11]  /*1a2a0*/  LDL.LU.64 R20, [R1+0x15c0] ;  /* 0x0015c00001147983 */ /* 0x000eb60000300a00 */
[----:B------:R-:W-:Y:S11]  /*1a2b0*/  @!UPT UIADD3 URZ, URZ, URZ, URZ ;  /* 0x0000003f3f3ff290 */ /* 0x000ff6000fffe03f */
[----:B------:R0:W-:Y:S01]  /*1a2c0*/  STL.64 [R1+0x1d0], R16 ;  /* 0x0001d01001007387 */ /* 0x0001e20000100a00 */
[----:B------:R-:W-:Y:S02]  /*1a2d0*/  IMAD.MOV.U32 R7, RZ, RZ, R18 ;  /* 0x000000ffff077224 */ /* 0x000fe400078e0012 */
[----:B------:R-:W-:Y:S02]  /*1a2e0*/  IMAD.MOV.U32 R6, RZ, RZ, R19 ;  /* 0x000000ffff067224 */ /* 0x000fe400078e0013 */
[----:B------:R-:W3:Y:S04]  /*1a2f0*/  LDL.LU.64 R18, [R1+0x15b8] ;  /* 0x0015b80001127983 */ /* 0x000ee80000300a00 */
[----:B0-----:R-:W3:Y:S01]  /*1a300*/  LDL.LU.64 R16, [R1+0x15b0] ;  /* 0x0015b00001107983 */ /* 0x001ee20000300a00 */
[----:B------:R-:W-:Y:S02]  /*1a310*/  STL [R1+0x120c], R6 ;  /* 0x00120c0601007387 */ /* 0x000fe40000100800 */
[----:B------:R-:W-:Y:S02]  /*1a320*/  STL [R1+0x1208], R7 ;  /* 0x0012080701007387 */ /* 0x000fe40000100800 */
[----:B--2---:R-:W-:Y:S01]  /*1a330*/  IMAD.MOV.U32 R3, RZ, RZ, R21 ;  /* 0x000000ffff037224 */ /* 0x004fe200078e0015 */
[C---:B---3--:R-:W-:Y:S11]  /*1a340*/  HMMA.16816.F32 R16, R8.reuse, R20, R16 ;  /* 0x000000140810723c */ /* 0x048ff60000001810 */
[----:B------:R-:W-:Y:S11]  /*1a350*/  @!UPT UIADD3 URZ, URZ, URZ, URZ ;  /* 0x0000003f3f3ff290 */ /* 0x000ff6000fffe03f */
[----:B------:R-:W-:Y:S01]  /*1a360*/  @!UPT UIADD3 URZ, URZ, URZ, URZ ;  /* 0x0000003f3f3ff290 */ /* 0x000fe2000fffe03f */
[----:B------:R0:W-:Y:S01]  /*1a370*/  STL.64 [R1+0x1c0], R16 ;  /* 0x0001c01001007387 */ /* 0x0001e20000100a00 */
[----:B------:R-:W-:Y:S02]  /*1a380*/  STL.64 [R1+0x1c8], R18 ;  /* 0x0001c81201007387 */ /* 0x000fe40000100a00 */
[----:B------:R-:W4:Y:S02]  /*1a390*/  LDL.LU.64 R22, [R1+0x15a8] ;  /* 0x0015a80001167983 */ /* 0x000f240000300a00 */
[----:B0-----:R-:W-:Y:S02]  /*1a3a0*/  IMAD.MOV.U32 R16, RZ, RZ, R20 ;  /* 0x000000ffff107224 */ /* 0x001fe400078e0014 */
[----:B------:R-:W4:Y:S03]  /*1a3b0*/  LDL.LU.64 R20, [R1+0x15a0] ;  /* 0x0015a00001147983 */ /* 0x000f260000300a00 */
[----:B------:R0:W-:Y:S02]  /*1a3c0*/  STL [R1+0x1570], R16 ;  /* 0x0015701001007387 */ /* 0x0001e40000100800 */
[----:B0-----:R-:W2:Y:S01]  /*1a3d0*/  LDL.LU R16, [R1+0xf0] ;  /* 0x0000f00001107983 */ /* 0x001ea20000300800 */
[----:B----4-:R-:W-:Y:S11]  /*1a3e0*/  HMMA.16816.F32 R20, R8, R24, R20 ;  /* 0x000000180814723c */ /* 0x010ff60000001814 */
[----:B------:R-:W-:Y:S11]  /*1a3f0*/  @!UPT UIADD3 URZ, URZ, URZ, URZ ;  /* 0x0000003f3f3ff290 */ /* 0x000ff6000fffe03f */
[----:B------:R-:W-:Y:S01]  /*1a400*/  @!UPT UIADD3 URZ, URZ, URZ, URZ ;  /* 0x0000003f3f3ff290 */ /* 0x000fe2000fffe03f */
[----:B------:R-:W-:Y:S01]  /*1a410*/  STL.64 [R1+0x1b0], R20 ;  /* 0x0001b01401007387 */ /* 0x000fe20000100a00 */
[----:B------:R-:W-:Y:S02]  /*1a420*/  STL.64 [R1+0x1b8], R22 ;  /* 0x0001b81601007387 */ /* 0x000fe40000100a00 */
[----:B------:R-:W2:Y:S02]  /*1a430*/  LDL.LU R17, [R1+0xf4] ;  /* 0x0000f40001117983 */ /* 0x000ea40000300800 */
[----:B------:R-:W3:Y:S01]  /*1a440*/  LDL.LU R18, [R1+0xf8] ;  /* 0x0000f80001127983 */ /* 0x000ee20000300800 */
[----:B------:R-:W3:Y:S04]  /*1a450*/  LDL.LU R19, [R1+0xfc] ;  /* 0x0000fc0001137983 */ /* 0x000ee80000300800 */
[----:B---3--:R-:W-:Y:S01]  /*1a460*/  STL.64 [R1+0x1580], R18 ;  /* 0x0015801201007387 */ /* 0x008fe20000100a00 */
[----:B--2---:R0:W-:Y:S02]  /*1a470*/  STL.64 [R1+0x1578], R16 ;  /* 0x0015781001007387 */ /* 0x0041e40000100a00 */
[----:B0-----:R-:W-:-:S02]  /*1a480*/  IMAD.MOV.U32 R17, RZ, RZ, R12 ;  /* 0x000000ffff117224 */ /* 0x001fc400078e000c */
[----:B------:R-:W-:Y:S01]  /*1a490*/  IMAD.MOV.U32 R16, RZ, RZ, R13 ;  /* 0x000000ffff107224 */ /* 0x000fe200078e000d */
[----:B------:R-:W2:Y:S01]  /*1a4a0*/  LDL.LU R12, [R1+0x630] ;  /* 0x00063000010c7983 */ /* 0x000ea20000300800 */
[----:B------:R-:W2:Y:S02]  /*1a4b0*/  LDL.LU R13, [R1+0x634] ;  /* 0x00063400010d7983 */ /* 0x000ea40000300800 */
[----:B------:R-:W2:Y:S02]  /*1a4c0*/  LDL.LU R14, [R1+0x638] ;  /* 0x00063800010e7983 */ /* 0x000ea40000300800 */
[----:B------:R-:W2:Y:S01]  /*1a4d0*/  LDL.LU R15, [R1+0x63c] ;  /* 0x00063c00010f7983 */ /* 0x000ea20000300800 */
[----:B------:R0:W-:Y:S04]  /*1a4e0*/  STL.64 [R1+0x1530], R24 ;  /* 0x0015301801007387 */ /* 0x0001e80000100a00 */
[----:B0-----:R-:W3:Y:S01]  /*1a4f0*/  LDL.LU R24, [R1+0xd0] ;  /* 0x0000d00001187983 */ /* 0x001ee20000300800 */
[----:B------:R-:W3:Y:S02]  /*1a500*/  LDL.LU R25, [R1+0xd4] ;  /* 0x0000d40001197983 */ /* 0x000ee40000300800 */
[----:B------:R-:W4:Y:S02]  /*1a510*/  LDL.LU R26, [R1+0xd8] ;  /* 0x0000d800011a7983 */ /* 0x000f240000300800 */
[----:B------:R-:W4:Y:S02]  /*1a520*/  LDL.LU R27, [R1+0xdc] ;  /* 0x0000dc00011b7983 */ /* 0x000f240000300800 */
[----:B----4-:R-:W-:Y:S01]  /*1a530*/  STL.64 [R1+0x1558], R26 ;  /* 0x0015581a01007387 */ /* 0x010fe20000100a00 */
[----:B---3--:R0:W-:Y:S03]  /*1a540*/  STL.64 [R1+0x1550], R24 ;  /* 0x0015501801007387 */ /* 0x0081e60000100a00 */
[----:B0-----:R-:W3:Y:S04]  /*1a550*/  LDL.64 R24, [R1+0x40] ;  /* 0x0000400001187983 */ /* 0x001ee80000100a00 */
[----:B---3--:R0:W-:Y:S04]  /*1a560*/  STL.64 [R1+0x1568], R24 ;  /* 0x0015681801007387 */ /* 0x0081e80000100a00 */
[----:B0-----:R-:W3:Y:S04]  /*1a570*/  LDL.64 R24, [R1+0x50] ;  /* 0x0000500001187983 */ /* 0x001ee80000100a00 */
[----:B---3--:R0:W-:Y:S04]  /*1a580*/  STL.64 [R1+0x1588], R24 ;  /* 0x0015881801007387 */ /* 0x0081e80000100a00 */
[----:B0-----:R-:W3:Y:S01]  /*1a590*/  LDL.LU R24, [R1+0x100] ;  /* 0x0001000001187983 */ /* 0x001ee20000300800 */
[----:B------:R-:W3:Y:S02]  /*1a5a0*/  LDL.LU R25, [R1+0x104] ;  /* 0x0001040001197983 */ /* 0x000ee40000300800 */
[----:B------:R-:W3:Y:S02]  /*1a5b0*/  LDL.LU R26, [R1+0x108] ;  /* 0x00010800011a7983 */ /* 0x000ee40000300800 */
[----:B------:R-:W3:Y:S01]  /*1a5c0*/  LDL.LU R27, [R1+0x10c] ;  /* 0x00010c00011b7983 */ /* 0x000ee20000300800 */
[----:B------:R-:W4:Y:S01]  /*1a5d0*/  LDL.LU R20, [R1+0x540] ;  /* 0x0005400001147983 */ /* 0x000f220000300800 */
        /* <DEDUP_REMOVED lines=11> */
[----:B--2---:R0:W-:Y:S02]  /*1a690*/  STL.64 [R1+0x14b0], R20 ;  /* 0x0014b01401007387 */ /* 0x0041e40000100a00 */
[----:B0-----:R-:W-:-:S02]  /*1a6a0*/  IMAD.MOV.U32 R20, RZ, RZ, R2 ;  /* 0x000000ffff147224 */ /* 0x001fc400078e0002 */
[----:B------:R-:W-:-:S05]  /*1a6b0*/  IMAD.MOV.U32 R21, RZ, RZ, R0 ;  /* 0x000000ffff157224 */ /* 0x000fca00078e0000 */
[----:B------:R0:W-:Y:S04]  /*1a6c0*/  STL.64 [R1+0x1560], R20 ;  /* 0x0015601401007387 */ /* 0x0001e80000100a00 */
[----:B0-----:R-:W2:Y:S01]  /*1a6d0*/  LDL.LU R20, [R1+0xe0] ;  /* 0x0000e00001147983 */ /* 0x001ea20000300800 */
[----:B------:R-:W2:Y:S02]  /*1a6e0*/  LDL.LU R21, [R1+0xe4] ;  /* 0x0000e40001157983 */ /* 0x000ea40000300800 */
[----:B------:R-:W2:Y:S02]  /*1a6f0*/  LDL.LU R22, [R1+0xe8] ;  /* 0x0000e80001167983 */ /* 0x000ea40000300800 */
[----:B------:R-:W2:Y:S01]  /*1a700*/  LDL.LU R23, [R1+0xec] ;  /* 0x0000ec0001177983 */ /* 0x000ea20000300800 */
[----:B------:R-:W3:Y:S01]  /*1a710*/  LDL.LU.64 R14, [R1+0x1598] ;  /* 0x00159800010e7983 */ /* 0x000ee20000300a00 */
[----:B------:R-:W3:Y:S02]  /*1a720*/  LDL.LU.64 R12, [R1+0x1590] ;  /* 0x00159000010c7983 */ /* 0x000ee40000300a00 */
[----:B------:R0:W-:Y:S02]  /*1a730*/  STL.64 [R1+0x110], R8 ;  /* 0x0001100801007387 */ /* 0x0001e40000100a00 */
[----:B------:R-:W-:Y:S01]  /*1a740*/  STL.64 [R1+0x118], R10 ;  /* 0x0001180a01007387 */ /* 0x000fe20000100a00 */
[----:B0-----:R-:W4:Y:S01]  /*1a750*/  LDL.LU.64 R8, [R1+0x30] ;  /* 0x0000300001087983 */ /* 0x001f220000300a00 */
[C---:B---3--:R-:W-:Y:S03]  /*1a760*/  HMMA.16816.F32 R16, R12.reuse, R16, R24 ;  /* 0x000000100c10723c */ /* 0x048fe60000001818 */
[----:B------:R-:W3:Y:S11]  /*1a770*/  LDL.LU.64 R24, [R1+0x1588] ;  /* 0x0015880001187983 */ /* 0x000ef60000300a00 */
[----:B------:R-:W-:Y:S09]  /*1a780*/  @!UPT UIADD3 URZ, URZ, URZ, URZ ;  /* 0x0000003f3f3ff290 */ /* 0x000ff2000fffe03f */
[----:B------:R-:W-:Y:S01]  /*1a790*/  STL.64 [R1+0x100], R16 ;  /* 0x0001001001007387 */ /* 0x000fe20000100a00 */
[----:B------:R0:W-:Y:S03]  /*1a7a0*/  STL.64 [R1+0x108], R18 ;  /* 0x0001081201007387 */ /* 0x0001e60000100a00 */
[----:B0-----:R-:W3:Y:S01]  /*1a7b0*/  LDL.LU.64 R18, [R1+0x1580] ;  /* 0x0015800001127983 */ /* 0x001ee20000300a00 */
[----:B------:R-:W3:Y:S02]  /*1a7c0*/  LDL.LU.64 R16, [R1+0x1578] ;  /* 0x0015780001107983 */ /* 0x000ee40000300a00 */
[C---:B---3--:R-:W-:Y:S11]  /*1a7d0*/  HMMA.16816.F32 R16, R12.reuse, R24, R16 ;  /* 0x000000180c10723c */ /* 0x048ff60000001810 */
[----:B------:R-:W-:Y:S11]  /*1a7e0*/  @!UPT UIADD3 URZ, URZ, URZ, URZ ;  /* 0x0000003f3f3ff290 */ /* 0x000ff6000fffe03f */
[----:B------:R-:W-:Y:S01]  /*1a7f0*/  @!UPT UIADD3 URZ, URZ, URZ, URZ ;  /* 0x0000003f3f3ff290 */ /* 0x000fe2000fffe03f */
[----:B------:R0:W-:Y:S01]  /*1a800*/  STL.64 [R1+0xf0], R16 ;  /* 0x0000f01001007387 */ /* 0x0001e20000100a00 */
[----:B------:R1:W-:Y:S03]  /*1a810*/  STL.64 [R1+0xf8], R18 ;  /* 0x0000f81201007387 */ /* 0x0003e60000100a00 */
[----:B0-----:R-:W3:Y:S01]  /*1a820*/  LDL.LU R16, [R1+0x1570] ;  /* 0x0015700001107983 */ /* 0x001ee20000300800 */
[----:B-1----:R-:W-:Y:S02]  /*1a830*/  IMAD.MOV.U32 R18, RZ, RZ, R24 ;  /* 0x000000ffff127224 */ /* 0x002fe400078e0018 */
[----:B------:R-:W-:Y:S02]  /*1a840*/  IMAD.MOV.U32 R17, RZ, RZ, R25 ;  /* 0x000000ffff117224 */ /* 0x000fe400078e0019 */
[----:B------:R-:W2:Y:S02]  /*1a850*/  LDL.LU.64 R24, [R1+0x1568] ;  /* 0x0015680001187983 */ /* 0x000ea40000300a00 */
[----:B--2---:R-:W-:Y:S01]  /*1a860*/  HMMA.16816.F32 R20, R12, R24, R20 ;  /* 0x000000180c14723c */ /* 0x004fe20000001814 */
[----:B------:R-:W-:-:S02]  /*1a870*/  IMAD.MOV.U32 R2, RZ, RZ, R24 ;  /* 0x000000ffff027224 */ /* 0x000fc400078e0018 */
[----:B------:R-:W-:Y:S11]  /*1a880*/  IMAD.MOV.U32 R0, RZ, RZ, R25 ;  /* 0x000000ffff007224 */ /* 0x000ff600078e0019 */
[----:B------:R-:W-:Y:S09]  /*1a890*/  @!UPT UIADD3 URZ, URZ, URZ, URZ ;  /* 0x0000003f3f3ff290 */ /* 0x000ff2000fffe03f */
[----:B------:R0:W-:Y:S01]  /*1a8a0*/  STL.64 [R1+0xe0], R20 ;  /* 0x0000e01401007387 */ /* 0x0001e20000100a00 */
[----:B------:R-:W-:Y:S03]  /*1a8b0*/  STL.64 [R1+0xe8], R22 ;  /* 0x0000e81601007387 */ /* 0x000fe60000100a00 */
[----:B0-----:R-:W2:Y:S01]  /*1a8c0*/  LDL.LU.64 R20, [R1+0x1560] ;  /* 0x0015600001147983 */ /* 0x001ea20000300a00 */
[----:B------:R-:W4:Y:S02]  /*1a8d0*/  LDL.LU.64 R26, [R1+0x1558] ;  /* 0x00155800011a7983 */ /* 0x000f240000300a00 */
[----:B------:R-:W4:Y:S02]  /*1a8e0*/  LDL.LU.64 R24, [R1+0x1550] ;  /* 0x0015500001187983 */ /* 0x000f240000300a00 */
[----:B----4-:R-:W-:Y:S11]  /*1a8f0*/  HMMA.16816.F32 R24, R12, R8, R24 ;  /* 0x000000080c18723c */ /* 0x010ff60000001818 */
[----:B------:R-:W-:Y:S11]  /*1a900*/  @!UPT UIADD3 URZ, URZ, URZ, URZ ;  /* 0x0000003f3f3ff290 */ /* 0x000ff6000fffe03f */
[----:B------:R-:W-:Y:S01]  /*1a910*/  @!UPT UIADD3 URZ, URZ, URZ, URZ ;  /* 0x0000003f3f3ff290 */ /* 0x000fe2000fffe03f */
[----:B------:R-:W-:Y:S01]  /*1a920*/  STL.64 [R1+0xd0], R24 ;  /* 0x0000d01801007387 */ /* 0x000fe20000100a00 */
[----:B------:R0:W-:Y:S03]  /*1a930*/  STL.64 [R1+0x14d0], R8 ;  /* 0x0014d00801007387 */ /* 0x0001e60000100a00 */
[----:B0-----:R-:W4:Y:S01]  /*1a940*/  LDL.LU R8, [R1+0x580] ;  /* 0x0005800001087983 */ /* 0x001f220000300800 */
[----:B------:R-:W4:Y:S02]  /*1a950*/  LDL.LU R9, [R1+0x584] ;  /* 0x0005840001097983 */ /* 0x000f240000300800 */
[----:B------:R-:W2:Y:S02]  /*1a960*/  LDL.LU R10, [R1+0x588] ;  /* 0x00058800010a7983 */ /* 0x000ea40000300800 */
[----:B------:R-:W2:Y:S02]  /*1a970*/  LDL.LU R11, [R1+0x58c] ;  /* 0x00058c00010b7983 */ /* 0x000ea40000300800 */
[----:B---3--:R-:W-:-:S02]  /*1a980*/  IMAD.MOV.U32 R24, RZ, RZ, R16 ;  /* 0x000000ffff187224 */ /* 0x008fc400078e0010 */
[----:B------:R-:W-:Y:S02]  /*1a990*/  IMAD.MOV.U32 R25, RZ, RZ, R3 ;  /* 0x000000ffff197224 */ /* 0x000fe400078e0003 */
[----:B------:R-:W-:Y:S02]  /*1a9a0*/  IMAD.MOV.U32 R6, RZ, RZ, R26 ;  /* 0x000000ffff067224 */ /* 0x000fe400078e001a */
[----:B------:R-:W-:Y:S01]  /*1a9b0*/  IMAD.MOV.U32 R7, RZ, RZ, R27 ;  /* 0x000000ffff077224 */ /* 0x000fe200078e001b */
[----:B--2---:R-:W-:Y:S01]  /*1a9c0*/  STL.64 [R1+0x14e0], R10 ;  /* 0x0014e00a01007387 */ /* 0x004fe20000100a00 */
[----:B----4-:R-:W-:Y:S02]  /*1a9d0*/  STL.64 [R1+0x14d8], R8 ;  /* 0x0014d80801007387 */ /* 0x010fe40000100a00 */
[----:B------:R0:W-:Y:S02]  /*1a9e0*/  STL.64 [R1+0x1548], R24 ;  /* 0x0015481801007387 */ /* 0x0001e40000100a00 */
[----:B0-----:R-:W2:Y:S01]  /*1a9f0*/  LDL.LU R24, [R1+0x600] ;  /* 0x0006000001187983 */ /* 0x001ea20000300800 */
[----:B------:R-:W2:Y:S02]  /*1aa00*/  LDL.LU R25, [R1+0x604] ;  /* 0x0006040001197983 */ /* 0x000ea40000300800 */
[----:B------:R-:W2:Y:S02]  /*1aa10*/  LDL.LU R26, [R1+0x608] ;  /* 0x00060800011a7983 */ /* 0x000ea40000300800 */
[----:B------:R-:W2:Y:S02]  /*1aa20*/  LDL.LU R27, [R1+0x60c] ;  /* 0x00060c00011b7983 */ /* 0x000ea40000300800 */
[----:B------:R-:W-:Y:S01]  /*1aa30*/  IMAD.MOV.U32 R9, RZ, RZ, R17 ;  /* 0x000000ffff097224 */ /* 0x000fe200078e0011 */
[----:B------:R-:W3:Y:S01]  /*1aa40*/  LDL.LU R16, [R1+0x5b0] ;  /* 0x0005b00001107983 */ /* 0x000ee20000300800 */
[----:B------:R-:W-:-:S02]  /*1aa50*/  IMAD.MOV.U32 R8, RZ, RZ, R18 ;  /* 0x000000ffff087224 */ /* 0x000fc400078e0012 */
[----:B------:R-:W3:Y:S02]  /*1aa60*/  LDL.LU R17, [R1+0x5b4] ;  /* 0x0005b40001117983 */ /* 0x000ee40000300800 */
[----:B------:R-:W4:Y:S01]  /*1aa70*/  LDL.LU R18, [R1+0x5b8] ;  /* 0x0005b80001127983 */ /* 0x000f220000300800 */
[----:B------:R-:W4:Y:S04]  /*1aa80*/  LDL.LU R19, [R1+0x5bc] ;  /* 0x0005bc0001137983 */ /* 0x000f280000300800 */
        /* <DEDUP_REMOVED lines=12> */
[----:B------:R-:W2:Y:S01]  /*1ab50*/  LDL.LU R19, [R1+0x24c] ;  /* 0x00024c0001137983 */ /* 0x000ea20000300800 */
[----:B------:R0:W-:Y:S04]  /*1ab60*/  STL.64 [R1+0x14f8], R8 ;  /* 0x0014f80801007387 */ /* 0x0001e80000100a00 */
[----:B0-----:R-:W3:Y:S01]  /*1ab70*/  LDL.64 R8, [R1+0x60] ;  /* 0x0000600001087983 */ /* 0x001ee20000100a00 */
[----:B------:R-:W-:Y:S02]  /*1ab80*/  STL [R1+0x1214], R6 ;  /* 0x0012140601007387 */ /* 0x000fe40000100800 */
[----:B------:R-:W-:Y:S05]  /*1ab90*/  STL [R1+0x1210], R7 ;  /* 0x0012100701007387 */ /* 0x000fea0000100800 */
[----:B------:R0:W-:Y:S01]  /*1aba0*/  STL.64 [R1+0x190], R24 ;  /* 0x0001901801007387 */ /* 0x0001e20000100a00 */
[----:B------:R-:W-:Y:S04]  /*1abb0*/  STL.64 [R1+0x198], R26 ;  /* 0x0001981a01007387 */ /* 0x000fe80000100a00 */
[----:B0-----:R-:W2:Y:S01]  /*1abc0*/  LDL.LU.64 R24, [R1+0x1548] ;  /* 0x0015480001187983 */ /* 0x001ea20000300a00 */
[----:B------:R0:W-:Y:S03]  /*1abd0*/  STL.64 [R1+0x14c8], R20 ;  /* 0x0014c81401007387 */ /* 0x0001e60000100a00 */
        /* <DEDUP_REMOVED lines=10> */
[C---:B------:R-:W-:Y:S11]  /*1ac80*/  HMMA.16816.F32 R24, R12.reuse, R24, R16 ;  /* 0x000000180c18723c */ /* 0x040ff60000001810 */
[----:B------:R-:W-:Y:S11]  /*1ac90*/  @!UPT UIADD3 URZ, URZ, URZ, URZ ;  /* 0x0000003f3f3ff290 */ /* 0x000ff6000fffe03f */
[----:B------:R-:W-:Y:S02]  /*1aca0*/  @!UPT UIADD3 URZ, URZ, URZ, URZ ;  /* 0x0000003f3f3ff290 */ /* 0x000fe4000fffe03f */
[----:B------:R-:W-:Y:S01]  /*1acb0*/  IMAD.MOV.U32 R6, RZ, RZ, R25 ;  /* 0x000000ffff067224 */ /* 0x000fe200078e0019 */
[----:B----4-:R-:W-:Y:S01]  /*1acc0*/  STL.64 [R1+0x1508], R22 ;  /* 0x0015081601007387 */ /* 0x010fe20000100a00 */
[----:B--2---:R0:W-:Y:S03]  /*1acd0*/  STL.64 [R1+0x1500], R20 ;  /* 0x0015001401007387 */ /* 0x0041e60000100a00 */
[----:B0-----:R-:W2:Y:S01]  /*1ace0*/  LDL.LU R20, [R1+0x5a0] ;  /* 0x0005a00001147983 */ /* 0x001ea20000300800 */
[----:B------:R-:W2:Y:S02]  /*1acf0*/  LDL.LU R21, [R1+0x5a4] ;  /* 0x0005a40001157983 */ /* 0x000ea40000300800 */
[----:B------:R-:W2:Y:S02]  /*1ad00*/  LDL.LU R22, [R1+0x5a8] ;  /* 0x0005a80001167983 */ /* 0x000ea40000300800 */
[----:B------:R-:W2:Y:S01]  /*1ad10*/  LDL.LU R23, [R1+0x5ac] ;  /* 0x0005ac0001177983 */ /* 0x000ea20000300800 */
[----:B------:R-:W4:Y:S01]  /*1ad20*/  LDL.LU.64 R18, [R1+0x1540] ;  /* 0x0015400001127983 */ /* 0x000f220000300a00 */
[----:B------:R-:W4:Y:S02]  /*1ad30*/  LDL.LU.64 R16, [R1+0x1538] ;  /* 0x0015380001107983 */ /* 0x000f240000300a00 */
[----:B------:R0:W-:Y:S02]  /*1ad40*/  STL [R1+0x240], R24 ;  /* 0x0002401801007387 */ /* 0x0001e40000100800 */
[----:B------:R-:W-:Y:S01]  /*1ad50*/  STL [R1+0x24c], R27 ;  /* 0x00024c1b01007387 */ /* 0x000fe20000100800 */
[----:B0-----:R-:W4:Y:S02]  /*1ad60*/  LDL.LU.64 R24, [R1+0x1530] ;  /* 0x0015300001187983 */ /* 0x001f240000300a00 */
[C---:B----4-:R-:W-:Y:S11]  /*1ad70*/  HMMA.16816.F32 R16, R12.reuse, R24, R16 ;  /* 0x000000180c10723c */ /* 0x050ff60000001810 */
[----:B------:R-:W-:Y:S11]  /*1ad80*/  @!UPT UIADD3 URZ, URZ, URZ, URZ ;  /* 0x0000003f3f3ff290 */ /* 0x000ff6000fffe03f */
[----:B------:R-:W-:Y:S01]  /*1ad90*/  @!UPT UIADD3 URZ, URZ, URZ, URZ ;  /* 0x0000003f3f3ff290 */ /* 0x000fe2000fffe03f */
[----:B------:R-:W-:Y:S01]  /*1ada0*/  STL.64 [R1+0x380], R16 ;  /* 0x0003801001007387 */ /* 0x000fe20000100a00 */
[----:B------:R0:W-:Y:S03]  /*1adb0*/  STL.64 [R1+0x388], R18 ;  /* 0x0003881201007387 */ /* 0x0001e60000100a00 */
[----:B0-----:R-:W4:Y:S01]  /*1adc0*/  LDL.LU.64 R18, [R1+0x1528] ;  /* 0x0015280001127983 */ /* 0x001f220000300a00 */
[----:B------:R-:W4:Y:S02]  /*1add0*/  LDL.LU.64 R16, [R1+0x1520] ;  /* 0x0015200001107983 */ /* 0x000f240000300a00 */
[----:B------:R0:W-:Y:S02]  /*1ade0*/  STL.64 [R1+0x14c0], R24 ;  /* 0x0014c01801007387 */ /* 0x0001e40000100a00 */
[----:B------:R-:W-:Y:S01]  /*1adf0*/  IMAD.MOV.U32 R7, RZ, RZ, R26 ;  /* 0x000000ffff077224 */ /* 0x000fe200078e001a */
[----:B0-----:R-:W2:Y:S01]  /*1ae00*/  LDL.LU R24, [R1+0x560] ;  /* 0x0005600001187983 */ /* 0x001ea20000300800 */
[----:B------:R-:W2:Y:S02]  /*1ae10*/  LDL.LU R25, [R1+0x564] ;  /* 0x0005640001197983 */ /* 0x000ea40000300800 */
[----:B------:R-:W2:Y:S02]  /*1ae20*/  LDL.LU R26, [R1+0x568] ;  /* 0x00056800011a7983 */ /* 0x000ea40000300800 */
[----:B------:R-:W2:Y:S01]  /*1ae30*/  LDL.LU R27, [R1+0x56c] ;  /* 0x00056c00011b7983 */ /* 0x000ea20000300800 */
[----:B----4-:R-:W-:Y:S01]  /*1ae40*/  HMMA.16816.F32 R12, R12, R4, R16 ;  /* 0x000000040c0c723c */ /* 0x010fe20000001810 */
[----:B------:R-:W2:Y:S01]  /*1ae50*/  LDL.LU.64 R18, [R1+0x1518] ;  /* 0x0015180001127983 */ /* 0x000ea20000300a00 */
[----:B------:R-:W2:Y:S02]  /*1ae60*/  LDL.LU.64 R16, [R1+0x1510] ;  /* 0x0015100001107983 */ /* 0x000ea40000300a00 */
[----:B---3--:R-:W-:Y:S11]  /*1ae70*/  IMAD.MOV.U32 R3, RZ, RZ, R9 ;  /* 0x000000ffff037224 */ /* 0x008ff600078e0009 */
[----:B------:R-:W-:Y:S08]  /*1ae80*/  @!UPT UIADD3 URZ, URZ, URZ, URZ ;  /* 0x0000003f3f3ff290 */ /* 0x000ff0000fffe03f */
[----:B------:R-:W-:Y:S01]  /*1ae90*/  STL.64 [R1+0x370], R12 ;  /* 0x0003700c01007387 */ /* 0x000fe20000100a00 */
[----:B------:R0:W-:Y:S02]  /*1aea0*/  STL.64 [R1+0x378], R14 ;  /* 0x0003780e01007387 */ /* 0x0001e40000100a00 */
[----:B0-----:R-:W-:Y:S01]  /*1aeb0*/  IMAD.MOV.U32 R14, RZ, RZ, R8 ;  /* 0x000000ffff0e7224 */ /* 0x001fe200078e0008 */
[C---:B--2---:R-:W-:Y:S11]  /*1aec0*/  HMMA.16816.F32 R20, R16.reuse, R8, R20 ;  /* 0x000000081014723c */ /* 0x044ff60000001814 */
[----:B------:R-:W-:Y:S11]  /*1aed0*/  @!UPT UIADD3 URZ, URZ, URZ, URZ ;  /* 0x0000003f3f3ff290 */ /* 0x000ff6000fffe03f */
[----:B------:R-:W-:Y:S01]  /*1aee0*/  @!UPT UIADD3 URZ, URZ, URZ, URZ ;  /* 0x0000003f3f3ff290 */ /* 0x000fe2000fffe03f */
[----:B------:R-:W-:Y:S01]  /*1aef0*/  STL.64 [R1+0x460], R20 ;  /* 0x0004601401007387 */ /* 0x000fe20000100a00 */
[----:B------:R0:W-:Y:S03]  /*1af00*/  STL.64 [R1+0x468], R22 ;  /* 0x0004681601007387 */ /* 0x0001e60000100a00 */
[----:B0-----:R-:W2:Y:S01]  /*1af10*/  LDL.LU.64 R22, [R1+0x1508] ;  /* 0x0015080001167983 */ /* 0x001ea20000300a00 */
[----:B------:R-:W2:Y:S02]  /*1af20*/  LDL.LU.64 R20, [R1+0x1500] ;  /* 0x0015000001147983 */ /* 0x000ea40000300a00 */
[----:B------:R-:W2:Y:S02]  /*1af30*/  LDL.LU.64 R8, [R1+0x14f8] ;  /* 0x0014f80001087983 */ /* 0x000ea40000300a00 */
[----:B--2---:R-:W-:Y:S01]  /*1af40*/  HMMA.16816.F32 R8, R16, R8, R20 ;  /* 0x000000081008723c */ /* 0x004fe20000001814 */
[----:B------:R-:W2:Y:S01]  /*1af50*/  LDL.LU.64 R22, [R1+0x14f0] ;  /* 0x0014f00001167983 */ /* 0x000ea20000300a00 */
[----:B------:R-:W2:Y:S11]  /*1af60*/  LDL.LU.64 R20, [R1+0x14e8] ;  /* 0x0014e80001147983 */ /* 0x000eb60000300a00 */
[----:B------:R-:W-:Y:S10]  /*1af70*/  @!UPT UIADD3 URZ, URZ, URZ, URZ ;  /* 0x0000003f3f3ff290 */ /* 0x000ff4000fffe03f */
[----:B------:R-:W-:Y:S01]  /*1af80*/  STL.64 [R1+0x450], R8 ;  /* 0x0004500801007387 */ /* 0x000fe20000100a00 */
[----:B------:R0:W-:Y:S03]  /*1af90*/  STL.64 [R1+0x458], R10 ;  /* 0x0004580a01007387 */ /* 0x0001e60000100a00 */
[----:B0-----:R-:W3:Y:S01]  /*1afa0*/  LDL.LU.64 R10, [R1+0x14e0] ;  /* 0x0014e000010a7983 */ /* 0x001ee20000300a00 */
[----:B------:R-:W3:Y:S02]  /*1afb0*/  LDL.LU.64 R8, [R1+0x14d8] ;  /* 0x0014d80001087983 */ /* 0x000ee40000300a00 */
[----:B------:R-:W-:Y:S02]  /*1afc0*/  IMAD.MOV.U32 R12, RZ, RZ, R2 ;  /* 0x000000ffff0c7224 */ /* 0x000fe400078e0002 */
[----:B------:R-:W-:-:S07]  /*1afd0*/  IMAD.MOV.U32 R13, RZ, RZ, R0 ;  /* 0x000000ffff0d7224 */ /* 0x000fce00078e0000 */
[C---:B---3--:R-:W-:Y:S11]  /*1afe0*/  HMMA.16816.F32 R8, R16.reuse, R12, R8 ;  /* 0x0000000c1008723c */ /* 0x048ff60000001808 */
[----:B------:R-:W-:Y:S11]  /*1aff0*/  @!UPT UIADD3 URZ, URZ, URZ, URZ ;  /* 0x0000003f3f3ff290 */ /* 0x000ff6000fffe03f */
[----:B------:R-:W-:Y:S01]  /*1b000*/  @!UPT UIADD3 URZ, URZ, URZ, URZ ;  /* 0x0000003f3f3ff290 */ /* 0x000fe2000fffe03f */
[----:B------:R0:W-:Y:S01]  /*1b010*/  STL.64 [R1+0x440], R8 ;  /* 0x0004400801007387 */ /* 0x0001e20000100a00 */
[----:B------:R-:W-:Y:S03]  /*1b020*/  STL.64 [R1+0x448], R10 ;  /* 0x0004480a01007387 */ /* 0x000fe60000100a00 */
[----:B0-----:R-:W2:Y:S01]  /*1b030*/  LDL.LU.64 R8, [R1+0x14d0] ;  /* 0x0014d00001087983 */ /* 0x001ea20000300a00 */
[----:B------:R-:W-:Y:S01]  /*1b040*/  STL.64 [R1+0x1460], R12 ;  /* 0x0014600c01007387 */ /* 0x000fe20000100a00 */
[C---:B--2---:R-:W-:Y:S11]  /*1b050*/  HMMA.16816.F32 R20, R16.reuse, R8, R20 ;  /* 0x000000081014723c */ /* 0x044ff60000001814 */
[----:B------:R-:W-:Y:S11]  /*1b060*/  @!UPT UIADD3 URZ, URZ, URZ, URZ ;  /* 0x0000003f3f3ff290 */ /* 0x000ff6000fffe03f */
[----:B------:R-:W-:Y:S01]  /*1b070*/  @!UPT UIADD3 URZ, URZ, URZ, URZ ;  /* 0x0000003f3f3ff290 */ /* 0x000fe2000fffe03f */
[----:B------:R0:W-:Y:S01]  /*1b080*/  STL.64 [R1+0x430], R20 ;  /* 0x0004301401007387 */ /* 0x0001e20000100a00 */
[----:B------:R-:W-:Y:S03]  /*1b090*/  STL.64 [R1+0x438], R22 ;  /* 0x0004381601007387 */ /* 0x000fe60000100a00 */
[----:B0-----:R-:W2:Y:S01]  /*1b0a0*/  LDL.LU.64 R20, [R1+0x14c8] ;  /* 0x0014c80001147983 */ /* 0x001ea20000300a00 */
[----:B------:R0:W-:Y:S03]  /*1b0b0*/  STL.64 [R1+0x1458], R8 ;  /* 0x0014580801007387 */ /* 0x0001e60000100a00 */
[----:B0-----:R-:W3:Y:S01]  /*1b0c0*/  LDL.64 R8, [R1+0x10] ;  /* 0x0000100001087983 */ /* 0x001ee20000100a00 */
[C---:B--2---:R-:W-:Y:S03]  /*1b0d0*/  HMMA.16816.F32 R20, R16.reuse, R20, R24 ;  /* 0x000000141014723c */ /* 0x044fe60000001818 */
[----:B------:R-:W2:Y:S11]  /*1b0e0*/  LDL.LU.64 R24, [R1+0x14c0] ;  /* 0x0014c00001187983 */ /* 0x000eb60000300a00 */
        /* <DEDUP_REMOVED lines=14> */
[C---:B--2---:R-:W-:Y:S01]  /*1b1d0*/  HMMA.16816.F32 R8, R16.reuse, R24, R20 ;  /* 0x000000181008723c */ /* 0x044fe20000001814 */
[----:B------:R-:W2:Y:S11]  /*1b1e0*/  LDL.LU R20, [R1+0x390] ;  /* 0x0003900001147983 */ /* 0x000eb60000300800 */
[----:B------:R-:W-:Y:S11]  /*1b1f0*/  @!UPT UIADD3 URZ, URZ, URZ, URZ ;  /* 0x0000003f3f3ff290 */ /* 0x000ff6000fffe03f */
[----:B------:R0:W-:Y:S01]  /*1b200*/  STL.64 [R1+0x400], R8 ;  /* 0x0004000801007387 */ /* 0x0001e20000100a00 */
[----:B------:R1:W-:Y:S02]  /*1b210*/  STL.64 [R1+0x408], R10 ;  /* 0x0004080a01007387 */ /* 0x0003e40000100a00 */
[----:B------:R-:W2:Y:S02]  /*1b220*/  LDL.LU R21, [R1+0x394] ;  /* 0x0003940001157983 */ /* 0x000ea40000300800 */
[----:B------:R-:W2:Y:S01]  /*1b230*/  LDL.LU R22, [R1+0x398] ;  /* 0x0003980001167983 */ /* 0x000ea20000300800 */
[----:B------:R-:W2:Y:S01]  /*1b240*/  LDL.LU R23, [R1+0x39c] ;  /* 0x00039c0001177983 */ /* 0x000ea20000300800 */
[----:B------:R-:W3:Y:S03]  /*1b250*/  LDL.64 R12, [R1+0x50] ;  /* 0x00005000010c7983 */ /* 0x000ee60000100a00 */
[----:B---3--:R-:W-:Y:S01]  /*1b260*/  STL.64 [R1+0x1478], R12 ;  /* 0x0014780c01007387 */ /* 0x008fe20000100a00 */
[----:B0-----:R-:W3:Y:S02]  /*1b270*/  LDL.LU R8, [R1+0x500] ;  /* 0x0005000001087983 */ /* 0x001ee40000300800 */
[----:B------:R-:W3:Y:S02]  /*1b280*/  LDL.LU R9, [R1+0x504] ;  /* 0x0005040001097983 */ /* 0x000ee40000300800 */
[----:B-1----:R-:W4:Y:S01]  /*1b290*/  LDL.LU R10, [R1+0x508] ;  /* 0x00050800010a7983 */ /* 0x002f220000300800 */
[----:B------:R-:W4:Y:S04]  /*1b2a0*/  LDL.LU R11, [R1+0x50c] ;  /* 0x00050c00010b7983 */ /* 0x000f280000300800 */
[----:B----4-:R-:W-:Y:S01]  /*1b2b0*/  STL.64 [R1+0x1470], R10 ;  /* 0x0014700a01007387 */ /* 0x010fe20000100a00 */
[----:B---3--:R0:W-:Y:S03]  /*1b2c0*/  STL.64 [R1+0x1468], R8 ;  /* 0x0014680801007387 */ /* 0x0081e60000100a00 */
        /* <DEDUP_REMOVED lines=8> */
[----:B------:R-:W3:Y:S02]  /*1b350*/  LDL.LU R10, [R1+0x528] ;  /* 0x00052800010a7983 */ /* 0x000ee40000300800 */
[----:B------:R-:W3:Y:S01]  /*1b360*/  LDL.LU R11, [R1+0x52c] ;  /* 0x00052c00010b7983 */ /* 0x000ee20000300800 */
[----:B------:R0:W-:Y:S04]  /*1b370*/  STL.64 [R1+0x1428], R24 ;  /* 0x0014281801007387 */ /* 0x0001e80000100a00 */
[----:B0-----:R-:W4:Y:S01]  /*1b380*/  LDL.LU R24, [R1+0x4d0] ;  /* 0x0004d00001187983 */ /* 0x001f220000300800 */
[----:B------:R-:W4:Y:S02]  /*1b390*/  LDL.LU R25, [R1+0x4d4] ;  /* 0x0004d40001197983 */ /* 0x000f240000300800 */
[----:B------:R-:W3:Y:S02]  /*1b3a0*/  LDL.LU R26, [R1+0x4d8] ;  /* 0x0004d800011a7983 */ /* 0x000ee40000300800 */
[----:B------:R-:W3:Y:S01]  /*1b3b0*/  LDL.LU R27, [R1+0x4dc] ;  /* 0x0004dc00011b7983 */ /* 0x000ee20000300800 */
[----:B--2---:R-:W-:Y:S01]  /*1b3c0*/  HMMA.16816.F32 R16, R16, R4, R20 ;  /* 0x000000041010723c */ /* 0x004fe20000001814 */
[----:B---3--:R-:W-:Y:S01]  /*1b3d0*/  STL.64 [R1+0x1438], R26 ;  /* 0x0014381a01007387 */ /* 0x008fe20000100a00 */
[----:B----4-:R0:W-:Y:S03]  /*1b3e0*/  STL.64 [R1+0x1430], R24 ;  /* 0x0014301801007387 */ /* 0x0101e60000100a00 */
[----:B0-----:R-:W2:Y:S01]  /*1b3f0*/  LDL.64 R24, [R1+0x20] ;  /* 0x0000200001187983 */ /* 0x001ea20000100a00 */
[----:B------:R-:W-:-:S03]  /*1b400*/  IMAD.MOV.U32 R12, RZ, RZ, R14 ;  /* 0x000000ffff0c7224 */ /* 0x000fc600078e000e */
[----:B--2---:R0:W-:Y:S04]  /*1b410*/  STL.64 [R1+0x1450], R24 ;  /* 0x0014501801007387 */ /* 0x0041e80000100a00 */
[----:B0-----:R-:W2:Y:S01]  /*1b420*/  LDL.LU R24, [R1+0x4f0] ;  /* 0x0004f00001187983 */ /* 0x001ea20000300800 */
[----:B------:R-:W2:Y:S02]  /*1b430*/  LDL.LU R25, [R1+0x4f4] ;  /* 0x0004f40001197983 */ /* 0x000ea40000300800 */
[----:B------:R-:W2:Y:S02]  /*1b440*/  LDL.LU R26, [R1+0x4f8] ;  /* 0x0004f800011a7983 */ /* 0x000ea40000300800 */
[----:B------:R-:W2:Y:S01]  /*1b450*/  LDL.LU R27, [R1+0x4fc] ;  /* 0x0004fc00011b7983 */ /* 0x000ea20000300800 */
[----:B------:R-:W3:Y:S01]  /*1b460*/  LDL.LU.64 R22, [R1+0x1498] ;  /* 0x0014980001167983 */ /* 0x000ee20000300a00 */
[----:B------:R-:W3:Y:S02]  /*1b470*/  LDL.LU.64 R20, [R1+0x1490] ;  /* 0x0014900001147983 */ /* 0x000ee40000300a00 */
[----:B------:R-:W-:Y:S02]  /*1b480*/  STL.64 [R1+0x1420], R6 ;  /* 0x0014200601007387 */ /* 0x000fe40000100a00 */
[----:B------:R0:W-:Y:S01]  /*1b490*/  STL.64 [R1+0x1418], R4 ;  /* 0x0014180401007387 */ /* 0x0001e20000100a00 */
[----:B------:R-:W-:Y:S01]  /*1b4a0*/  STL.64 [R1+0x360], R16 ;  /* 0x0003601001007387 */ /* 0x000fe20000100a00 */
[----:B------:R-:W-:Y:S03]  /*1b4b0*/  STL.64 [R1+0x368], R18 ;  /* 0x0003681201007387 */ /* 0x000fe60000100a00 */
[----:B0-----:R-:W4:Y:S01]  /*1b4c0*/  LDL.LU R4, [R1+0x4c0] ;  /* 0x0004c00001047983 */ /* 0x001f220000300800 */
[----:B------:R-:W4:Y:S02]  /*1b4d0*/  LDL.LU R5, [R1+0x4c4] ;  /* 0x0004c40001057983 */ /* 0x000f240000300800 */
[----:B------:R-:W2:Y:S02]  /*1b4e0*/  LDL.LU R6, [R1+0x4c8] ;  /* 0x0004c80001067983 */ /* 0x000ea40000300800 */
[----:B------:R-:W2:Y:S02]  /*1b4f0*/  LDL.LU R7, [R1+0x4cc] ;  /* 0x0004cc0001077983 */ /* 0x000ea40000300800 */
[----:B------:R-:W-:-:S07]  /*1b500*/  IMAD.MOV.U32 R13, RZ, RZ, R3 ;  /* 0x000000ffff0d7224 */ /* 0x000fce00078e0003 */
[C---:B---3--:R-:W-:Y:S01]  /*1b510*/  HMMA.16816.F32 R12, R20.reuse, R12, R8 ;  /* 0x0000000c140c723c */ /* 0x048fe20000001808 */
[----:B--2---:R-:W-:Y:S01]  /*1b520*/  STL.64 [R1+0x1448], R6 ;  /* 0x0014480601007387 */ /* 0x004fe20000100a00 */
[----:B----4-:R0:W-:Y:S03]  /*1b530*/  STL.64 [R1+0x1440], R4 ;  /* 0x0014400401007387 */ /* 0x0101e60000100a00 */
[----:B0-----:R-:W2:Y:S01]  /*1b540*/  LDL.LU R4, [R1+0x4e0] ;  /* 0x0004e00001047983 */ /* 0x001ea20000300800 */
[----:B------:R-:W2:Y:S02]  /*1b550*/  LDL.LU R5, [R1+0x4e4] ;  /* 0x0004e40001057983 */ /* 0x000ea40000300800 */
[----:B------:R-:W2:Y:S02]  /*1b560*/  LDL.LU R6, [R1+0x4e8] ;  /* 0x0004e80001067983 */ /* 0x000ea40000300800 */
[----:B------:R-:W2:Y:S01]  /*1b570*/  LDL.LU R7, [R1+0x4ec] ;  /* 0x0004ec0001077983 */ /* 0x000ea20000300800 */
[----:B------:R-:W3:Y:S01]  /*1b580*/  LDL.LU.64 R10, [R1+0x1488] ;  /* 0x00148800010a7983 */ /* 0x000ee20000300a00 */
[----:B------:R-:W3:Y:S11]  /*1b590*/  LDL.LU.64 R8, [R1+0x1480] ;  /* 0x0014800001087983 */ /* 0x000ef60000300a00 */
[----:B------:R0:W-:Y:S02]  /*1b5a0*/  STL.64 [R1+0x3f0], R12 ;  /* 0x0003f00c01007387 */ /* 0x0001e40000100a00 */
[----:B------:R1:W-:Y:S01]  /*1b5b0*/  STL.64 [R1+0x3f8], R14 ;  /* 0x0003f80e01007387 */ /* 0x0003e20000100a00 */
[----:B0-----:R-:W3:Y:S02]  /*1b5c0*/  LDL.LU.64 R12, [R1+0x1478] ;  /* 0x00147800010c7983 */ /* 0x001ee40000300a00 */
[----:B---3--:R-:W-:Y:S01]  /*1b5d0*/  HMMA.16816.F32 R8, R20, R12, R8 ;  /* 0x0000000c1408723c */ /* 0x008fe20000001808 */
[----:B------:R-:W-:-:S02]  /*1b5e0*/  IMAD.MOV.U32 R18, RZ, RZ, R12 ;  /* 0x000000ffff127224 */ /* 0x000fc400078e000c */
[----:B-1----:R-:W-:Y:S11]  /*1b5f0*/  IMAD.MOV.U32 R15, RZ, RZ, R13 ;  /* 0x000000ffff0f7224 */ /* 0x002ff600078e000d */
[----:B------:R-:W-:Y:S09]  /*1b600*/  @!UPT UIADD3 URZ, URZ, URZ, URZ ;  /* 0x0000003f3f3ff290 */ /* 0x000ff2000fffe03f */
[----:B------:R-:W-:Y:S01]  /*1b610*/  STL.64 [R1+0x3e0], R8 ;  /* 0x0003e00801007387 */ /* 0x000fe20000100a00 */
[----:B------:R0:W-:Y:S03]  /*1b620*/  STL.64 [R1+0x3e8], R10 ;  /* 0x0003e80a01007387 */ /* 0x0001e60000100a00 */
[----:B0-----:R-:W3:Y:S01]  /*1b630*/  LDL.LU.64 R10, [R1+0x1470] ;  /* 0x00147000010a7983 */ /* 0x001ee20000300a00 */
[----:B------:R-:W3:Y:S02]  /*1b640*/  LDL.LU.64 R8, [R1+0x1468] ;  /* 0x0014680001087983 */ /* 0x000ee40000300a00 */
[----:B------:R-:W3:Y:S02]  /*1b650*/  LDL.LU.64 R12, [R1+0x1460] ;  /* 0x00146000010c7983 */ /* 0x000ee40000300a00 */
[C---:B---3--:R-:W-:Y:S11]  /*1b660*/  HMMA.16816.F32 R8, R20.reuse, R12, R8 ;  /* 0x0000000c1408723c */ /* 0x048ff60000001808 */
[----:B------:R-:W-:Y:S11]  /*1b670*/  @!UPT UIADD3 URZ, URZ, URZ, URZ ;  /* 0x0000003f3f3ff290 */ /* 0x000ff6000fffe03f */
[----:B------:R-:W-:Y:S01]  /*1b680*/  @!UPT UIADD3 URZ, URZ, URZ, URZ ;  /* 0x0000003f3f3ff290 */ /* 0x000fe2000fffe03f */
[----:B------:R0:W-:Y:S01]  /*1b690*/  STL.64 [R1+0x3d0], R8 ;  /* 0x0003d00801007387 */ /* 0x0001e20000100a00 */
[----:B------:R-:W-:Y:S03]  /*1b6a0*/  STL.64 [R1+0x3d8], R10 ;  /* 0x0003d80a01007387 */ /* 0x000fe60000100a00 */
[----:B0-----:R-:W3:Y:S01]  /*1b6b0*/  LDL.LU.64 R8, [R1+0x1458] ;  /* 0x0014580001087983 */ /* 0x001ee20000300a00 */
[----:B------:R-:W-:Y:S01]  /*1b6c0*/  STL.64 [R1+0x13d8], R12 ;  /* 0x0013d80c01007387 */ /* 0x000fe20000100a00 */
[C---:B---3--:R-:W-:Y:S11]  /*1b6d0*/  HMMA.16816.F32 R24, R20.reuse, R8, R24 ;  /* 0x000000081418723c */ /* 0x048ff60000001818 */
[----:B------:R-:W-:Y:S11]  /*1b6e0*/  @!UPT UIADD3 URZ, URZ, URZ, URZ ;  /* 0x0000003f3f3ff290 */ /* 0x000ff6000fffe03f */
[----:B------:R-:W-:Y:S01]  /*1b6f0*/  @!UPT UIADD3 URZ, URZ, URZ, URZ ;  /* 0x0000003f3f3ff290 */ /* 0x000fe2000fffe03f */
[----:B------:R0:W-:Y:S01]  /*1b700*/  STL.64 [R1+0x3c0], R24 ;  /* 0x0003c01801007387 */ /* 0x0001e20000100a00 */
[----:B------:R-:W-:Y:S03]  /*1b710*/  STL.64 [R1+0x3c8], R26 ;  /* 0x0003c81a01007387 */ /* 0x000fe60000100a00 */
[----:B0-----:R-:W2:Y:S01]  /*1b720*/  LDL.LU.64 R24, [R1+0x1450] ;  /* 0x0014500001187983 */ /* 0x001ea20000300a00 */
[----:B------:R0:W-:Y:S03]  /*1b730*/  STL.64 [R1+0x13d0], R8 ;  /* 0x0013d00801007387 */ /* 0x0001e60000100a00 */
[----:B0-----:R-:W3:Y:S01]  /*1b740*/  LDL.LU R8, [R1+0x490] ;  /* 0x0004900001087983 */ /* 0x001ee20000300800 */
[----:B------:R-:W3:Y:S02]  /*1b750*/  LDL.LU R9, [R1+0x494] ;  /* 0x0004940001097983 */ /* 0x000ee40000300800 */
[----:B------:R-:W3:Y:S02]  /*1b760*/  LDL.LU R10, [R1+0x498] ;  /* 0x00049800010a7983 */ /* 0x000ee40000300800 */
[----:B------:R-:W3:Y:S01]  /*1b770*/  LDL.LU R11, [R1+0x49c] ;  /* 0x00049c00010b7983 */ /* 0x000ee20000300800 */
[----:B--2---:R-:W-:Y:S01]  /*1b780*/  HMMA.16816.F32 R4, R20, R24, R4 ;  /* 0x000000181404723c */ /* 0x004fe20000001804 */
[----:B------:R-:W-:-:S02]  /*1b790*/  IMAD.MOV.U32 R14, RZ, RZ, R24 ;  /* 0x000000ffff0e7224 */ /* 0x000fc400078e0018 */
[----:B------:R-:W-:Y:S11]  /*1b7a0*/  IMAD.MOV.U32 R3, RZ, RZ, R25 ;  /* 0x000000ffff037224 */ /* 0x000ff600078e0019 */
[----:B------:R-:W-:Y:S09]  /*1b7b0*/  @!UPT UIADD3 URZ, URZ, URZ, URZ ;  /* 0x0000003f3f3ff290 */ /* 0x000ff2000fffe03f */
[----:B------:R-:W-:Y:S01]  /*1b7c0*/  STL.64 [R1+0x3b0], R4 ;  /* 0x0003b00401007387 */ /* 0x000fe20000100a00 */
[----:B------:R0:W-:Y:S03]  /*1b7d0*/  STL.64 [R1+0x3b8], R6 ;  /* 0x0003b80601007387 */ /* 0x0001e60000100a00 */
[----:B0-----:R-:W2:Y:S01]  /*1b7e0*/  LDL.LU.64 R6, [R1+0x1448] ;  /* 0x0014480001067983 */ /* 0x001ea20000300a00 */
[----:B------:R-:W2:Y:S02]  /*1b7f0*/  LDL.LU.64 R4, [R1+0x1440] ;  /* 0x0014400001047983 */ /* 0x000ea40000300a00 */
[----:B------:R-:W4:Y:S02]  /*1b800*/  LDL.LU.64 R26, [R1+0x1438] ;  /* 0x00143800011a7983 */ /* 0x000f240000300a00 */
[----:B------:R-:W4:Y:S02]  /*1b810*/  LDL.LU.64 R24, [R1+0x1430] ;  /* 0x0014300001187983 */ /* 0x000f240000300a00 */
[----:B------:R-:W-:-:S02]  /*1b820*/  IMAD.MOV.U32 R16, RZ, RZ, R2 ;  /* 0x000000ffff107224 */ /* 0x000fc400078e0002 */
[----:B------:R-:W-:-:S07]  /*1b830*/  IMAD.MOV.U32 R17, RZ, RZ, R0 ;  /* 0x000000ffff117224 */ /* 0x000fce00078e0000 */
[C---:B----4-:R-:W-:Y:S11]  /*1b840*/  HMMA.16816.F32 R24, R20.reuse, R16, R24 ;  /* 0x000000101418723c */ /* 0x050ff60000001818 */
        /* <DEDUP_REMOVED lines=9> */
[----:B------:R-:W-:Y:S01]  /*1b8e0*/  STL.64 [R1+0x390], R4 ;  /* 0x0003900401007387 */ /* 0x000fe20000100a00 */
[----:B------:R0:W-:Y:S03]  /*1b8f0*/  STL.64 [R1+0x398], R6 ;  /* 0x0003980601007387 */ /* 0x0001e60000100a00 */
[----:B0-----:R-:W2:Y:S01]  /*1b900*/  LDL.LU.64 R6, [R1+0x1420] ;  /* 0x0014200001067983 */ /* 0x001ea20000300a00 */
[----:B------:R-:W3:Y:S02]  /*1b910*/  LDL.LU.64 R4, [R1+0x1418] ;  /* 0x0014180001047983 */ /* 0x000ee40000300a00 */
[----:B------:R-:W-:Y:S02]  /*1b920*/  IMAD.MOV.U32 R2, RZ, RZ, R24 ;  /* 0x000000ffff027224 */ /* 0x000fe400078e0018 */
[----:B------:R-:W-:Y:S01]  /*1b930*/  IMAD.MOV.U32 R0, RZ, RZ, R25 ;  /* 0x000000ffff007224 */ /* 0x000fe200078e0019 */
[----:B------:R-:W4:Y:S01]  /*1b940*/  LDL.LU.64 R26, [R1+0x1410] ;  /* 0x00141000011a7983 */ /* 0x000f220000300a00 */
[----:B------:R-:W4:Y:S01]  /*1b950*/  LDL.LU.64 R24, [R1+0x1408] ;  /* 0x0014080001187983 */ /* 0x000f220000300a00 */
[----:B---3--:R-:W-:Y:S02]  /*1b960*/  HMMA.16816.F32 R20, R20, R4, R8 ;  /* 0x000000041414723c */ /* 0x008fe40000001808 */
[----:B------:R-:W3:Y:S11]  /*1b970*/  LDL.LU R8, [R1+0x250] ;  /* 0x0002500001087983 */ /* 0x000ef60000300800 */
[----:B------:R-:W-:Y:S10]  /*1b980*/  @!UPT UIADD3 URZ, URZ, URZ, URZ ;  /* 0x0000003f3f3ff290 */ /* 0x000ff4000fffe03f */
[----:B------:R-:W-:Y:S01]  /*1b990*/  STL.64 [R1+0x2c0], R20 ;  /* 0x0002c01401007387 */ /* 0x000fe20000100a00 */
[----:B------:R-:W-:Y:S02]  /*1b9a0*/  STL.64 [R1+0x2c8], R22 ;  /* 0x0002c81601007387 */ /* 0x000fe40000100a00 */
[----:B------:R-:W3:Y:S02]  /*1b9b0*/  LDL.LU R9, [R1+0x254] ;  /* 0x0002540001097983 */ /* 0x000ee40000300800 */
[----:B------:R-:W2:Y:S01]  /*1b9c0*/  LDL.LU R10, [R1+0x258] ;  /* 0x00025800010a7983 */ /* 0x000ea20000300800 */
[----:B------:R-:W2:Y:S01]  /*1b9d0*/  LDL.LU R11, [R1+0x25c] ;  /* 0x00025c00010b7983 */ /* 0x000ea20000300800 */
[----:B------:R-:W-:Y:S02]  /*1b9e0*/  IMAD.MOV.U32 R12, RZ, RZ, R18 ;  /* 0x000000ffff0c7224 */ /* 0x000fe400078e0012 */
[----:B------:R-:W-:Y:S01]  /*1b9f0*/  IMAD.MOV.U32 R13, RZ, RZ, R15 ;  /* 0x000000ffff0d7224 */ /* 0x000fe200078e000f */
[----:B--2---:R-:W-:Y:S01]  /*1ba00*/  STL.64 [R1+0x13e8], R10 ;  /* 0x0013e80a01007387 */ /* 0x004fe20000100a00 */
[----:B---3--:R-:W-:Y:S03]  /*1ba10*/  STL.64 [R1+0x13e0], R8 ;  /* 0x0013e00801007387 */ /* 0x008fe60000100a00 */
[----:B------:R0:W-:Y:S02]  /*1ba20*/  STL.64 [R1+0x13f0], R12 ;  /* 0x0013f00c01007387 */ /* 0x0001e40000100a00 */
[----:B0-----:R-:W4:Y:S01]  /*1ba30*/  LDL.LU.64 R12, [R1+0x60] ;  /* 0x00006000010c7983 */ /* 0x001f220000300a00 */
[----:B------:R-:W2:Y:S02]  /*1ba40*/  LDL.LU R8, [R1+0x260] ;  /* 0x0002600001087983 */ /* 0x000ea40000300800 */
[----:B------:R-:W2:Y:S02]  /*1ba50*/  LDL.LU R9, [R1+0x264] ;  /* 0x0002640001097983 */ /* 0x000ea40000300800 */
[----:B------:R-:W3:Y:S01]  /*1ba60*/  LDL.LU R10, [R1+0x268] ;  /* 0x00026800010a7983 */ /* 0x000ee20000300800 */
[----:B------:R-:W3:Y:S01]  /*1ba70*/  LDL.LU R11, [R1+0x26c] ;  /* 0x00026c00010b7983 */ /* 0x000ee20000300800 */
[----:B------:R-:W-:-:S02]  /*1ba80*/  IMAD.MOV.U32 R16, RZ, RZ, R14 ;  /* 0x000000ffff107224 */ /* 0x000fc400078e000e */
[----:B------:R-:W-:Y:S01]  /*1ba90*/  IMAD.MOV.U32 R17, RZ, RZ, R3 ;  /* 0x000000ffff117224 */ /* 0x000fe200078e0003 */
[----:B---3--:R-:W-:Y:S01]  /*1baa0*/  STL.64 [R1+0x1400], R10 ;  /* 0x0014000a01007387 */ /* 0x008fe20000100a00 */
[----:B--2---:R0:W-:Y:S03]  /*1bab0*/  STL.64 [R1+0x13f8], R8 ;  /* 0x0013f80801007387 */ /* 0x0041e60000100a00 */
[----:B0-----:R-:W4:Y:S01]  /*1bac0*/  LDL.LU R8, [R1+0x280] ;  /* 0x0002800001087983 */ /* 0x001f220000300800 */
[----:B------:R-:W4:Y:S02]  /*1bad0*/  LDL.LU R9, [R1+0x284] ;  /* 0x0002840001097983 */ /* 0x000f240000300800 */
[----:B------:R-:W4:Y:S02]  /*1bae0*/  LDL.LU R10, [R1+0x288] ;  /* 0x00028800010a7983 */ /* 0x000f240000300800 */
[----:B------:R-:W4:Y:S01]  /*1baf0*/  LDL.LU R11, [R1+0x28c] ;  /* 0x00028c00010b7983 */ /* 0x000f220000300800 */
[----:B------:R0:W-:Y:S04]  /*1bb00*/  STL.64 [R1+0x13c8], R16 ;  /* 0x0013c81001007387 */ /* 0x0001e80000100a00 */
        /* <DEDUP_REMOVED lines=8> */
[----:B------:R-:W2:Y:S02]  /*1bb90*/  LDL.LU R6, [R1+0x628] ;  /* 0x0006280001067983 */ /* 0x000ea40000300800 */
[----:B------:R-:W2:Y:S02]  /*1bba0*/  LDL.LU R7, [R1+0x62c] ;  /* 0x00062c0001077983 */ /* 0x000ea40000300800 */
[----:B--2---:R-:W-:Y:S01]  /*1bbb0*/  STL.64 [R1+0x13a8], R6 ;  /* 0x0013a80601007387 */ /* 0x004fe20000100a00 */
[----:B---3--:R0:W-:Y:S03]  /*1bbc0*/  STL.64 [R1+0x13a0], R4 ;  /* 0x0013a00401007387 */ /* 0x0081e60000100a00 */
[----:B0-----:R-:W2:Y:S01]  /*1bbd0*/  LDL.LU R4, [R1+0x5c0] ;  /* 0x0005c00001047983 */ /* 0x001ea20000300800 */
[----:B------:R-:W2:Y:S02]  /*1bbe0*/  LDL.LU R5, [R1+0x5c4] ;  /* 0x0005c40001057983 */ /* 0x000ea40000300800 */
[----:B------:R-:W3:Y:S02]  /*1bbf0*/  LDL.LU R6, [R1+0x5c8] ;  /* 0x0005c80001067983 */ /* 0x000ee40000300800 */
[----:B------:R-:W3:Y:S01]  /*1bc00*/  LDL.LU R7, [R1+0x5cc] ;  /* 0x0005cc0001077983 */ /* 0x000ee20000300800 */
[----:B----4-:R-:W-:Y:S01]  /*1bc10*/  HMMA.16816.F32 R8, R24, R12, R8 ;  /* 0x0000000c1808723c */ /* 0x010fe20000001808 */
[----:B------:R-:W-:-:S02]  /*1bc20*/  IMAD.MOV.U32 R29, RZ, RZ, R12 ;  /* 0x000000ffff1d7224 */ /* 0x000fc400078e000c */
[----:B------:R-:W-:Y:S01]  /*1bc30*/  IMAD.MOV.U32 R3, RZ, RZ, R13 ;  /* 0x000000ffff037224 */ /* 0x000fe200078e000d */
[----:B---3--:R-:W-:Y:S01]  /*1bc40*/  STL.64 [R1+0x13c0], R6 ;  /* 0x0013c00601007387 */ /* 0x008fe20000100a00 */
[----:B--2---:R0:W-:Y:S03]  /*1bc50*/  STL.64 [R1+0x13b8], R4 ;  /* 0x0013b80401007387 */ /* 0x0041e60000100a00 */
[----:B0-----:R-:W2:Y:S01]  /*1bc60*/  LDL.LU R4, [R1+0x4b0] ;  /* 0x0004b00001047983 */ /* 0x001ea20000300800 */
[----:B------:R-:W2:Y:S02]  /*1bc70*/  LDL.LU R5, [R1+0x4b4] ;  /* 0x0004b40001057983 */ /* 0x000ea40000300800 */
[----:B------:R-:W2:Y:S02]  /*1bc80*/  LDL.LU R6, [R1+0x4b8] ;  /* 0x0004b80001067983 */ /* 0x000ea40000300800 */
[----:B------:R-:W2:Y:S10]  /*1bc90*/  LDL.LU R7, [R1+0x4bc] ;  /* 0x0004bc0001077983 */ /* 0x000eb40000300800 */
        /* <DEDUP_REMOVED lines=9> */
[----:B------:R0:W-:Y:S01]  /*1bd30*/  STL.64 [R1+0x2a0], R12 ;  /* 0x0002a00c01007387 */ /* 0x0001e20000100a00 */
[----:B------:R3:W-:Y:S03]  /*1bd40*/  STL.64 [R1+0x2a8], R14 ;  /* 0x0002a80e01007387 */ /* 0x0007e60000100a00 */
[----:B0-----:R-:W3:Y:S02]  /*1bd50*/  LDL.LU.64 R12, [R1+0x13d8] ;  /* 0x0013d800010c7983 */ /* 0x001ee40000300a00 */
[C---:B---3--:R-:W-:Y:S02]  /*1bd60*/  HMMA.16816.F32 R12, R24.reuse, R12, R8 ;  /* 0x0000000c180c723c */ /* 0x048fe40000001808 */
[----:B------:R-:W3:Y:S11]  /*1bd70*/  LDL.LU.64 R8, [R1+0x13d0] ;  /* 0x0013d00001087983 */ /* 0x000ef60000300a00 */
[----:B------:R-:W-:Y:S10]  /*1bd80*/  @!UPT UIADD3 URZ, URZ, URZ, URZ ;  /* 0x0000003f3f3ff290 */ /* 0x000ff4000fffe03f */
[----:B------:R-:W-:Y:S01]  /*1bd90*/  STL.64 [R1+0x290], R12 ;  /* 0x0002900c01007387 */ /* 0x000fe20000100a00 */
[----:B------:R-:W-:Y:S01]  /*1bda0*/  STL.64 [R1+0x298], R14 ;  /* 0x0002980e01007387 */ /* 0x000fe20000100a00 */
[----:B---3--:R-:W-:Y:S11]  /*1bdb0*/  HMMA.16816.F32 R16, R24, R8, R16 ;  /* 0x000000081810723c */ /* 0x008ff60000001810 */
[----:B------:R-:W-:Y:S11]  /*1bdc0*/  @!UPT UIADD3 URZ, URZ, URZ, URZ ;  /* 0x0000003f3f3ff290 */ /* 0x000ff6000fffe03f */
[----:B------:R-:W-:Y:S01]  /*1bdd0*/  @!UPT UIADD3 URZ, URZ, URZ, URZ ;  /* 0x0000003f3f3ff290 */ /* 0x000fe2000fffe03f */
[----:B------:R0:W-:Y:S01]  /*1bde0*/  STL.64 [R1+0x280], R16 ;  /* 0x0002801001007387 */ /* 0x0001e20000100a00 */
[----:B------:R-:W-:Y:S03]  /*1bdf0*/  STL.64 [R1+0x288], R18 ;  /* 0x0002881201007387 */ /* 0x000fe60000100a00 */
[----:B0-----:R-:W2:Y:S01]  /*1be00*/  LDL.LU.64 R16, [R1+0x13c8] ;  /* 0x0013c80001107983 */ /* 0x001ea20000300a00 */
[----:B------:R-:W-:Y:S01]  /*1be10*/  LOP3.LUT R15, R28, 0x40, RZ, 0x3c, !PT ;  /* 0x000000401c0f7812 */ /* 0x000fe200078e3cff */
[----:B------:R-:W-:Y:S02]  /*1be20*/  IMAD.MOV.U32 R20, RZ, RZ, R2 ;  /* 0x000000ffff147224 */ /* 0x000fe400078e0002 */
[----:B------:R-:W-:Y:S02]  /*1be30*/  IMAD.MOV.U32 R21, RZ, RZ, R0 ;  /* 0x000000ffff157224 */ /* 0x000fe400078e0000 */
[----:B------:R-:W-:-:S02]  /*1be40*/  IMAD.MOV.U32 R2, RZ, RZ, R8 ;  /* 0x000000ffff027224 */ /* 0x000fc400078e0008 */
[----:B------:R-:W-:Y:S02]  /*1be50*/  IMAD.MOV.U32 R0, RZ, RZ, R9 ;  /* 0x000000ffff007224 */ /* 0x000fe400078e0009 */
[----:B------:R-:W0:Y:S02]  /*1be60*/  LDSM.16.MT88.4 R8, [R15+0x4100] ;  /* 0x004100000f08783b */ /* 0x000e240000004200 */
[----:B------:R-:W1:Y:S02]  /*1be70*/  LDSM.16.MT88.4 R12, [R15+0x4180] ;  /* 0x004180000f0c783b */ /* 0x000e640000004200 */
        /* <DEDUP_REMOVED lines=8> */
[----:B------:R-:W2:Y:S11]  /*1bf00*/  LDL.LU.64 R4, [R1+0x13b8] ;  /* 0x0013b80001047983 */ /* 0x000eb60000300a00 */
[----:B------:R-:W-:Y:S10]  /*1bf10*/  @!UPT UIADD3 URZ, URZ, URZ, URZ ;  /* 0x0000003f3f3ff290 */ /* 0x000ff4000fffe03f */
[----:B------:R0:W-:Y:S01]  /*1bf20*/  STL.64 [R1+0x270], R16 ;  /* 0x0002701001007387 */ /* 0x0001e20000100a00 */
[----:B------:R-:W-:Y:S03]  /*1bf30*/  STL.64 [R1+0x278], R18 ;  /* 0x0002781201007387 */ /* 0x000fe60000100a00 */
[----:B0-----:R-:W2:Y:S01]  /*1bf40*/  LDL.LU.64 R16, [R1+0x13b0] ;  /* 0x0013b00001107983 */ /* 0x001ea20000300a00 */
[----:B-1----:R-:W-:Y:S02]  /*1bf50*/  STL.64 [R1+0x1330], R14 ;  /* 0x0013300e01007387 */ /* 0x002fe40000100a00 */
[----:B------:R0:W-:Y:S02]  /*1bf60*/  STL.64 [R1+0x1328], R12 ;  /* 0x0013280c01007387 */ /* 0x0001e40000100a00 */
[----:B0-----:R-:W4:Y:S01]  /*1bf70*/  LDL.LU R12, [R1+0x6c0] ;  /* 0x0006c000010c7983 */ /* 0x001f220000300800 */
[----:B------:R-:W4:Y:S02]  /*1bf80*/  LDL.LU R13, [R1+0x6c4] ;  /* 0x0006c400010d7983 */ /* 0x000f240000300800 */
[----:B------:R-:W4:Y:S02]  /*1bf90*/  LDL.LU R14, [R1+0x6c8] ;  /* 0x0006c800010e7983 */ /* 0x000f240000300800 */
[----:B------:R-:W4:Y:S01]  /*1bfa0*/  LDL.LU R15, [R1+0x6cc] ;  /* 0x0006cc00010f7983 */ /* 0x000f220000300800 */
[C---:B--2---:R-:W-:Y:S01]  /*1bfb0*/  HMMA.16816.F32 R16, R24.reuse, R16, R4 ;  /* 0x000000101810723c */ /* 0x044fe20000001804 */
[----:B------:R-:W2:Y:S01]  /*1bfc0*/  LDL.LU.64 R6, [R1+0x13a8] ;  /* 0x0013a80001067983 */ /* 0x000ea20000300a00 */
[----:B------:R-:W2:Y:S11]  /*1bfd0*/  LDL.LU.64 R4, [R1+0x13a0] ;  /* 0x0013a00001047983 */ /* 0x000eb60000300a00 */
[----:B------:R-:W-:Y:S10]  /*1bfe0*/  @!UPT UIADD3 URZ, URZ, URZ, URZ ;  /* 0x0000003f3f3ff290 */ /* 0x000ff4000fffe03f */
[----:B------:R-:W-:Y:S01]  /*1bff0*/  STL.64 [R1+0x260], R16 ;  /* 0x0002601001007387 */ /* 0x000fe20000100a00 */
[----:B------:R-:W-:Y:S02]  /*1c000*/  STL.64 [R1+0x268], R18 ;  /* 0x0002681201007387 */ /* 0x000fe40000100a00 */
[----:B------:R-:W0:Y:S02]  /*1c010*/  LDSM.16.MT88.4 R16, [R28+0x6000] ;  /* 0x006000001c10783b */ /* 0x000e240000004200 */
[----:B0-----:R-:W-:Y:S02]  /*1c020*/  STL.64 [R1+0x12a0], R18 ;  /* 0x0012a01201007387 */ /* 0x001fe40000100a00 */
[----:B------:R0:W-:Y:S02]  /*1c030*/  STL.64 [R1+0x1298], R16 ;  /* 0x0012981001007387 */ /* 0x0001e40000100a00 */
[----:B0-----:R-:W3:Y:S01]  /*1c040*/  LDL.LU.64 R16, [R1+0x40] ;  /* 0x0000400001107983 */ /* 0x001ee20000300a00 */
[C---:B--2---:R-:W-:Y:S03]  /*1c050*/  HMMA.16816.F32 R20, R24.reuse, R20, R4 ;  /* 0x000000141814723c */ /* 0x044fe60000001804 */
[----:B------:R-:W2:Y:S01]  /*1c060*/  LDL.LU.64 R6, [R1+0x1398] ;  /* 0x0013980001067983 */ /* 0x000ea20000300a00 */
[----:B------:R-:W3:Y:S11]  /*1c070*/  LDL.LU.64 R4, [R1+0x1390] ;  /* 0x0013900001047983 */ /* 0x000ef60000300a00 */
[----:B------:R-:W-:Y:S08]  /*1c080*/  @!UPT UIADD3 URZ, URZ, URZ, URZ ;  /* 0x0000003f3f3ff290 */ /* 0x000ff0000fffe03f */
[----:B------:R-:W-:Y:S01]  /*1c090*/  STL.64 [R1+0x250], R20 ;  /* 0x0002501401007387 */ /* 0x000fe20000100a00 */
[----:B------:R-:W-:Y:S02]  /*1c0a0*/  STL.64 [R1+0x258], R22 ;  /* 0x0002581601007387 */ /* 0x000fe40000100a00 */
[----:B------:R-:W0:Y:S02]  /*1c0b0*/  LDSM.16.MT88.4 R20, [R28+0x6080] ;  /* 0x006080001c14783b */ /* 0x000e240000004200 */
[----:B0-----:R-:W-:Y:S02]  /*1c0c0*/  STL.64 [R1+0x1220], R22 ;  /* 0x0012201601007387 */ /* 0x001fe40000100a00 */
[----:B------:R0:W-:Y:S02]  /*1c0d0*/  STL.64 [R1+0x1218], R20 ;  /* 0x0012181401007387 */ /* 0x0001e40000100a00 */
[----:B0-----:R-:W-:Y:S02]  /*1c0e0*/  IMAD.MOV.U32 R20, RZ, RZ, R29 ;  /* 0x000000ffff147224 */ /* 0x001fe400078e001d */
[----:B------:R-:W-:Y:S01]  /*1c0f0*/  IMAD.MOV.U32 R21, RZ, RZ, R3 ;  /* 0x000000ffff157224 */ /* 0x000fe200078e0003 */
[----:B------:R-:W4:Y:S01]  /*1c100*/  LDL.LU R29, [R1+0x138c] ;  /* 0x00138c00011d7983 */ /* 0x000f220000300800 */
[----:B------:R-:W4:Y:S01]  /*1c110*/  LDL.LU R3, [R1+0x1388] ;  /* 0x0013880001037983 */ /* 0x000f220000300800 */
[----:B---3--:R-:W-:Y:S02]  /*1c120*/  HMMA.16816.F32 R24, R24, R4, R8 ;  /* 0x000000041818723c */ /* 0x008fe40000001808 */
[----:B------:R-:W4:Y:S01]  /*1c130*/  LDL.LU.64 R10, [R1+0x1380] ;  /* 0x00138000010a7983 */ /* 0x000f220000300a00 */
[----:B------:R-:W4:Y:S02]  /*1c140*/  LDL.LU.64 R8, [R1+0x1378] ;  /* 0x0013780001087983 */ /* 0x000f240000300a00 */
[----:B--2---:R-:W-:Y:S02]  /*1c150*/  STL.64 [R1+0x1340], R6 ;  /* 0x0013400601007387 */ /* 0x004fe40000100a00 */
[----:B------:R0:W-:Y:S11]  /*1c160*/  STL.64 [R1+0x1338], R4 ;  /* 0x0013380401007387 */ /* 0x0001f60000100a00 */
[----:B------:R-:W-:Y:S05]  /*1c170*/  @!UPT UIADD3 URZ, URZ, URZ, URZ ;  /* 0x0000003f3f3ff290 */ /* 0x000fea000fffe03f */
[----:B------:R-:W-:Y:S01]  /*1c180*/  STL.64 [R1+0x1a0], R24 ;  /* 0x0001a01801007387 */ /* 0x000fe20000100a00 */
[----:B------:R-:W-:Y:S02]  /*1c190*/  STL.64 [R1+0x1a8], R26 ;  /* 0x0001a81a01007387 */ /* 0x000fe40000100a00 */
[----:B------:R-:W1:Y:S04]  /*1c1a0*/  LDSM.16.MT88.4 R24, [R28+0x6100] ;  /* 0x006100001c18783b */ /* 0x000e680000004200 */
[----:B0-----:R-:W2:Y:S01]  /*1c1b0*/  LDL.LU R4, [R1+0x6a0] ;  /* 0x0006a00001047983 */ /* 0x001ea20000300800 */
[----:B------:R-:W2:Y:S01]  /*1c1c0*/  LDL.LU R5, [R1+0x6a4] ;  /* 0x0006a40001057983 */ /* 0x000ea20000300800 */
[----:B------:R-:W2:Y:S02]  /*1c1d0*/  LDL.LU R6, [R1+0x6a8] ;  /* 0x0006a80001067983 */ /* 0x000ea40000300800 */
[----:B------:R-:W2:Y:S01]  /*1c1e0*/  LDL.LU R7, [R1+0x6ac] ;  /* 0x0006ac0001077983 */ /* 0x000ea20000300800 */
[----:B-1----:R-:W-:Y:S01]  /*1c1f0*/  STL.64 [R1+0x1170], R26 ;  /* 0x0011701a01007387 */ /* 0x002fe20000100a00 */
[----:B------:R0:W-:Y:S03]  /*1c200*/  STL.64 [R1+0x1168], R24 ;  /* 0x0011681801007387 */ /* 0x0001e60000100a00 */
[----:B0-----:R-:W3:Y:S01]  /*1c210*/  LDL.LU.64 R24, [R1] ;  /* 0x0000000001187983 */ /* 0x001ee20000300a00 */
[----:B------:R-:W2:Y:S01]  /*1c220*/  LDL.64 R26, [R1+0x8] ;  /* 0x00000800011a7983 */ /* 0x000ea20000100a00 */
[C---:B----4-:R-:W-:Y:S02]  /*1c230*/  HMMA.16816.F32 R12, R8.reuse, R20, R12 ;  /* 0x00000014080c723c */ /* 0x050fe4000000180c */
[----:B--2---:R-:W-:Y:S01]  /*1c240*/  STL.64 [R1+0x1350], R26 ;  /* 0x0013501a01007387 */ /* 0x004fe20000100a00 */
[----:B---3--:R0:W-:Y:S03]  /*1c250*/  STL.64 [R1+0x1348], R24 ;  /* 0x0013481801007387 */ /* 0x0081e60000100a00 */
[----:B0-----:R-:W2:Y:S01]  /*1c260*/  LDL.LU R24, [R1+0x6b0] ;  /* 0x0006b00001187983 */ /* 0x001ea20000300800 */
[----:B------:R-:W2:Y:S02]  /*1c270*/  LDL.LU R25, [R1+0x6b4] ;  /* 0x0006b40001197983 */ /* 0x000ea40000300800 */
[----:B------:R-:W2:Y:S02]  /*1c280*/  LDL.LU R26, [R1+0x6b8] ;  /* 0x0006b800011a7983 */ /* 0x000ea40000300800 */
[----:B------:R-:W2:Y:S11]  /*1c290*/  LDL.LU R27, [R1+0x6bc] ;  /* 0x0006bc00011b7983 */ /* 0x000eb60000300800 */
[----:B------:R-:W-:Y:S01]  /*1c2a0*/  @!UPT UIADD3 URZ, URZ, URZ, URZ ;  /* 0x0000003f3f3ff290 */ /* 0x000fe2000fffe03f */
[----:B------:R0:W-:Y:S01]  /*1c2b0*/  STL.64 [R1+0x180], R12 ;  /* 0x0001800c01007387 */ /* 0x0001e20000100a00 */
[----:B------:R-:W-:Y:S03]  /*1c2c0*/  STL.64 [R1+0x188], R14 ;  /* 0x0001880e01007387 */ /* 0x000fe60000100a00 */
[----:B0-----:R-:W3:Y:S01]  /*1c2d0*/  LDL.LU.64 R12, [R1+0x20] ;  /* 0x00002000010c7983 */ /* 0x001ee20000300a00 */
[----:B------:R0:W-:Y:S03]  /*1c2e0*/  STL.64 [R1+0x1358], R20 ;  /* 0x0013581401007387 */ /* 0x0001e60000100a00 */
[----:B0-----:R-:W2:Y:S01]  /*1c2f0*/  LDL.LU.64 R20, [R1+0x50] ;  /* 0x0000500001147983 */ /* 0x001ea20000300a00 */
[----:B------:R-:W-:Y:S01]  /*1c300*/  HMMA.16816.F32 R4, R8, R16, R4 ;  /* 0x000000100804723c */ /* 0x000fe20000001804 */
[----:B------:R-:W-:-:S02]  /*1c310*/  IMAD.MOV.U32 R15, RZ, RZ, R16 ;  /* 0x000000ffff0f7224 */ /* 0x000fc400078e0010 */
[----:B------:R-:W-:-:S05]  /*1c320*/  IMAD.MOV.U32 R14, RZ, RZ, R17 ;  /* 0x000000ffff0e7224 */ /* 0x000fca00078e0011 */
[----:B--2---:R-:W-:Y:S11]  /*1c330*/  HMMA.16816.F32 R24, R8, R20, R24 ;  /* 0x000000140818723c */ /* 0x004ff60000001818 */
[----:B------:R-:W-:Y:S11]  /*1c340*/  @!UPT UIADD3 URZ, URZ, URZ, URZ ;  /* 0x0000003f3f3ff290 */ /* 0x000ff6000fffe03f */
[----:B------:R-:W-:Y:S01]  /*1c350*/  @!UPT UIADD3 URZ, URZ, URZ, URZ ;  /* 0x0000003f3f3ff290 */ /* 0x000fe2000fffe03f */
[----:B------:R-:W-:Y:S01]  /*1c360*/  STL.64 [R1+0x170], R24 ;  /* 0x0001701801007387 */ /* 0x000fe20000100a00 */
[----:B------:R-:W-:Y:S02]  /*1c370*/  STL.64 [R1+0x178], R26 ;  /* 0x0001781a01007387 */ /* 0x000fe40000100a00 */
[----:B------:R-:W-:Y:S02]  /*1c380*/  STL.64 [R1+0x160], R4 ;  /* 0x0001600401007387 */ /* 0x000fe40000100a00 */
[----:B------:R-:W-:Y:S01]  /*1c390*/  STL.64 [R1+0x168], R6 ;  /* 0x0001680601007387 */ /* 0x000fe20000100a00 */
[----:B------:R-:W-:Y:S01]  /*1c3a0*/  STL.64 [R1+0x1368], R14 ;  /* 0x0013680e01007387 */ /* 0x000fe20000100a00 */
[----:B---3--:R0:W-:Y:S03]  /*1c3b0*/  STL.64 [R1+0x1360], R12 ;  /* 0x0013600c01007387 */ /* 0x0081e60000100a00 */
[----:B0-----:R-:W2:Y:S01]  /*1c3c0*/  LDL.LU R12, [R1+0x690] ;  /* 0x00069000010c7983 */ /* 0x001ea20000300800 */
[----:B------:R-:W2:Y:S02]  /*1c3d0*/  LDL.LU R13, [R1+0x694] ;  /* 0x00069400010d7983 */ /* 0x000ea40000300800 */
[----:B------:R-:W2:Y:S02]  /*1c3e0*/  LDL.LU R14, [R1+0x698] ;  /* 0x00069800010e7983 */ /* 0x000ea40000300800 */
[----:B------:R-:W2:Y:S01]  /*1c3f0*/  LDL.LU R15, [R1+0x69c] ;  /* 0x00069c00010f7983 */ /* 0x000ea20000300800 */
[----:B------:R-:W3:Y:S01]  /*1c400*/  LDL.LU R16, [R1+0x350] ;  /* 0x0003500001107983 */ /* 0x000ee20000300800 */
[----:B------:R-:W3:Y:S02]  /*1c410*/  LDL.LU R17, [R1+0x354] ;  /* 0x0003540001117983 */ /* 0x000ee40000300800 */
[----:B------:R-:W4:Y:S02]  /*1c420*/  LDL.LU R18, [R1+0x358] ;  /* 0x0003580001127983 */ /* 0x000f240000300800 */
[----:B------:R-:W4:Y:S01]  /*1c430*/  LDL.LU R19, [R1+0x35c] ;  /* 0x00035c0001137983 */ /* 0x000f220000300800 */
[----:B------:R-:W2:Y:S01]  /*1c440*/  LDL.LU R4, [R1+0x660] ;  /* 0x0006600001047983 */ /* 0x000ea20000300800 */
[----:B------:R-:W2:Y:S02]  /*1c450*/  LDL.LU R5, [R1+0x664] ;  /* 0x0006640001057983 */ /* 0x000ea40000300800 */
[----:B------:R-:W2:Y:S02]  /*1c460*/  LDL.LU R6, [R1+0x668] ;  /* 0x0006680001067983 */ /* 0x000ea40000300800 */
[----:B------:R-:W-:Y:S01]  /*1c470*/  IMAD.MOV.U32 R27, RZ, RZ, R20 ;  /* 0x000000ffff1b7224 */ /* 0x000fe200078e0014 */
[----:B------:R-:W2:Y:S01]  /*1c480*/  LDL.LU R7, [R1+0x66c] ;  /* 0x00066c0001077983 */ /* 0x000ea20000300800 */
[----:B------:R-:W-:-:S02]  /*1c490*/  IMAD.MOV.U32 R26, RZ, RZ, R21 ;  /* 0x000000ffff1a7224 */ /* 0x000fc400078e0015 */
[----:B------:R-:W2:Y:S02]  /*1c4a0*/  LDL.LU R20, [R1+0x670] ;  /* 0x0006700001147983 */ /* 0x000ea40000300800 */
[----:B------:R-:W2:Y:S01]  /*1c4b0*/  LDL.LU R21, [R1+0x674] ;  /* 0x0006740001157983 */ /* 0x000ea20000300800 */
[----:B------:R-:W2:Y:S01]  /*1c4c0*/  LDL.LU R22, [R1+0x678] ;  /* 0x0006780001167983 */ /* 0x000ea20000300800 */
[----:B------:R-:W2:Y:S02]  /*1c4d0*/  LDL.LU R23, [R1+0x67c] ;  /* 0x00067c0001177983 */ /* 0x000ea40000300800 */
[----:B------:R-:W2:Y:S01]  /*1c4e0*/  LDL.LU.64 R24, [R1+0x10] ;  /* 0x0000100001187983 */ /* 0x000ea20000300a00 */
[----:B----4-:R-:W-:Y:S01]  /*1c4f0*/  STL.64 [R1+0x12b0], R18 ;  /* 0x0012b01201007387 */ /* 0x010fe20000100a00 */
[----:B---3--:R0:W-:Y:S03]  /*1c500*/  STL.64 [R1+0x12a8], R16 ;  /* 0x0012a81001007387 */ /* 0x0081e60000100a00 */
[----:B0-----:R-:W3:Y:S01]  /*1c510*/  LDL.LU R16, [R1+0x470] ;  /* 0x0004700001107983 */ /* 0x001ee20000300800 */
[----:B------:R-:W3:Y:S02]  /*1c520*/  LDL.LU R17, [R1+0x474] ;  /* 0x0004740001117983 */ /* 0x000ee40000300800 */
[----:B------:R-:W4:Y:S02]  /*1c530*/  LDL.LU R18, [R1+0x478] ;  /* 0x0004780001127983 */ /* 0x000f240000300800 */
[----:B------:R-:W4:Y:S02]  /*1c540*/  LDL.LU R19, [R1+0x47c] ;  /* 0x00047c0001137983 */ /* 0x000f240000300800 */
[----:B----4-:R-:W-:Y:S01]  /*1c550*/  STL.64 [R1+0x12c0], R18 ;  /* 0x0012c01201007387 */ /* 0x010fe20000100a00 */
[----:B---3--:R0:W-:Y:S02]  /*1c560*/  STL.64 [R1+0x12b8], R16 ;  /* 0x0012b81001007387 */ /* 0x0081e40000100a00 */
[----:B0-----:R-:W-:-:S02]  /*1c570*/  IMAD.MOV.U32 R16, RZ, RZ, R2 ;  /* 0x000000ffff107224 */ /* 0x001fc400078e0002 */
[----:B------:R-:W-:Y:S01]  /*1c580*/  IMAD.MOV.U32 R17, RZ, RZ, R0 ;  /* 0x000000ffff117224 */ /* 0x000fe200078e0000 */
[----:B------:R-:W3:Y:S01]  /*1c590*/  LDL.LU R2, [R1+0x1374] ;  /* 0x0013740001027983 */ /* 0x000ee20000300800 */
[----:B------:R-:W4:Y:S05]  /*1c5a0*/  LDL.LU R0, [R1+0x1370] ;  /* 0x0013700001007983 */ /* 0x000f2a0000300800 */
[----:B--2---:R-:W-:Y:S11]  /*1c5b0*/  HMMA.16816.F32 R12, R8, R16, R12 ;  /* 0x00000010080c723c */ /* 0x004ff6000000180c */
[----:B------:R-:W-:Y:S11]  /*1c5c0*/  @!UPT UIADD3 URZ, URZ, URZ, URZ ;  /* 0x0000003f3f3ff290 */ /* 0x000ff6000fffe03f */
[----:B------:R-:W-:Y:S01]  /*1c5d0*/  @!UPT UIADD3 URZ, URZ, URZ, URZ ;  /* 0x0000003f3f3ff290 */ /* 0x000fe2000fffe03f */
[----:B------:R-:W-:Y:S01]  /*1c5e0*/  STL.64 [R1+0x150], R12 ;  /* 0x0001500c01007387 */ /* 0x000fe20000100a00 */
[----:B------:R0:W-:Y:S03]  /*1c5f0*/  STL.64 [R1+0x158], R14 ;  /* 0x0001580e01007387 */ /* 0x0001e60000100a00 */
[----:B0-----:R-:W2:Y:S01]  /*1c600*/  LDL.LU.64 R14, [R1+0x1368] ;  /* 0x00136800010e7983 */ /* 0x001ea20000300a00 */
[----:B------:R-:W3:Y:S02]  /*1c610*/  LDL.LU.64 R12, [R1+0x1360] ;  /* 0x00136000010c7983 */ /* 0x000ee40000300a00 */
[----:B------:R2:W-:Y:S02]  /*1c620*/  STL.64 [R1+0x12d8], R16 ;  /* 0x0012d81001007387 */ /* 0x0005e40000100a00 */
[----:B--2---:R-:W-:Y:S02]  /*1c630*/  IMAD.MOV.U32 R16, RZ, RZ, R15 ;  /* 0x000000ffff107224 */ /* 0x004fe400078e000f */
[----:B------:R-:W-:-:S05]  /*1c640*/  IMAD.MOV.U32 R17, RZ, RZ, R14 ;  /* 0x000000ffff117224 */ /* 0x000fca00078e000e */
[----:B------:R0:W-:Y:S04]  /*1c650*/  STL.64 [R1+0x12f0], R16 ;  /* 0x0012f01001007387 */ /* 0x0001e80000100a00 */
[----:B0-----:R-:W3:Y:S01]  /*1c660*/  LDL.LU R16, [R1+0x680] ;  /* 0x0006800001107983 */ /* 0x001ee20000300800 */
[----:B------:R-:W3:Y:S02]  /*1c670*/  LDL.LU R17, [R1+0x684] ;  /* 0x0006840001117983 */ /* 0x000ee40000300800 */
[----:B------:R-:W3:Y:S02]  /*1c680*/  LDL.LU R18, [R1+0x688] ;  /* 0x0006880001127983 */ /* 0x000ee40000300800 */
[----:B------:R-:W3:Y:S01]  /*1c690*/  LDL.LU R19, [R1+0x68c] ;  /* 0x00068c0001137983 */ /* 0x000ee20000300800 */
[C---:B------:R-:W-:Y:S08]  /*1c6a0*/  HMMA.16816.F32 R20, R8.reuse, R24, R20 ;  /* 0x000000180814723c */ /* 0x040ff00000001814 */
[----:B---3--:R-:W-:Y:S11]  /*1c6b0*/  HMMA.16816.F32 R16, R8, R12, R16 ;  /* 0x0000000c0810723c */ /* 0x008ff60000001810 */
[----:B------:R-:W-:Y:S11]  /*1c6c0*/  @!UPT UIADD3 URZ, URZ, URZ, URZ ;  /* 0x0000003f3f3ff290 */ /* 0x000ff6000fffe03f */
[----:B------:R-:W-:Y:S01]  /*1c6d0*/  @!UPT UIADD3 URZ, URZ, URZ, URZ ;  /* 0x0000003f3f3ff290 */ /* 0x000fe2000fffe03f */
[----:B------:R0:W-:Y:S01]  /*1c6e0*/  STL.64 [R1+0x140], R16 ;  /* 0x0001401001007387 */ /* 0x0001e20000100a00 */
[----:B------:R1:W-:Y:S02]  /*1c6f0*/  STL.64 [R1+0x148], R18 ;  /* 0x0001481201007387 */ /* 0x0003e40000100a00 */
[----:B0-----:R-:W-:Y:S02]  /*1c700*/  IMAD.MOV.U32 R16, RZ, RZ, R27 ;  /* 0x000000ffff107224 */ /* 0x001fe400078e001b */
[----:B-1----:R-:W-:Y:S02]  /*1c710*/  IMAD.MOV.U32 R19, RZ, RZ, R12 ;  /* 0x000000ffff137224 */ /* 0x002fe400078e000c */
[----:B------:R-:W-:Y:S01]  /*1c720*/  IMAD.MOV.U32 R18, RZ, RZ, R13 ;  /* 0x000000ffff127224 */ /* 0x000fe200078e000d */
[----:B------:R-:W2:Y:S01]  /*1c730*/  LDL.LU R12, [R1+0x5e0] ;  /* 0x0005e000010c7983 */ /* 0x000ea20000300800 */
[----:B------:R-:W-:Y:S02]  /*1c740*/  IMAD.MOV.U32 R17, RZ, RZ, R26 ;  /* 0x000000ffff117224 */ /* 0x000fe400078e001a */
[----:B------:R-:W2:Y:S02]  /*1c750*/  LDL.LU R13, [R1+0x5e4] ;  /* 0x0005e400010d7983 */ /* 0x000ea40000300800 */
[----:B------:R-:W2:Y:S01]  /*1c760*/  LDL.LU R14, [R1+0x5e8] ;  /* 0x0005e800010e7983 */ /* 0x000ea20000300800 */
[----:B------:R-:W2:Y:S01]  /*1c770*/  LDL.LU R15, [R1+0x5ec] ;  /* 0x0005ec00010f7983 */ /* 0x000ea20000300800 */
[----:B------:R-:W-:Y:S02]  /*1c780*/  STL.64 [R1+0x1320], R18 ;  /* 0x0013201201007387 */ /* 0x000fe40000100a00 */
[----:B------:R0:W-:Y:S02]  /*1c790*/  STL.64 [R1+0x1318], R16 ;  /* 0x0013181001007387 */ /* 0x0001e40000100a00 */
[----:B0-----:R-:W3:Y:S01]  /*1c7a0*/  LDL.LU R16, [R1+0xb0] ;  /* 0x0000b00001107983 */ /* 0x001ee20000300800 */
[----:B------:R-:W3:Y:S02]  /*1c7b0*/  LDL.LU R17, [R1+0xb4] ;  /* 0x0000b40001117983 */ /* 0x000ee40000300800 */
[----:B------:R-:W3:Y:S02]  /*1c7c0*/  LDL.LU R18, [R1+0xb8] ;  /* 0x0000b80001127983 */ /* 0x000ee40000300800 */
[----:B------:R-:W3:Y:S01]  /*1c7d0*/  LDL.LU R19, [R1+0xbc] ;  /* 0x0000bc0001137983 */ /* 0x000ee20000300800 */
[----:B------:R0:W-:Y:S01]  /*1c7e0*/  STL.64 [R1+0x130], R20 ;  /* 0x0001301401007387 */ /* 0x0001e20000100a00 */
[----:B------:R1:W-:Y:S03]  /*1c7f0*/  STL.64 [R1+0x138], R22 ;  /* 0x0001381601007387 */ /* 0x0003e60000100a00 */
[----:B0-----:R-:W3:Y:S01]  /*1c800*/  LDL.LU.64 R20, [R1+0x1358] ;  /* 0x0013580001147983 */ /* 0x001ee20000300a00 */
[----:B-1----:R-:W-:-:S02]  /*1c810*/  IMAD.MOV.U32 R23, RZ, RZ, R24 ;  /* 0x000000ffff177224 */ /* 0x002fc400078e0018 */
[----:B------:R-:W-:Y:S02]  /*1c820*/  IMAD.MOV.U32 R22, RZ, RZ, R25 ;  /* 0x000000ffff167224 */ /* 0x000fe400078e0019 */
[----:B------:R-:W2:Y:S01]  /*1c830*/  LDL.LU.64 R26, [R1+0x1350] ;  /* 0x00135000011a7983 */ /* 0x000ea20000300a00 */
        /* <DEDUP_REMOVED lines=9> */
[----:B------:R0:W-:Y:S02]  /*1c8d0*/  STL.64 [R1+0x12c8], R24 ;  /* 0x0012c81801007387 */ /* 0x0001e40000100a00 */
[----:B0-----:R-:W2:Y:S01]  /*1c8e0*/  LDL.LU R24, [R1+0x480] ;  /* 0x0004800001187983 */ /* 0x001ea20000300800 */
        /* <DEDUP_REMOVED lines=9> */
[----:B------:R-:W-:Y:S01]  /*1c980*/  HMMA.16816.F32 R8, R8, R4, R12 ;  /* 0x000000040808723c */ /* 0x000fe2000000180c */
[----:B--2---:R-:W-:Y:S01]  /*1c990*/  STL.64 [R1+0x1300], R26 ;  /* 0x0013001a01007387 */ /* 0x004fe20000100a00 */
[----:B------:R0:W-:Y:S03]  /*1c9a0*/  STL.64 [R1+0x12f8], R24 ;  /* 0x0012f81801007387 */ /* 0x0001e60000100a00 */
[----:B0-----:R-:W2:Y:S01]  /*1c9b0*/  LDL.LU R24, [R1+0xa0] ;  /* 0x0000a00001187983 */ /* 0x001ea20000300800 */
[----:B------:R-:W2:Y:S02]  /*1c9c0*/  LDL.LU R25, [R1+0xa4] ;  /* 0x0000a40001197983 */ /* 0x000ea40000300800 */
[----:B------:R-:W2:Y:S02]  /*1c9d0*/  LDL.LU R26, [R1+0xa8] ;  /* 0x0000a800011a7983 */ /* 0x000ea40000300800 */
[----:B------:R-:W2:Y:S01]  /*1c9e0*/  LDL.LU R27, [R1+0xac] ;  /* 0x0000ac00011b7983 */ /* 0x000ea20000300800 */
[----:B------:R-:W3:Y:S01]  /*1c9f0*/  LDL.LU.64 R14, [R1+0x1330] ;  /* 0x00133000010e7983 */ /* 0x000ee20000300a00 */
[----:B------:R-:W3:Y:S11]  /*1ca00*/  LDL.LU.64 R12, [R1+0x1328] ;  /* 0x00132800010c7983 */ /* 0x000ef60000300a00 */
[----:B------:R0:W-:Y:S02]  /*1ca10*/  STL.64 [R1+0xc0], R8 ;  /* 0x0000c00801007387 */ /* 0x0001e40000100a00 */
[----:B------:R1:W-:Y:S02]  /*1ca20*/  STL.64 [R1+0xc8], R10 ;  /* 0x0000c80a01007387 */ /* 0x0003e40000100a00 */
[----:B0-----:R-:W-:-:S02]  /*1ca30*/  IMAD.MOV.U32 R8, RZ, RZ, R23 ;  /* 0x000000ffff087224 */ /* 0x001fc400078e0017 */
[----:B------:R-:W-:Y:S01]  /*1ca40*/  IMAD.MOV.U32 R9, RZ, RZ, R22 ;  /* 0x000000ffff097224 */ /* 0x000fe200078e0016 */
[----:B-1----:R-:W2:Y:S04]  /*1ca50*/  LDL R10, [R1+0x18] ;  /* 0x00001800010a7983 */ /* 0x002ea80000100800 */
[----:B------:R-:W2:Y:S01]  /*1ca60*/  LDL R11, [R1+0x1c] ;  /* 0x00001c00010b7983 */ /* 0x000ea20000100800 */
[----:B---3--:R-:W-:Y:S03]  /*1ca70*/  HMMA.16816.F32 R20, R12, R20, R16 ;  /* 0x000000140c14723c */ /* 0x008fe60000001810 */
[----:B------:R-:W3:Y:S01]  /*1ca80*/  LDL.LU.64 R18, [R1+0x1320] ;  /* 0x0013200001127983 */ /* 0x000ee20000300a00 */
[----:B------:R-:W2:Y:S11]  /*1ca90*/  LDL.LU.64 R16, [R1+0x1318] ;  /* 0x0013180001107983 */ /* 0x000eb60000300a00 */
[----:B------:R-:W-:Y:S08]  /*1caa0*/  @!UPT UIADD3 URZ, URZ, URZ, URZ ;  /* 0x0000003f3f3ff290 */ /* 0x000ff0000fffe03f */
[----:B------:R4:W-:Y:S01]  /*1cab0*/  STL.64 [R1+0xb0], R20 ;  /* 0x0000b01401007387 */ /* 0x0009e20000100a00 */
[----:B------:R0:W-:Y:S02]  /*1cac0*/  STL.64 [R1+0xb8], R22 ;  /* 0x0000b81601007387 */ /* 0x0001e40000100a00 */
[----:B----4-:R-:W-:Y:S02]  /*1cad0*/  IMAD.MOV.U32 R20, RZ, RZ, R0 ;  /* 0x000000ffff147224 */ /* 0x010fe400078e0000 */
[----:B0-----:R-:W-:Y:S02]  /*1cae0*/  IMAD.MOV.U32 R22, RZ, RZ, R3 ;  /* 0x000000ffff167224 */ /* 0x001fe400078e0003 */
[----:B------:R-:W-:Y:S01]  /*1caf0*/  IMAD.MOV.U32 R23, RZ, RZ, R29 ;  /* 0x000000ffff177224 */ /* 0x000fe200078e001d */
[----:B------:R-:W4:Y:S01]  /*1cb00*/  LDL.LU R0, [R1+0x1314] ;  /* 0x0013140001007983 */ /* 0x000f220000300800 */
[----:B------:R-:W-:Y:S02]  /*1cb10*/  IMAD.MOV.U32 R21, RZ, RZ, R2 ;  /* 0x000000ffff157224 */ /* 0x000fe400078e0002 */
[----:B------:R-:W4:Y:S02]  /*1cb20*/  LDL.LU R2, [R1+0x1310] ;  /* 0x0013100001027983 */ /* 0x000f240000300800 */
[----:B------:R-:W4:Y:S01]  /*1cb30*/  LDL.LU R3, [R1+0x130c] ;  /* 0x00130c0001037983 */ /* 0x000f220000300800 */
[----:B------:R-:W4:Y:S01]  /*1cb40*/  LDL.LU R29, [R1+0x1308] ;  /* 0x00130800011d7983 */ /* 0x000f220000300800 */
[----:B------:R0:W-:Y:S02]  /*1cb50*/  STL.64 [R1+0x1230], R22 ;  /* 0x0012301601007387 */ /* 0x0001e40000100a00 */
[----:B------:R3:W-:Y:S01]  /*1cb60*/  STL.64 [R1+0x1228], R20 ;  /* 0x0012281401007387 */ /* 0x0007e20000100a00 */
[----:B0-----:R-:W4:Y:S04]  /*1cb70*/  LDL R22, [R1+0x28] ;  /* 0x0000280001167983 */ /* 0x001f280000100800 */
[----:B------:R-:W4:Y:S01]  /*1cb80*/  LDL R23, [R1+0x2c] ;  /* 0x00002c0001177983 */ /* 0x000f220000100800 */
[----:B---3--:R-:W-:-:S02]  /*1cb90*/  IMAD.MOV.U32 R20, RZ, RZ, R19 ;  /* 0x000000ffff147224 */ /* 0x008fc400078e0013 */
[----:B------:R-:W-:Y:S02]  /*1cba0*/  IMAD.MOV.U32 R21, RZ, RZ, R18 ;  /* 0x000000ffff157224 */ /* 0x000fe400078e0012 */
[C---:B--2---:R-:W-:Y:S01]  /*1cbb0*/  HMMA.16816.F32 R16, R12.reuse, R16, R24 ;  /* 0x000000100c10723c */ /* 0x044fe20000001818 */
[----:B------:R-:W2:Y:S01]  /*1cbc0*/  LDL.LU.64 R26, [R1+0x1300] ;  /* 0x00130000011a7983 */ /* 0x000ea20000300a00 */
[----:B------:R-:W2:Y:S11]  /*1cbd0*/  LDL.LU.64 R24, [R1+0x12f8] ;  /* 0x0012f80001187983 */ /* 0x000eb60000300a00 */
[----:B------:R-:W-:Y:S10]  /*1cbe0*/  @!UPT UIADD3 URZ, URZ, URZ, URZ ;  /* 0x0000003f3f3ff290 */ /* 0x000ff4000fffe03f */
        /* <DEDUP_REMOVED lines=12> */
[----:B------:R-:W3:Y:S11]  /*1ccb0*/  LDL.LU.64 R24, [R1+0x12c8] ;  /* 0x0012c80001187983 */ /* 0x000ef60000300a00 */
        /* <DEDUP_REMOVED lines=10> */
[----:B0-----:R-:W3:Y:S01]  /*1cd60*/  LDL.LU.64 R18, [R1+0x12b0] ;  /* 0x0012b00001127983 */ /* 0x001ee20000300a00 */
[----:B------:R-:W3:Y:S02]  /*1cd70*/  LDL.LU.64 R16, [R1+0x12a8] ;  /* 0x0012a80001107983 */ /* 0x000ee40000300a00 */
[----:B----4-:R0:W-:Y:S02]  /*1cd80*/  STL.64 [R1+0x1240], R22 ;  /* 0x0012401601007387 */ /* 0x0101e40000100a00 */
[----:B0-----:R-:W2:Y:S04]  /*1cd90*/  LDL R22, [R1+0x38] ;  /* 0x0000380001167983 */ /* 0x001ea80000100800 */
[----:B------:R-:W2:Y:S04]  /*1cda0*/  LDL R23, [R1+0x3c] ;  /* 0x00003c0001177983 */ /* 0x000ea80000100800 */
[----:B--2---:R0:W-:Y:S01]  /*1cdb0*/  STL.64 [R1+0x1258], R22 ;  /* 0x0012581601007387 */ /* 0x0041e20000100a00 */
[----:B------:R-:W2:Y:S02]  /*1cdc0*/  LDL.LU R20, [R1+0x230] ;  /* 0x0002300001147983 */ /* 0x000ea40000300800 */
[----:B------:R-:W2:Y:S01]  /*1cdd0*/  LDL.LU R21, [R1+0x234] ;  /* 0x0002340001157983 */ /* 0x000ea20000300800 */
[----:B0-----:R-:W2:Y:S01]  /*1cde0*/  LDL.LU R22, [R1+0x238] ;  /* 0x0002380001167983 */ /* 0x001ea20000300800 */
[----:B------:R-:W2:Y:S02]  /*1cdf0*/  LDL.LU R23, [R1+0x23c] ;  /* 0x00023c0001177983 */ /* 0x000ea40000300800 */
[----:B------:R3:W-:Y:S01]  /*1ce00*/  STL.64 [R1+0x1260], R10 ;  /* 0x0012600a01007387 */ /* 0x0007e20000100a00 */
[C---:B--2---:R-:W-:Y:S08]  /*1ce10*/  HMMA.16816.F32 R20, R12.reuse, R8, R20 ;  /* 0x000000080c14723c */ /* 0x044ff00000001814 */
[C---:B---3--:R-:W-:Y:S11]  /*1ce20*/  HMMA.16816.F32 R8, R12.reuse, R24, R16 ;  /* 0x000000180c08723c */ /* 0x048ff60000001810 */
[----:B------:R-:W-:Y:S04]  /*1ce30*/  @!UPT UIADD3 URZ, URZ, URZ, URZ ;  /* 0x0000003f3f3ff290 */ /* 0x000fe8000fffe03f */
[----:B------:R-:W-:Y:S01]  /*1ce40*/  STL.64 [R1+0x230], R20 ;  /* 0x0002301401007387 */ /* 0x000fe20000100a00 */
[----:B------:R-:W-:Y:S02]  /*1ce50*/  STL.64 [R1+0x238], R22 ;  /* 0x0002381601007387 */ /* 0x000fe40000100a00 */
[----:B------:R-:W2:Y:S05]  /*1ce60*/  LDL.LU R16, [R1+0x340] ;  /* 0x0003400001107983 */ /* 0x000eaa0000300800 */
[----:B------:R0:W-:Y:S01]  /*1ce70*/  STL.64 [R1+0x350], R8 ;  /* 0x0003500801007387 */ /* 0x0001e20000100a00 */
[----:B------:R1:W-:Y:S01]  /*1ce80*/  STL.64 [R1+0x358], R10 ;  /* 0x0003580a01007387 */ /* 0x0003e20000100a00 */
[----:B------:R-:W2:Y:S02]  /*1ce90*/  LDL.LU R17, [R1+0x344] ;  /* 0x0003440001117983 */ /* 0x000ea40000300800 */
[----:B------:R-:W2:Y:S02]  /*1cea0*/  LDL.LU R18, [R1+0x348] ;  /* 0x0003480001127983 */ /* 0x000ea40000300800 */
[----:B------:R-:W2:Y:S01]  /*1ceb0*/  LDL.LU R19, [R1+0x34c] ;  /* 0x00034c0001137983 */ /* 0x000ea20000300800 */
[----:B0-----:R-:W3:Y:S01]  /*1cec0*/  LDL.LU R8, [R1+0x310] ;  /* 0x0003100001087983 */ /* 0x001ee20000300800 */
[----:B------:R-:W3:Y:S02]  /*1ced0*/  LDL.LU R9, [R1+0x314] ;  /* 0x0003140001097983 */ /* 0x000ee40000300800 */
[----:B-1----:R-:W4:Y:S02]  /*1cee0*/  LDL.LU R10, [R1+0x318] ;  /* 0x00031800010a7983 */ /* 0x002f240000300800 */
[----:B------:R-:W4:Y:S02]  /*1cef0*/  LDL.LU R11, [R1+0x31c] ;  /* 0x00031c00010b7983 */ /* 0x000f240000300800 */
[----:B----4-:R0:W-:Y:S01]  /*1cf00*/  STL.64 [R1+0x1270], R10 ;  /* 0x0012700a01007387 */ /* 0x0101e20000100a00 */
[----:B---3--:R-:W-:Y:S03]  /*1cf10*/  STL.64 [R1+0x1268], R8 ;  /* 0x0012680801007387 */ /* 0x008fe60000100a00 */
[----:B0-----:R-:W3:Y:S04]  /*1cf20*/  LDL.64 R10, [R1+0x58] ;  /* 0x00005800010a7983 */ /* 0x001ee80000100a00 */
[----:B---3--:R0:W-:Y:S01]  /*1cf30*/  STL.64 [R1+0x1280], R10 ;  /* 0x0012800a01007387 */ /* 0x0081e20000100a00 */
[----:B------:R-:W3:Y:S03]  /*1cf40*/  LDL.64 R22, [R1+0x48] ;  /* 0x0000480001167983 */ /* 0x000ee60000100a00 */
[----:B0-----:R-:W4:Y:S04]  /*1cf50*/  LDL.64 R10, [R1+0x68] ;  /* 0x00006800010a7983 */ /* 0x001f280000100a00 */
[----:B---3--:R0:W-:Y:S01]  /*1cf60*/  STL.64 [R1+0x1278], R22 ;  /* 0x0012781601007387 */ /* 0x0081e20000100a00 */
[----:B------:R-:W3:Y:S02]  /*1cf70*/  LDL.LU R20, [R1+0x320] ;  /* 0x0003200001147983 */ /* 0x000ee40000300800 */
[----:B------:R-:W3:Y:S01]  /*1cf80*/  LDL.LU R21, [R1+0x324] ;  /* 0x0003240001157983 */ /* 0x000ee20000300800 */
[----:B0-----:R-:W2:Y:S01]  /*1cf90*/  LDL.LU R22, [R1+0x328] ;  /* 0x0003280001167983 */ /* 0x001ea20000300800 */
[----:B------:R-:W2:Y:S03]  /*1cfa0*/  LDL.LU R23, [R1+0x32c] ;  /* 0x00032c0001177983 */ /* 0x000ea60000300800 */
[----:B--2---:R-:W-:Y:S01]  /*1cfb0*/  STL.64 [R1+0x1290], R22 ;  /* 0x0012901601007387 */ /* 0x004fe20000100a00 */
        /* <DEDUP_REMOVED lines=8> */
[----:B0-----:R-:W2:Y:S01]  /*1d040*/  LDL.LU R26, [R1+0x2f8] ;  /* 0x0002f800011a7983 */ /* 0x001ea20000300800 */
[----:B------:R-:W2:Y:S01]  /*1d050*/  LDL.LU R27, [R1+0x2fc] ;  /* 0x0002fc00011b7983 */ /* 0x000ea20000300800 */
[----:B------:R-:W-:Y:S02]  /*1d060*/  HMMA.16816.F32 R12, R12, R4, R16 ;  /* 0x000000040c0c723c */ /* 0x000fe40000001810 */
[----:B--2---:R0:W-:Y:S01]  /*1d070*/  STL.64 [R1+0x1250], R26 ;  /* 0x0012501a01007387 */ /* 0x0041e20000100a00 */
[----:B---3--:R1:W-:Y:S02]  /*1d080*/  STL.64 [R1+0x1248], R24 ;  /* 0x0012481801007387 */ /* 0x0083e40000100a00 */
[----:B------:R-:W2:Y:S02]  /*1d090*/  LDL.LU.64 R18, [R1+0x12a0] ;  /* 0x0012a00001127983 */ /* 0x000ea40000300a00 */
[----:B------:R-:W2:Y:S02]  /*1d0a0*/  LDL.LU.64 R16, [R1+0x1298] ;  /* 0x0012980001107983 */ /* 0x000ea40000300a00 */
[----:B0-----:R-:W-:-:S02]  /*1d0b0*/  IMAD.MOV.U32 R26, RZ, RZ, R2 ;  /* 0x000000ffff1a7224 */ /* 0x001fc400078e0002 */
[----:B------:R-:W-:Y:S02]  /*1d0c0*/  IMAD.MOV.U32 R27, RZ, RZ, R0 ;  /* 0x000000ffff1b7224 */ /* 0x000fe400078e0000 */
[----:B-1----:R-:W-:Y:S02]  /*1d0d0*/  IMAD.MOV.U32 R24, RZ, RZ, R29 ;  /* 0x000000ffff187224 */ /* 0x002fe400078e001d */
[----:B------:R-:W-:-:S09]  /*1d0e0*/  IMAD.MOV.U32 R25, RZ, RZ, R3 ;  /* 0x000000ffff197224 */ /* 0x000fd200078e0003 */
[----:B------:R-:W-:Y:S02]  /*1d0f0*/  IMAD.MOV.U32 R0, RZ, RZ, R12 ;  /* 0x000000ffff007224 */ /* 0x000fe400078e000c */
[----:B------:R-:W-:Y:S02]  /*1d100*/  IMAD.MOV.U32 R2, RZ, RZ, R15 ;  /* 0x000000ffff027224 */ /* 0x000fe400078e000f */
[----:B------:R-:W-:Y:S02]  /*1d110*/  IMAD.MOV.U32 R29, RZ, RZ, R13 ;  /* 0x000000ffff1d7224 */ /* 0x000fe400078e000d */
[----:B------:R-:W-:Y:S01]  /*1d120*/  IMAD.MOV.U32 R3, RZ, RZ, R14 ;  /* 0x000000ffff037224 */ /* 0x000fe200078e000e */
[----:B------:R-:W3:Y:S01]  /*1d130*/  LDL.LU R12, [R1+0x2d0] ;  /* 0x0002d000010c7983 */ /* 0x000ee20000300800 */
[----:B------:R-:W3:Y:S02]  /*1d140*/  LDL.LU R13, [R1+0x2d4] ;  /* 0x0002d400010d7983 */ /* 0x000ee40000300800 */
[----:B------:R-:W3:Y:S02]  /*1d150*/  LDL.LU R14, [R1+0x2d8] ;  /* 0x0002d800010e7983 */ /* 0x000ee40000300800 */
[----:B------:R-:W3:Y:S01]  /*1d160*/  LDL.LU R15, [R1+0x2dc] ;  /* 0x0002dc00010f7983 */ /* 0x000ee20000300800 */
[----:B------:R-:W-:Y:S01]  /*1d170*/  STL [R1+0x1108], R2 ;  /* 0x0011080201007387 */ /* 0x000fe20000100800 */
[----:B------:R0:W-:Y:S02]  /*1d180*/  STL [R1+0xed4], R3 ;  /* 0x000ed40301007387 */ /* 0x0001e40000100800 */
[----:B------:R-:W-:Y:S02]  /*1d190*/  STL [R1+0xed0], R29 ;  /* 0x000ed01d01007387 */ /* 0x000fe40000100800 */
[----:B------:R-:W-:Y:S02]  /*1d1a0*/  STL [R1+0xecc], R0 ;  /* 0x000ecc0001007387 */ /* 0x000fe40000100800 */
[----:B----4-:R-:W-:-:S02]  /*1d1b0*/  IMAD.MOV.U32 R4, RZ, RZ, R10 ;  /* 0x000000ffff047224 */ /* 0x010fc400078e000a */
        /* <DEDUP_REMOVED lines=17> */
[----:B------:R-:W2:Y:S02]  /*1d2d0*/  LDL.LU.64 R8, [R1+0x1268] ;  /* 0x0012680001087983 */ /* 0x000ea40000300a00 */
        /* <DEDUP_REMOVED lines=8> */
[----:B------:R-:W4:Y:S02]  /*1d360*/  LDL.LU.64 R22, [R1+0x1258] ;  /* 0x0012580001167983 */ /* 0x000f240000300a00 */
[C---:B----4-:R-:W-:Y:S01]  /*1d370*/  HMMA.16816.F32 R20, R16.reuse, R22, R24 ;  /* 0x000000161014723c */ /* 0x050fe20000001818 */
[----:B------:R-:W4:Y:S01]  /*1d380*/  LDL.LU.64 R26, [R1+0x1250] ;  /* 0x00125000011a7983 */ /* 0x000f220000300a00 */
[----:B------:R-:W4:Y:S11]  /*1d390*/  LDL.LU.64 R24, [R1+0x1248] ;  /* 0x0012480001187983 */ /* 0x000f360000300a00 */
[----:B------:R-:W-:Y:S10]  /*1d3a0*/  @!UPT UIADD3 URZ, URZ, URZ, URZ ;  /* 0x0000003f3f3ff290 */ /* 0x000ff4000fffe03f */
[----:B------:R-:W-:Y:S01]  /*1d3b0*/  STL.64 [R1+0x5a0], R20 ;  /* 0x0005a01401007387 */ /* 0x000fe20000100a00 */
[----:B------:R0:W-:Y:S03]  /*1d3c0*/  STL.64 [R1+0x5a8], R22 ;  /* 0x0005a81601007387 */ /* 0x0001e60000100a00 */
[----:B0-----:R-:W4:Y:S02]  /*1d3d0*/  LDL.LU.64 R22, [R1+0x1240] ;  /* 0x0012400001167983 */ /* 0x001f240000300a00 */
[C---:B----4-:R-:W-:Y:S02]  /*1d3e0*/  HMMA.16816.F32 R20, R16.reuse, R22, R24 ;  /* 0x000000161014723c */ /* 0x050fe40000001818 */
[----:B------:R-:W3:Y:S11]  /*1d3f0*/  LDL.LU.64 R26, [R1+0x1238] ;  /* 0x00123800011a7983 */ /* 0x000ef60000300a00 */
[----:B------:R-:W-:Y:S10]  /*1d400*/  @!UPT UIADD3 URZ, URZ, URZ, URZ ;  /* 0x0000003f3f3ff290 */ /* 0x000ff4000fffe03f */
[----:B------:R-:W-:Y:S01]  /*1d410*/  STL.64 [R1+0x2f0], R20 ;  /* 0x0002f01401007387 */ /* 0x000fe20000100a00 */
[----:B------:R0:W-:Y:S03]  /*1d420*/  STL.64 [R1+0x2f8], R22 ;  /* 0x0002f81601007387 */ /* 0x0001e60000100a00 */
[----:B0-----:R-:W2:Y:S01]  /*1d430*/  LDL.LU.64 R22, [R1+0x1230] ;  /* 0x0012300001167983 */ /* 0x001ea20000300a00 */
[----:B------:R-:W2:Y:S01]  /*1d440*/  LDL.LU.64 R20, [R1+0x1228] ;  /* 0x0012280001147983 */ /* 0x000ea20000300a00 */
[C---:B---3--:R-:W-:Y:S08]  /*1d450*/  HMMA.16816.F32 R12, R16.reuse, R26, R12 ;  /* 0x0000001a100c723c */ /* 0x048ff0000000180c */
[----:B--2---:R-:W-:Y:S11]  /*1d460*/  HMMA.16816.F32 R20, R16, R10, R20 ;  /* 0x0000000a1014723c */ /* 0x004ff60000001814 */
[----:B------:R-:W-:Y:S11]  /*1d470*/  @!UPT UIADD3 URZ, URZ, URZ, URZ ;  /* 0x0000003f3f3ff290 */ /* 0x000ff6000fffe03f */
[----:B------:R-:W-:Y:S01]  /*1d480*/  @!UPT UIADD3 URZ, URZ, URZ, URZ ;  /* 0x0000003f3f3ff290 */ /* 0x000fe2000fffe03f */
[----:B------:R-:W-:Y:S01]  /*1d490*/  STL.64 [R1+0x310], R20 ;  /* 0x0003101401007387 */ /* 0x000fe20000100a00 */
[----:B------:R0:W-:Y:S03]  /*1d4a0*/  STL.64 [R1+0x318], R22 ;  /* 0x0003181601007387 */ /* 0x0001e60000100a00 */
[----:B0-----:R-:W2:Y:S01]  /*1d4b0*/  LDL.LU.64 R22, [R1+0x1220] ;  /* 0x0012200001167983 */ /* 0x001ea20000300a00 */
[----:B------:R-:W2:Y:S02]  /*1d4c0*/  LDL.LU.64 R20, [R1+0x1218] ;  /* 0x0012180001147983 */ /* 0x000ea40000300a00 */
[----:B------:R-:W-:Y:S02]  /*1d4d0*/  STL.64 [R1+0x1198], R10 ;  /* 0x0011980a01007387 */ /* 0x000fe40000100a00 */
[----:B------:R0:W-:Y:S01]  /*1d4e0*/  STL.64 [R1+0x4d0], R12 ;  /* 0x0004d00c01007387 */ /* 0x0001e20000100a00 */
[----:B------:R1:W-:Y:S04]  /*1d4f0*/  STL.64 [R1+0x4d8], R14 ;  /* 0x0004d80e01007387 */ /* 0x0003e80000100a00 */
[----:B0-----:R-:W3:Y:S01]  /*1d500*/  LDL.LU R12, [R1+0x240] ;  /* 0x00024000010c7983 */ /* 0x001ee20000300800 */
[----:B------:R-:W-:-:S02]  /*1d510*/  IMAD.MOV.U32 R13, RZ, RZ, R6 ;  /* 0x000000ffff0d7224 */ /* 0x000fc400078e0006 */
[----:B------:R-:W4:Y:S02]  /*1d520*/  LDL.LU R6, [R1+0x1214] ;  /* 0x0012140001067983 */ /* 0x000f240000300800 */
[----:B-1----:R-:W-:Y:S02]  /*1d530*/  IMAD.MOV.U32 R14, RZ, RZ, R7 ;  /* 0x000000ffff0e7224 */ /* 0x002fe400078e0007 */
[----:B------:R-:W2:Y:S01]  /*1d540*/  LDL.LU R7, [R1+0x1210] ;  /* 0x0012100001077983 */ /* 0x000ea20000300800 */
[----:B------:R-:W2:Y:S03]  /*1d550*/  LDL.LU R15, [R1+0x24c] ;  /* 0x00024c00010f7983 */ /* 0x000ea60000300800 */
[----:B--2---:R-:W-:Y:S01]  /*1d560*/  STL.64 [R1+0x1118], R14 ;  /* 0x0011180e01007387 */ /* 0x004fe20000100a00 */
[----:B---3--:R0:W-:Y:S03]  /*1d570*/  STL.64 [R1+0x1110], R12 ;  /* 0x0011100c01007387 */ /* 0x0081e60000100a00 */
[----:B0-----:R-:W2:Y:S01]  /*1d580*/  LDL.LU R12, [R1+0xd0] ;  /* 0x0000d000010c7983 */ /* 0x001ea20000300800 */
[----:B------:R-:W2:Y:S02]  /*1d590*/  LDL.LU R13, [R1+0xd4] ;  /* 0x0000d400010d7983 */ /* 0x000ea40000300800 */
[----:B----4-:R-:W-:-:S02]  /*1d5a0*/  IMAD.MOV.U32 R14, RZ, RZ, R6 ;  /* 0x000000ffff0e7224 */ /* 0x010fc400078e0006 */
[----:B------:R-:W-:Y:S01]  /*1d5b0*/  IMAD.MOV.U32 R15, RZ, RZ, R7 ;  /* 0x000000ffff0f7224 */ /* 0x000fe200078e0007 */
[----:B------:R-:W3:Y:S01]  /*1d5c0*/  LDL.LU R6, [R1+0x120c] ;  /* 0x00120c0001067983 */ /* 0x000ee20000300800 */
[----:B------:R-:W4:Y:S03]  /*1d5d0*/  LDL.LU R7, [R1+0x1208] ;  /* 0x0012080001077983 */ /* 0x000f260000300800 */
[----:B------:R0:W-:Y:S01]  /*1d5e0*/  STL.64 [R1+0x1128], R14 ;  /* 0x0011280e01007387 */ /* 0x0001e20000100a00 */
[----:B------:R-:W-:Y:S02]  /*1d5f0*/  IMAD.MOV.U32 R2, RZ, RZ, R26 ;  /* 0x000000ffff027224 */ /* 0x000fe400078e001a */
[----:B------:R-:W-:Y:S02]  /*1d600*/  IMAD.MOV.U32 R0, RZ, RZ, R27 ;  /* 0x000000ffff007224 */ /* 0x000fe400078e001b */
[----:B0-----:R-:W-:-:S02]  /*1d610*/  IMAD.MOV.U32 R14, RZ, RZ, R9 ;  /* 0x000000ffff0e7224 */ /* 0x001fc400078e0009 */
[----:B------:R-:W-:Y:S01]  /*1d620*/  IMAD.MOV.U32 R15, RZ, RZ, R8 ;  /* 0x000000ffff0f7224 */ /* 0x000fe200078e0008 */
[----:B--2---:R-:W-:Y:S01]  /*1d630*/  STL.64 [R1+0x1120], R12 ;  /* 0x0011200c01007387 */ /* 0x004fe20000100a00 */
[----:B------:R-:W2:Y:S02]  /*1d640*/  LDL.LU R24, [R1+0x220] ;  /* 0x0002200001187983 */ /* 0x000ea40000300800 */
[----:B------:R-:W2:Y:S02]  /*1d650*/  LDL.LU R25, [R1+0x224] ;  /* 0x0002240001197983 */ /* 0x000ea40000300800 */
[----:B------:R-:W2:Y:S01]  /*1d660*/  LDL.LU R26, [R1+0x228] ;  /* 0x00022800011a7983 */ /* 0x000ea20000300800 */
[----:B------:R-:W2:Y:S01]  /*1d670*/  LDL.LU R27, [R1+0x22c] ;  /* 0x00022c00011b7983 */ /* 0x000ea20000300800 */
[----:B------:R0:W-:Y:S02]  /*1d680*/  STL.64 [R1+0x11c8], R14 ;  /* 0x0011c80e01007387 */ /* 0x0001e40000100a00 */
[----:B------:R-:W2:Y:S02]  /*1d690*/  LDL.LU R8, [R1+0x1d0] ;  /* 0x0001d00001087983 */ /* 0x000ea40000300800 */
[----:B------:R-:W2:Y:S02]  /*1d6a0*/  LDL.LU R9, [R1+0x1d4] ;  /* 0x0001d40001097983 */ /* 0x000ea40000300800 */
[----:B----4-:R-:W-:-:S02]  /*1d6b0*/  IMAD.MOV.U32 R10, RZ, RZ, R7 ;  /* 0x000000ffff0a7224 */ /* 0x010fc400078e0007 */
[----:B---3--:R-:W-:Y:S01]  /*1d6c0*/  IMAD.MOV.U32 R11, RZ, RZ, R6 ;  /* 0x000000ffff0b7224 */ /* 0x008fe200078e0006 */
[----:B------:R-:W3:Y:S01]  /*1d6d0*/  LDL.LU R7, [R1+0x1204] ;  /* 0x0012040001077983 */ /* 0x000ee20000300800 */
[----:B------:R-:W4:Y:S02]  /*1d6e0*/  LDL.LU R6, [R1+0x1200] ;  /* 0x0012000001067983 */ /* 0x000f240000300800 */
[----:B0-----:R-:W-:Y:S02]  /*1d6f0*/  IMAD.MOV.U32 R14, RZ, RZ, R29 ;  /* 0x000000ffff0e7224 */ /* 0x001fe400078e001d */
[----:B------:R-:W-:-:S05]  /*1d700*/  IMAD.MOV.U32 R15, RZ, RZ, R5 ;  /* 0x000000ffff0f7224 */ /* 0x000fca00078e0005 */
[----:B------:R-:W-:Y:S01]  /*1d710*/  STL.64 [R1+0x11e0], R14 ;  /* 0x0011e00e01007387 */ /* 0x000fe20000100a00 */
[----:B------:R0:W-:Y:S03]  /*1d720*/  STL.64 [R1+0x11a8], R10 ;  /* 0x0011a80a01007387 */ /* 0x0001e60000100a00 */
[----:B--2---:R1:W-:Y:S01]  /*1d730*/  STL.64 [R1+0x11a0], R8 ;  /* 0x0011a00801007387 */ /* 0x0043e20000100a00 */
[----:B0-----:R-:W2:Y:S03]  /*1d740*/  LDL.64 R10, [R1+0x38] ;  /* 0x00003800010a7983 */ /* 0x001ea60000100a00 */
[----:B--2---:R0:W-:Y:S01]  /*1d750*/  STL.64 [R1+0x11c0], R10 ;  /* 0x0011c00a01007387 */ /* 0x0041e20000100a00 */
[----:B-1----:R-:W2:Y:S02]  /*1d760*/  LDL.LU R8, [R1+0x1f0] ;  /* 0x0001f00001087983 */ /* 0x002ea40000300800 */
[----:B------:R-:W2:Y:S01]  /*1d770*/  LDL.LU R9, [R1+0x1f4] ;  /* 0x0001f40001097983 */ /* 0x000ea20000300800 */
[----:B0-----:R-:W2:Y:S01]  /*1d780*/  LDL.LU R10, [R1+0x1f8] ;  /* 0x0001f800010a7983 */ /* 0x001ea20000300800 */
[----:B------:R-:W2:Y:S03]  /*1d790*/  LDL.LU R11, [R1+0x1fc] ;  /* 0x0001fc00010b7983 */ /* 0x000ea60000300800 */
[----:B--2---:R4:W-:Y:S01]  /*1d7a0*/  STL.64 [R1+0x11d8], R10 ;  /* 0x0011d80a01007387 */ /* 0x0049e20000100a00 */
[----:B------:R0:W-:Y:S02]  /*1d7b0*/  STL.64 [R1+0x11d0], R8 ;  /* 0x0011d00801007387 */ /* 0x0001e40000100a00 */
[----:B----4-:R-:W-:Y:S01]  /*1d7c0*/  IMAD.MOV.U32 R10, RZ, RZ, R6 ;  /* 0x000000ffff0a7224 */ /* 0x010fe200078e0006 */
[----:B0-----:R-:W2:Y:S01]  /*1d7d0*/  LDL.LU R8, [R1+0x200] ;  /* 0x0002000001087983 */ /* 0x001ea20000300800 */
[----:B------:R-:W2:Y:S02]  /*1d7e0*/  LDL.LU R9, [R1+0x204] ;  /* 0x0002040001097983 */ /* 0x000ea40000300800 */
[----:B------:R-:W4:Y:S02]  /*1d7f0*/  LDL.LU R6, [R1+0x11fc] ;  /* 0x0011fc0001067983 */ /* 0x000f240000300800 */
[----:B---3--:R-:W-:-:S02]  /*1d800*/  IMAD.MOV.U32 R11, RZ, RZ, R7 ;  /* 0x000000ffff0b7224 */ /* 0x008fc400078e0007 */
[----:B------:R-:W4:Y:S03]  /*1d810*/  LDL.LU R7, [R1+0x11f8] ;  /* 0x0011f80001077983 */ /* 0x000f260000300800 */
[----:B------:R-:W-:Y:S01]  /*1d820*/  STL.64 [R1+0x11f0], R10 ;  /* 0x0011f00a01007387 */ /* 0x000fe20000100a00 */
[----:B----4-:R-:W-:Y:S01]  /*1d830*/  HMMA.16816.F32 R16, R16, R6, R24 ;  /* 0x000000061010723c */ /* 0x010fe20000001818 */
[----:B--2---:R0:W-:Y:S04]  /*1d840*/  STL.64 [R1+0x11e8], R8 ;  /* 0x0011e80801007387 */ /* 0x0041e80000100a00 */
[----:B0-----:R-:W2:Y:S01]  /*1d850*/  LDL.LU R8, [R1+0x210] ;  /* 0x0002100001087983 */ /* 0x001ea20000300800 */
[----:B------:R-:W2:Y:S02]  /*1d860*/  LDL.LU R9, [R1+0x214] ;  /* 0x0002140001097983 */ /* 0x000ea40000300800 */
[----:B------:R-:W2:Y:S02]  /*1d870*/  LDL.LU R10, [R1+0x218] ;  /* 0x00021800010a7983 */ /* 0x000ea40000300800 */
[----:B------:R-:W2:Y:S01]  /*1d880*/  LDL.LU R11, [R1+0x21c] ;  /* 0x00021c00010b7983 */ /* 0x000ea20000300800 */
[----:B------:R0:W-:Y:S01]  /*1d890*/  STL.64 [R1+0x1178], R6 ;  /* 0x0011780601007387 */ /* 0x0001e20000100a00 */
[----:B------:R-:W3:Y:S11]  /*1d8a0*/  LDL.LU R24, [R1+0x110] ;  /* 0x0001100001187983 */ /* 0x000ef60000300800 */
[----:B------:R-:W-:Y:S01]  /*1d8b0*/  STL.64 [R1+0x220], R16 ;  /* 0x0002201001007387 */ /* 0x000fe20000100a00 */
[----:B------:R-:W-:Y:S02]  /*1d8c0*/  STL.64 [R1+0x228], R18 ;  /* 0x0002281201007387 */ /* 0x000fe40000100a00 */
[----:B------:R-:W3:Y:S02]  /*1d8d0*/  LDL.LU R25, [R1+0x114] ;  /* 0x0001140001197983 */ /* 0x000ee40000300800 */
[----:B------:R-:W4:Y:S01]  /*1d8e0*/  LDL.LU R26, [R1+0x118] ;  /* 0x00011800011a7983 */ /* 0x000f220000300800 */
[----:B------:R-:W4:Y:S01]  /*1d8f0*/  LDL.LU R27, [R1+0x11c] ;  /* 0x00011c00011b7983 */ /* 0x000f220000300800 */
[----:B0-----:R-:W-:-:S02]  /*1d900*/  IMAD.MOV.U32 R6, RZ, RZ, R2 ;  /* 0x000000ffff067224 */ /* 0x001fc400078e0002 */
[----:B------:R-:W-:Y:S02]  /*1d910*/  IMAD.MOV.U32 R7, RZ, RZ, R0 ;  /* 0x000000ffff077224 */ /* 0x000fe400078e0000 */
[----:B------:R-:W-:Y:S02]  /*1d920*/  IMAD.MOV.U32 R14, RZ, RZ, R4 ;  /* 0x000000ffff0e7224 */ /* 0x000fe400078e0004 */
[----:B------:R-:W-:Y:S01]  /*1d930*/  IMAD.MOV.U32 R15, RZ, RZ, R3 ;  /* 0x000000ffff0f7224 */ /* 0x000fe200078e0003 */
[----:B----4-:R-:W-:Y:S01]  /*1d940*/  STL.64 [R1+0x1188], R26 ;  /* 0x0011881a01007387 */ /* 0x010fe20000100a00 */
[----:B---3--:R-:W-:Y:S02]  /*1d950*/  STL.64 [R1+0x1180], R24 ;  /* 0x0011801801007387 */ /* 0x008fe40000100a00 */
[----:B------:R0:W-:Y:S02]  /*1d960*/  STL.64 [R1+0x1190], R6 ;  /* 0x0011900601007387 */ /* 0x0001e40000100a00 */
[----:B------:R-:W3:Y:S01]  /*1d970*/  LDL.LU R4, [R1+0x1c0] ;  /* 0x0001c00001047983 */ /* 0x000ee20000300800 */
[----:B------:R-:W3:Y:S04]  /*1d980*/  LDL.LU R5, [R1+0x1c4] ;  /* 0x0001c40001057983 */ /* 0x000ee80000300800 */
[----:B0-----:R-:W4:Y:S01]  /*1d990*/  LDL.LU R6, [R1+0x1c8] ;  /* 0x0001c80001067983 */ /* 0x001f220000300800 */
[----:B------:R-:W4:Y:S01]  /*1d9a0*/  LDL.LU R7, [R1+0x1cc] ;  /* 0x0001cc0001077983 */ /* 0x000f220000300800 */
[C---:B--2---:R-:W-:Y:S02]  /*1d9b0*/  HMMA.16816.F32 R12, R20.reuse, R14, R8 ;  /* 0x0000000e140c723c */ /* 0x044fe40000001808 */
        /* <DEDUP_REMOVED lines=10> */
[----:B------:R-:W4:Y:S01]  /*1da60*/  LDL.64 R18, [R1+0x28] ;  /* 0x0000280001127983 */ /* 0x000f220000100a00 */
[----:B------:R-:W2:Y:S02]  /*1da70*/  LDL.LU.64 R10, [R1+0x11f0] ;  /* 0x0011f000010a7983 */ /* 0x000ea40000300a00 */
[----:B------:R-:W2:Y:S02]  /*1da80*/  LDL.LU.64 R8, [R1+0x11e8] ;  /* 0x0011e80001087983 */ /* 0x000ea40000300a00 */
[----:B------:R-:W-:Y:S01]  /*1da90*/  STL.64 [R1+0x5c0], R12 ;  /* 0x0005c00c01007387 */ /* 0x000fe20000100a00 */
[----:B------:R0:W-:Y:S04]  /*1daa0*/  STL.64 [R1+0x5c8], R14 ;  /* 0x0005c80e01007387 */ /* 0x0001e80000100a00 */
        /* <DEDUP_REMOVED lines=8> */
[C---:B--2---:R-:W-:Y:S11]  /*1db30*/  HMMA.16816.F32 R8, R20.reuse, R14, R8 ;  /* 0x0000000e1408723c */ /* 0x044ff60000001808 */
[----:B------:R-:W-:Y:S11]  /*1db40*/  @!UPT UIADD3 URZ, URZ, URZ, URZ ;  /* 0x0000003f3f3ff290 */ /* 0x000ff6000fffe03f */
[----:B------:R-:W-:Y:S01]  /*1db50*/  @!UPT UIADD3 URZ, URZ, URZ, URZ ;  /* 0x0000003f3f3ff290 */ /* 0x000fe2000fffe03f */
[----:B------:R-:W-:Y:S01]  /*1db60*/  STL.64 [R1+0x580], R8 ;  /* 0x0005800801007387 */ /* 0x000fe20000100a00 */
[----:B------:R0:W-:Y:S03]  /*1db70*/  STL.64 [R1+0x588], R10 ;  /* 0x0005880a01007387 */ /* 0x0001e60000100a00 */
[----:B0-----:R-:W2:Y:S01]  /*1db80*/  LDL.LU.64 R10, [R1+0x11c0] ;  /* 0x0011c000010a7983 */ /* 0x001ea20000300a00 */
[----:B------:R0:W-:Y:S03]  /*1db90*/  STL.64 [R1+0x1138], R14 ;  /* 0x0011380e01007387 */ /* 0x0001e60000100a00 */
[----:B0-----:R-:W3:Y:S01]  /*1dba0*/  LDL.64 R14, [R1+0x58] ;  /* 0x00005800010e7983 */ /* 0x001ee20000100a00 */
[----:B--2---:R-:W-:Y:S01]  /*1dbb0*/  HMMA.16816.F32 R4, R20, R10, R4 ;  /* 0x0000000a1404723c */ /* 0x004fe20000001804 */
[----:B------:R-:W-:-:S02]  /*1dbc0*/  IMAD.MOV.U32 R2, RZ, RZ, R10 ;  /* 0x000000ffff027224 */ /* 0x000fc400078e000a */
[----:B------:R-:W-:Y:S01]  /*1dbd0*/  IMAD.MOV.U32 R0, RZ, RZ, R11 ;  /* 0x000000ffff007224 */ /* 0x000fe200078e000b */
[----:B---3--:R0:W-:Y:S04]  /*1dbe0*/  STL.64 [R1+0x1150], R14 ;  /* 0x0011500e01007387 */ /* 0x0081e80000100a00 */
[----:B0-----:R-:W2:Y:S11]  /*1dbf0*/  LDL.64 R14, [R1+0x68] ;  /* 0x00006800010e7983 */ /* 0x001eb60000100a00 */
[----:B------:R-:W-:Y:S04]  /*1dc00*/  @!UPT UIADD3 URZ, URZ, URZ, URZ ;  /* 0x0000003f3f3ff290 */ /* 0x000fe8000fffe03f */
[----:B------:R-:W-:Y:S02]  /*1dc10*/  STL.64 [R1+0x570], R4 ;  /* 0x0005700401007387 */ /* 0x000fe40000100a00 */
[----:B------:R0:W-:Y:S02]  /*1dc20*/  STL.64 [R1+0x578], R6 ;  /* 0x0005780601007387 */ /* 0x0001e40000100a00 */
[----:B0-----:R-:W3:Y:S01]  /*1dc30*/  LDL.LU.64 R6, [R1+0x11b8] ;  /* 0x0011b80001067983 */ /* 0x001ee20000300a00 */
[----:B------:R-:W3:Y:S02]  /*1dc40*/  LDL.LU.64 R4, [R1+0x11b0] ;  /* 0x0011b00001047983 */ /* 0x000ee40000300a00 */
        /* <DEDUP_REMOVED lines=8> */
[----:B------:R0:W-:Y:S02]  /*1dcd0*/  STL.64 [R1+0x1130], R18 ;  /* 0x0011301201007387 */ /* 0x0001e40000100a00 */
        /* <DEDUP_REMOVED lines=10> */
[C---:B---3--:R-:W-:Y:S01]  /*1dd80*/  HMMA.16816.F32 R4, R20.reuse, R10, R4 ;  /* 0x0000000a1404723c */ /* 0x048fe20000001804 */
[----:B----4-:R-:W-:Y:S01]  /*1dd90*/  STL.64 [R1+0x1160], R18 ;  /* 0x0011601201007387 */ /* 0x010fe20000100a00 */
[----:B--2---:R0:W-:Y:S03]  /*1dda0*/  STL.64 [R1+0x1158], R16 ;  /* 0x0011581001007387 */ /* 0x0041e60000100a00 */
[----:B0-----:R-:W2:Y:S01]  /*1ddb0*/  LDL.LU R16, [R1+0x100] ;  /* 0x0001000001107983 */ /* 0x001ea20000300800 */
[----:B------:R-:W2:Y:S02]  /*1ddc0*/  LDL.LU R17, [R1+0x104] ;  /* 0x0001040001117983 */ /* 0x000ea40000300800 */
[----:B------:R-:W2:Y:S02]  /*1ddd0*/  LDL.LU R18, [R1+0x108] ;  /* 0x0001080001127983 */ /* 0x000ea40000300800 */
[----:B------:R-:W2:Y:S11]  /*1dde0*/  LDL.LU R19, [R1+0x10c] ;  /* 0x00010c0001137983 */ /* 0x000eb60000300800 */
[----:B------:R-:W-:Y:S02]  /*1ddf0*/  @!UPT UIADD3 URZ, URZ, URZ, URZ ;  /* 0x0000003f3f3ff290 */ /* 0x000fe4000fffe03f */
[----:B------:R-:W-:Y:S01]  /*1de00*/  STL.64 [R1+0x200], R4 ;  /* 0x0002000401007387 */ /* 0x000fe20000100a00 */
[----:B------:R0:W-:Y:S03]  /*1de10*/  STL.64 [R1+0x208], R6 ;  /* 0x0002080601007387 */ /* 0x0001e60000100a00 */
[----:B0-----:R-:W3:Y:S02]  /*1de20*/  LDL.LU.64 R6, [R1+0x1190] ;  /* 0x0011900001067983 */ /* 0x001ee40000300a00 */
[C---:B---3--:R-:W-:Y:S02]  /*1de30*/  HMMA.16816.F32 R4, R20.reuse, R6, R24 ;  /* 0x000000061404723c */ /* 0x048fe40000001818 */
[----:B------:R-:W3:Y:S01]  /*1de40*/  LDL.LU.64 R26, [R1+0x1188] ;  /* 0x00118800011a7983 */ /* 0x000ee20000300a00 */
[----:B------:R-:W3:Y:S11]  /*1de50*/  LDL.LU.64 R24, [R1+0x1180] ;  /* 0x0011800001187983 */ /* 0x000ef60000300a00 */
[----:B------:R-:W-:Y:S09]  /*1de60*/  @!UPT UIADD3 URZ, URZ, URZ, URZ ;  /* 0x0000003f3f3ff290 */ /* 0x000ff2000fffe03f */
[----:B------:R-:W-:Y:S01]  /*1de70*/  STL.64 [R1+0x1f0], R4 ;  /* 0x0001f00401007387 */ /* 0x000fe20000100a00 */
[----:B------:R0:W-:Y:S03]  /*1de80*/  STL.64 [R1+0x1f8], R6 ;  /* 0x0001f80601007387 */ /* 0x0001e60000100a00 */
[----:B0-----:R-:W3:Y:S02]  /*1de90*/  LDL.LU.64 R6, [R1+0x1178] ;  /* 0x0011780001067983 */ /* 0x001ee40000300a00 */
[----:B---3--:R-:W-:Y:S02]  /*1dea0*/  HMMA.16816.F32 R20, R20, R6, R24 ;  /* 0x000000061414723c */ /* 0x008fe40000001818 */
[----:B------:R-:W2:Y:S01]  /*1deb0*/  LDL.LU.64 R26, [R1+0x1170] ;  /* 0x00117000011a7983 */ /* 0x000ea20000300a00 */
[----:B------:R-:W2:Y:S02]  /*1dec0*/  LDL.LU.64 R24, [R1+0x1168] ;  /* 0x0011680001187983 */ /* 0x000ea40000300a00 */
[----:B------:R-:W-:-:S02]  /*1ded0*/  IMAD.MOV.U32 R29, RZ, RZ, R14 ;  /* 0x000000ffff1d7224 */ /* 0x000fc400078e000e */
[----:B------:R-:W-:Y:S11]  /*1dee0*/  IMAD.MOV.U32 R4, RZ, RZ, R15 ;  /* 0x000000ffff047224 */ /* 0x000ff600078e000f */
[----:B------:R-:W-:Y:S05]  /*1def0*/  @!UPT UIADD3 URZ, URZ, URZ, URZ ;  /* 0x0000003f3f3ff290 */ /* 0x000fea000fffe03f */
[----:B------:R-:W-:Y:S01]  /*1df00*/  STL.64 [R1+0x4c0], R20 ;  /* 0x0004c01401007387 */ /* 0x000fe20000100a00 */
[----:B------:R-:W-:Y:S02]  /*1df10*/  STL.64 [R1+0x4c8], R22 ;  /* 0x0004c81601007387 */ /* 0x000fe40000100a00 */
[----:B------:R-:W-:Y:S01]  /*1df20*/  STL [R1+0x110c], R7 ;  /* 0x00110c0701007387 */ /* 0x000fe20000100800 */
        /* <DEDUP_REMOVED lines=8> */
[----:B------:R-:W-:Y:S01]  /*1dfb0*/  IMAD.MOV.U32 R22, RZ, RZ, R2 ;  /* 0x000000ffff167224 */ /* 0x000fe200078e0002 */
        /* <DEDUP_REMOVED lines=9> */
[----:B--2---:R-:W-:Y:S01]  /*1e050*/  HMMA.16816.F32 R12, R24, R14, R16 ;  /* 0x0000000e180c723c */ /* 0x004fe20000001810 */
[----:B------:R-:W2:Y:S11]  /*1e060*/  LDL.LU.64 R18, [R1+0x1130] ;  /* 0x0011300001127983 */ /* 0x000eb60000300a00 */
[----:B------:R-:W-:Y:S11]  /*1e070*/  @!UPT UIADD3 URZ, URZ, URZ, URZ ;  /* 0x0000003f3f3ff290 */ /* 0x000ff6000fffe03f */
[----:B------:R-:W-:Y:S01]  /*1e080*/  STL.64 [R1+0x530], R12 ;  /* 0x0005300c01007387 */ /* 0x000fe20000100a00 */
[----:B------:R0:W-:Y:S03]  /*1e090*/  STL.64 [R1+0x538], R14 ;  /* 0x0005380e01007387 */ /* 0x0001e60000100a00 */
[----:B0-----:R-:W3:Y:S01]  /*1e0a0*/  LDL.LU.64 R14, [R1+0x1128] ;  /* 0x00112800010e7983 */ /* 0x001ee20000300a00 */
[----:B------:R-:W3:Y:S02]  /*1e0b0*/  LDL.LU.64 R12, [R1+0x1120] ;  /* 0x00112000010c7983 */ /* 0x000ee40000300a00 */
[----:B------:R-:W-:-:S07]  /*1e0c0*/  IMAD.MOV.U32 R23, RZ, RZ, R0 ;  /* 0x000000ffff177224 */ /* 0x000fce00078e0000 */
[----:B---3--:R-:W-:Y:S01]  /*1e0d0*/  HMMA.16816.F32 R20, R24, R22, R12 ;  /* 0x000000161814723c */ /* 0x008fe2000000180c */
[----:B------:R-:W3:Y:S01]  /*1e0e0*/  LDL.LU.64 R14, [R1+0x1118] ;  /* 0x00111800010e7983 */ /* 0x000ee20000300a00 */
[----:B------:R-:W3:Y:S11]  /*1e0f0*/  LDL.LU.64 R12, [R1+0x1110] ;  /* 0x00111000010c7983 */ /* 0x000ef60000300a00 */
[----:B------:R-:W-:Y:S10]  /*1e100*/  @!UPT UIADD3 URZ, URZ, URZ, URZ ;  /* 0x0000003f3f3ff290 */ /* 0x000ff4000fffe03f */
[----:B------:R-:W-:Y:S01]  /*1e110*/  STL.64 [R1+0x520], R20 ;  /* 0x0005201401007387 */ /* 0x000fe20000100a00 */
[----:B------:R-:W-:Y:S02]  /*1e120*/  STL.64 [R1+0x528], R22 ;  /* 0x0005281601007387 */ /* 0x000fe40000100a00 */
[----:B------:R-:W0:Y:S02]  /*1e130*/  LDSM.16.MT88.4 R20, [R28+0x6180] ;  /* 0x006180001c14783b */ /* 0x000e240000004200 */
[----:B0-----:R-:W-:Y:S02]  /*1e140*/  STL.64 [R1+0x1100], R22 ;  /* 0x0011001601007387 */ /* 0x001fe40000100a00 */
[----:B------:R0:W-:Y:S02]  /*1e150*/  STL.64 [R1+0x10f8], R20 ;  /* 0x0010f81401007387 */ /* 0x0001e40000100a00 */
[----:B0-----:R-:W4:Y:S01]  /*1e160*/  LDL.LU R20, [R1+0x190] ;  /* 0x0001900001147983 */ /* 0x001f220000300800 */
[----:B------:R-:W4:Y:S02]  /*1e170*/  LDL.LU R21, [R1+0x194] ;  /* 0x0001940001157983 */ /* 0x000f240000300800 */
[----:B------:R-:W4:Y:S02]  /*1e180*/  LDL.LU R22, [R1+0x198] ;  /* 0x0001980001167983 */ /* 0x000f240000300800 */
[----:B------:R-:W4:Y:S01]  /*1e190*/  LDL.LU R23, [R1+0x19c] ;  /* 0x00019c0001177983 */ /* 0x000f220000300800 */
[----:B------:R-:W-:Y:S01]  /*1e1a0*/  LOP3.LUT R5, R28, 0x40, RZ, 0x3c, !PT ;  /* 0x000000401c057812 */ /* 0x000fe200078e3cff */
[----:B--2---:R-:W-:-:S02]  /*1e1b0*/  IMAD.MOV.U32 R3, RZ, RZ, R18 ;  /* 0x000000ffff037224 */ /* 0x004fc400078e0012 */
[----:B------:R-:W-:Y:S01]  /*1e1c0*/  IMAD.MOV.U32 R0, RZ, RZ, R19 ;  /* 0x000000ffff007224 */ /* 0x000fe200078e0013 */
[----:B------:R-:W-:Y:S01]  /*1e1d0*/  STL [R1+0xd9c], R28 ;  /* 0x000d9c1c01007387 */ /* 0x000fe20000100800 */
[C---:B---3--:R-:W-:Y:S08]  /*1e1e0*/  HMMA.16816.F32 R12, R24.reuse, R10, R12 ;  /* 0x0000000a180c723c */ /* 0x048ff0000000180c */
[C---:B----4-:R-:W-:Y:S01]  /*1e1f0*/  HMMA.16816.F32 R20, R24.reuse, R18, R20 ;  /* 0x000000121814723c */ /* 0x050fe20000001814 */
[----:B------:R-:W0:Y:S11]  /*1e200*/  LDSM.16.MT88.4 R16, [R5+0x6000] ;  /* 0x006000000510783b */ /* 0x000e360000004200 */
[----:B------:R-:W-:Y:S11]  /*1e210*/  @!UPT UIADD3 URZ, URZ, URZ, URZ ;  /* 0x0000003f3f3ff290 */ /* 0x000ff6000fffe03f */
[----:B------:R-:W-:Y:S01]  /*1e220*/  STL.64 [R1+0x1d0], R20 ;  /* 0x0001d01401007387 */ /* 0x000fe20000100a00 */
[----:B------:R-:W-:Y:S03]  /*1e230*/  STL.64 [R1+0x1d8], R22 ;  /* 0x0001d81601007387 */ /* 0x000fe60000100a00 */
[----:B0-----:R0:W-:Y:S01]  /*1e240*/  STL.64 [R1+0x1070], R18 ;  /* 0x0010701201007387 */ /* 0x0011e20000100a00 */
[----:B------:R-:W-:Y:S03]  /*1e250*/  STL.64 [R1+0x1068], R16 ;  /* 0x0010681001007387 */ /* 0x000fe60000100a00 */
[----:B0-----:R-:W2:Y:S01]  /*1e260*/  LDL.64 R18, [R1+0x8] ;  /* 0x0000080001127983 */ /* 0x001ea20000100a00 */
[----:B------:R-:W2:Y:S02]  /*1e270*/  LDL.LU R8, [R1+0x380] ;  /* 0x0003800001087983 */ /* 0x000ea40000300800 */
[----:B------:R-:W-:Y:S02]  /*1e280*/  STL.64 [R1+0x4a0], R12 ;  /* 0x0004a00c01007387 */ /* 0x000fe40000100a00 */
[----:B------:R-:W-:Y:S02]  /*1e290*/  STL.64 [R1+0x4a8], R14 ;  /* 0x0004a80e01007387 */ /* 0x000fe40000100a00 */
[----:B------:R-:W0:Y:S04]  /*1e2a0*/  LDSM.16.MT88.4 R12, [R5+0x6080] ;  /* 0x00608000050c783b */ /* 0x000e280000004200 */
[----:B------:R-:W2:Y:S01]  /*1e2b0*/  LDL.LU R9, [R1+0x384] ;  /* 0x0003840001097983 */ /* 0x000ea20000300800 */
[----:B------:R-:W2:Y:S02]  /*1e2c0*/  LDL.LU R10, [R1+0x388] ;  /* 0x00038800010a7983 */ /* 0x000ea40000300800 */
[----:B------:R-:W2:Y:S01]  /*1e2d0*/  LDL.LU R11, [R1+0x38c] ;  /* 0x00038c00010b7983 */ /* 0x000ea20000300800 */
[----:B0-----:R-:W-:Y:S01]  /*1e2e0*/  STL.64 [R1+0xfe0], R14 ;  /* 0x000fe00e01007387 */ /* 0x001fe20000100a00 */
[----:B------:R0:W-:Y:S03]  /*1e2f0*/  STL.64 [R1+0xfd8], R12 ;  /* 0x000fd80c01007387 */ /* 0x0001e60000100a00 */
        /* <DEDUP_REMOVED lines=16> */
[----:B----4-:R0:W-:Y:S01]  /*1e400*/  STL.64 [R1+0x10a0], R14 ;  /* 0x0010a00e01007387 */ /* 0x0101e20000100a00 */
[----:B---3--:R-:W-:Y:S03]  /*1e410*/  STL.64 [R1+0x1098], R12 ;  /* 0x0010980c01007387 */ /* 0x008fe60000100a00 */
[----:B0-----:R-:W3:Y:S01]  /*1e420*/  LDL.64 R14, [R1+0x38] ;  /* 0x00003800010e7983 */ /* 0x001ee20000100a00 */
[----:B--2---:R-:W-:Y:S03]  /*1e430*/  HMMA.16816.F32 R8, R24, R18, R8 ;  /* 0x000000121808723c */ /* 0x004fe60000001808 */
[----:B---3--:R0:W-:Y:S04]  /*1e440*/  STL.64 [R1+0x10b0], R14 ;  /* 0x0010b00e01007387 */ /* 0x0081e80000100a00 */
[----:B0-----:R-:W2:Y:S04]  /*1e450*/  LDL.64 R14, [R1+0x48] ;  /* 0x00004800010e7983 */ /* 0x001ea80000100a00 */
[----:B--2---:R0:W-:Y:S02]  /*1e460*/  STL.64 [R1+0x10c8], R14 ;  /* 0x0010c80e01007387 */ /* 0x0041e40000100a00 */
[----:B0-----:R-:W-:-:S02]  /*1e470*/  IMAD.MOV.U32 R14, RZ, RZ, R7 ;  /* 0x000000ffff0e7224 */ /* 0x001fc400078e0007 */
[----:B------:R-:W-:Y:S01]  /*1e480*/  IMAD.MOV.U32 R15, RZ, RZ, R2 ;  /* 0x000000ffff0f7224 */ /* 0x000fe200078e0002 */
[----:B------:R-:W2:Y:S01]  /*1e490*/  LDL.LU R7, [R1+0x110c] ;  /* 0x00110c0001077983 */ /* 0x000ea20000300800 */
[----:B------:R-:W3:Y:S02]  /*1e4a0*/  LDL.LU R2, [R1+0x1108] ;  /* 0x0011080001027983 */ /* 0x000ee40000300800 */
[----:B------:R-:W2:Y:S02]  /*1e4b0*/  LDL.LU R20, [R1+0x370] ;  /* 0x0003700001147983 */ /* 0x000ea40000300800 */
[----:B------:R-:W2:Y:S01]  /*1e4c0*/  LDL.LU R21, [R1+0x374] ;  /* 0x0003740001157983 */ /* 0x000ea20000300800 */
[----:B------:R-:W2:Y:S01]  /*1e4d0*/  LDL.LU R22, [R1+0x378] ;  /* 0x0003780001167983 */ /* 0x000ea20000300800 */
[----:B------:R-:W2:Y:S02]  /*1e4e0*/  LDL.LU R23, [R1+0x37c] ;  /* 0x00037c0001177983 */ /* 0x000ea40000300800 */
[----:B------:R-:W-:Y:S02]  /*1e4f0*/  STL.64 [R1+0x10e0], R14 ;  /* 0x0010e00e01007387 */ /* 0x000fe40000100a00 */
[----:B------:R0:W-:Y:S01]  /*1e500*/  STL.64 [R1+0x10a8], R18 ;  /* 0x0010a81201007387 */ /* 0x0001e20000100a00 */
[----:B------:R-:W4:Y:S01]  /*1e510*/  LDL.LU R16, [R1+0x430] ;  /* 0x0004300001107983 */ /* 0x000f220000300800 */
[----:B------:R-:W-:Y:S02]  /*1e520*/  STL.64 [R1+0x470], R8 ;  /* 0x0004700801007387 */ /* 0x000fe40000100a00 */
[----:B------:R-:W-:Y:S02]  /*1e530*/  STL.64 [R1+0x478], R10 ;  /* 0x0004780a01007387 */ /* 0x000fe40000100a00 */
[----:B------:R-:W4:Y:S01]  /*1e540*/  LDL.LU R17, [R1+0x434] ;  /* 0x0004340001117983 */ /* 0x000f220000300800 */
[----:B------:R-:W1:Y:S04]  /*1e550*/  LDSM.16.MT88.4 R8, [R5+0x6100] ;  /* 0x006100000508783b */ /* 0x000e680000004200 */
[----:B0-----:R-:W2:Y:S01]  /*1e560*/  LDL.LU R18, [R1+0x438] ;  /* 0x0004380001127983 */ /* 0x001ea20000300800 */
[----:B------:R-:W2:Y:S03]  /*1e570*/  LDL.LU R19, [R1+0x43c] ;  /* 0x00043c0001137983 */ /* 0x000ea60000300800 */
[----:B--2---:R-:W-:Y:S01]  /*1e580*/  STL.64 [R1+0x10c0], R18 ;  /* 0x0010c01201007387 */ /* 0x004fe20000100a00 */
[----:B----4-:R0:W-:Y:S03]  /*1e590*/  STL.64 [R1+0x10b8], R16 ;  /* 0x0010b81001007387 */ /* 0x0101e60000100a00 */
[----:B0-----:R-:W2:Y:S01]  /*1e5a0*/  LDL.LU R16, [R1+0x440] ;  /* 0x0004400001107983 */ /* 0x001ea20000300800 */
[----:B------:R-:W2:Y:S02]  /*1e5b0*/  LDL.LU R17, [R1+0x444] ;  /* 0x0004440001117983 */ /* 0x000ea40000300800 */
[----:B------:R-:W4:Y:S02]  /*1e5c0*/  LDL.LU R18, [R1+0x448] ;  /* 0x0004480001127983 */ /* 0x000f240000300800 */
[----:B------:R-:W4:Y:S02]  /*1e5d0*/  LDL.LU R19, [R1+0x44c] ;  /* 0x00044c0001137983 */ /* 0x000f240000300800 */
[----:B----4-:R-:W-:Y:S01]  /*1e5e0*/  STL.64 [R1+0x10d8], R18 ;  /* 0x0010d81201007387 */ /* 0x010fe20000100a00 */
[----:B--2---:R0:W-:Y:S03]  /*1e5f0*/  STL.64 [R1+0x10d0], R16 ;  /* 0x0010d01001007387 */ /* 0x0041e60000100a00 */
        /* <DEDUP_REMOVED lines=9> */
[----:B------:R-:W2:Y:S02]  /*1e690*/  LDL.LU R18, [R1+0x468] ;  /* 0x0004680001127983 */ /* 0x000ea40000300800 */
[----:B------:R-:W2:Y:S01]  /*1e6a0*/  LDL.LU R19, [R1+0x46c] ;  /* 0x00046c0001137983 */ /* 0x000ea20000300800 */
[----:B-1----:R-:W-:Y:S01]  /*1e6b0*/  STL.64 [R1+0xf68], R10 ;  /* 0x000f680a01007387 */ /* 0x002fe20000100a00 */
[----:B------:R-:W-:Y:S02]  /*1e6c0*/  STL.64 [R1+0xf60], R8 ;  /* 0x000f600801007387 */ /* 0x000fe40000100a00 */
[----:B------:R-:W2:Y:S02]  /*1e6d0*/  LDL.LU.64 R22, [R1+0x1100] ;  /* 0x0011000001167983 */ /* 0x000ea40000300a00 */
[----:B------:R-:W2:Y:S07]  /*1e6e0*/  LDL.LU.64 R20, [R1+0x10f8] ;  /* 0x0010f80001147983 */ /* 0x000eae0000300a00 */
[----:B------:R-:W-:Y:S01]  /*1e6f0*/  STL.64 [R1+0x380], R24 ;  /* 0x0003801801007387 */ /* 0x000fe20000100a00 */
[----:B------:R-:W-:Y:S02]  /*1e700*/  STL.64 [R1+0x388], R26 ;  /* 0x0003881a01007387 */ /* 0x000fe40000100a00 */
[----:B------:R-:W0:Y:S04]  /*1e710*/  LDSM.16.MT88.4 R24, [R5+0x6180] ;  /* 0x006180000518783b */ /* 0x000e280000004200 */
[----:B------:R-:W-:-:S02]  /*1e720*/  IMAD.MOV.U32 R14, RZ, RZ, R29 ;  /* 0x000000ffff0e7224 */ /* 0x000fc400078e001d */
[----:B------:R-:W-:Y:S01]  /*1e730*/  IMAD.MOV.U32 R15, RZ, RZ, R4 ;  /* 0x000000ffff0f7224 */ /* 0x000fe200078e0004 */
[----:B0-----:R0:W-:Y:S01]  /*1e740*/  STL.64 [R1+0xee0], R26 ;  /* 0x000ee01a01007387 */ /* 0x0011e20000100a00 */
[----:B------:R-:W-:Y:S03]  /*1e750*/  STL.64 [R1+0xed8], R24 ;  /* 0x000ed81801007387 */ /* 0x000fe60000100a00 */
[----:B0-----:R-:W4:Y:S02]  /*1e760*/  LDL.LU.64 R26, [R1+0x18] ;  /* 0x00001800011a7983 */ /* 0x001f240000300a00 */
        /* <DEDUP_REMOVED lines=32> */
[----:B------:R-:W-:Y:S02]  /*1e970*/  IMAD.MOV.U32 R10, RZ, RZ, R3 ;  /* 0x000000ffff0a7224 */ /* 0x000fe400078e0003 */
[----:B------:R-:W-:-:S07]  /*1e980*/  IMAD.MOV.U32 R11, RZ, RZ, R0 ;  /* 0x000000ffff0b7224 */ /* 0x000fce00078e0000 */
[C---:B--2---:R-:W-:Y:S11]  /*1e990*/  HMMA.16816.F32 R12, R20.reuse, R10, R12 ;  /* 0x0000000a140c723c */ /* 0x044ff6000000180c */
[----:B------:R-:W-:Y:S11]  /*1e9a0*/  @!UPT UIADD3 URZ, URZ, URZ, URZ ;  /* 0x0000003f3f3ff290 */ /* 0x000ff6000fffe03f */
[----:B------:R-:W-:Y:S01]  /*1e9b0*/  @!UPT UIADD3 URZ, URZ, URZ, URZ ;  /* 0x0000003f3f3ff290 */ /* 0x000fe2000fffe03f */
[----:B------:R-:W-:Y:S01]  /*1e9c0*/  STL.64 [R1+0x420], R12 ;  /* 0x0004200c01007387 */ /* 0x000fe20000100a00 */
[----:B------:R0:W-:Y:S03]  /*1e9d0*/  STL.64 [R1+0x428], R14 ;  /* 0x0004280e01007387 */ /* 0x0001e60000100a00 */
[----:B0-----:R-:W4:Y:S01]  /*1e9e0*/  LDL.LU.64 R14, [R1+0x1090] ;  /* 0x00109000010e7983 */ /* 0x001f220000300a00 */
[----:B------:R-:W4:Y:S02]  /*1e9f0*/  LDL.LU.64 R12, [R1+0x1088] ;  /* 0x00108800010c7983 */ /* 0x000f240000300a00 */
[----:B------:R-:W-:Y:S01]  /*1ea00*/  STL.64 [R1+0x1010], R10 ;  /* 0x0010100a01007387 */ /* 0x000fe20000100a00 */
[----:B----4-:R-:W-:Y:S11]  /*1ea10*/  HMMA.16816.F32 R12, R20, R26, R12 ;  /* 0x0000001a140c723c */ /* 0x010ff6000000180c */
[----:B------:R-:W-:Y:S11]  /*1ea20*/  @!UPT UIADD3 URZ, URZ, URZ, URZ ;  /* 0x0000003f3f3ff290 */ /* 0x000ff6000fffe03f */
[----:B------:R-:W-:Y:S01]  /*1ea30*/  @!UPT UIADD3 URZ, URZ, URZ, URZ ;  /* 0x0000003f3f3ff290 */ /* 0x000fe2000fffe03f */
[----:B------:R-:W-:Y:S01]  /*1ea40*/  STL.64 [R1+0x370], R12 ;  /* 0x0003700c01007387 */ /* 0x000fe20000100a00 */
[----:B------:R0:W-:Y:S03]  /*1ea50*/  STL.64 [R1+0x378], R14 ;  /* 0x0003780e01007387 */ /* 0x0001e60000100a00 */
[----:B0-----:R-:W2:Y:S01]  /*1ea60*/  LDL.LU.64 R14, [R1+0x1080] ;  /* 0x00108000010e7983 */ /* 0x001ea20000300a00 */
[----:B------:R-:W2:Y:S02]  /*1ea70*/  LDL.LU.64 R12, [R1+0x1078] ;  /* 0x00107800010c7983 */ /* 0x000ea40000300a00 */
[----:B------:R0:W-:Y:S02]  /*1ea80*/  STL.64 [R1+0x1008], R26 ;  /* 0x0010081a01007387 */ /* 0x0001e40000100a00 */
[----:B------:R-:W4:Y:S01]  /*1ea90*/  LDL.LU R24, [R1+0x400] ;  /* 0x0004000001187983 */ /* 0x000f220000300800 */
[----:B------:R-:W4:Y:S04]  /*1eaa0*/  LDL.LU R25, [R1+0x404] ;  /* 0x0004040001197983 */ /* 0x000f280000300800 */
[----:B0-----:R-:W4:Y:S01]  /*1eab0*/  LDL.LU R26, [R1+0x408] ;  /* 0x00040800011a7983 */ /* 0x001f220000300800 */
[----:B------:R-:W4:Y:S02]  /*1eac0*/  LDL.LU R27, [R1+0x40c] ;  /* 0x00040c00011b7983 */ /* 0x000f240000300800 */
[----:B------:R-:W-:-:S02]  /*1ead0*/  IMAD.MOV.U32 R3, RZ, RZ, R18 ;  /* 0x000000ffff037224 */ /* 0x000fc400078e0012 */
[----:B------:R-:W-:Y:S01]  /*1eae0*/  IMAD.MOV.U32 R0, RZ, RZ, R19 ;  /* 0x000000ffff007224 */ /* 0x000fe200078e0013 */
[C---:B--2---:R-:W-:Y:S08]  /*1eaf0*/  HMMA.16816.F32 R12, R20.reuse, R6, R12 ;  /* 0x00000006140c723c */ /* 0x044ff0000000180c */
[----:B----4-:R-:W-:Y:S11]  /*1eb00*/  HMMA.16816.F32 R24, R20, R18, R24 ;  /* 0x000000121418723c */ /* 0x010ff60000001818 */
[----:B------:R-:W-:Y:S11]  /*1eb10*/  @!UPT UIADD3 URZ, URZ, URZ, URZ ;  /* 0x0000003f3f3ff290 */ /* 0x000ff6000fffe03f */
[----:B------:R-:W-:Y:S01]  /*1eb20*/  @!UPT UIADD3 URZ, URZ, URZ, URZ ;  /* 0x0000003f3f3ff290 */ /* 0x000fe2000fffe03f */
[----:B------:R0:W-:Y:S01]  /*1eb30*/  STL.64 [R1+0x300], R24 ;  /* 0x0003001801007387 */ /* 0x0001e20000100a00 */
[----:B------:R1:W-:Y:S02]  /*1eb40*/  STL.64 [R1+0x308], R26 ;  /* 0x0003081a01007387 */ /* 0x0003e40000100a00 */
[----:B------:R-:W2:Y:S02]  /*1eb50*/  LDL.LU.64 R18, [R1+0x1070] ;  /* 0x0010700001127983 */ /* 0x000ea40000300a00 */
[----:B------:R-:W2:Y:S01]  /*1eb60*/  LDL.LU.64 R16, [R1+0x1068] ;  /* 0x0010680001107983 */ /* 0x000ea20000300a00 */
[----:B------:R-:W-:Y:S01]  /*1eb70*/  STL.64 [R1+0xfe8], R6 ;  /* 0x000fe80601007387 */ /* 0x000fe20000100a00 */
[----:B------:R-:W4:Y:S02]  /*1eb80*/  LDL.LU R20, [R1+0x270] ;  /* 0x0002700001147983 */ /* 0x000f240000300800 */
[----:B------:R-:W-:Y:S02]  /*1eb90*/  STL.64 [R1+0x1b0], R12 ;  /* 0x0001b00c01007387 */ /* 0x000fe40000100a00 */
[----:B------:R-:W-:Y:S01]  /*1eba0*/  STL.64 [R1+0x1b8], R14 ;  /* 0x0001b80e01007387 */ /* 0x000fe20000100a00 */
[----:B------:R-:W4:Y:S01]  /*1ebb0*/  LDL.LU R21, [R1+0x274] ;  /* 0x0002740001157983 */ /* 0x000f220000300800 */
[----:B------:R-:W2:Y:S02]  /*1ebc0*/  LDL.LU R22, [R1+0x278] ;  /* 0x0002780001167983 */ /* 0x000ea40000300800 */
[----:B------:R-:W2:Y:S01]  /*1ebd0*/  LDL.LU R23, [R1+0x27c] ;  /* 0x00027c0001177983 */ /* 0x000ea20000300800 */
[----:B0-----:R-:W2:Y:S01]  /*1ebe0*/  LDL.LU R24, [R1+0x3b0] ;  /* 0x0003b00001187983 */ /* 0x001ea20000300800 */
[----:B------:R-:W2:Y:S02]  /*1ebf0*/  LDL.LU R25, [R1+0x3b4] ;  /* 0x0003b40001197983 */ /* 0x000ea40000300800 */
[----:B-1----:R-:W2:Y:S02]  /*1ec00*/  LDL.LU R26, [R1+0x3b8] ;  /* 0x0003b800011a7983 */ /* 0x002ea40000300800 */
[----:B------:R-:W2:Y:S02]  /*1ec10*/  LDL.LU R27, [R1+0x3bc] ;  /* 0x0003bc00011b7983 */ /* 0x000ea40000300800 */
[----:B------:R-:W-:-:S02]  /*1ec20*/  IMAD.MOV.U32 R10, RZ, RZ, R9 ;  /* 0x000000ffff0a7224 */ /* 0x000fc400078e0009 */
[----:B------:R-:W-:Y:S01]  /*1ec30*/  IMAD.MOV.U32 R11, RZ, RZ, R8 ;  /* 0x000000ffff0b7224 */ /* 0x000fe200078e0008 */
[----:B--2---:R-:W-:Y:S01]  /*1ec40*/  STL.64 [R1+0x1020], R26 ;  /* 0x0010201a01007387 */ /* 0x004fe20000100a00 */
[----:B------:R0:W-:Y:S03]  /*1ec50*/  STL.64 [R1+0x1018], R24 ;  /* 0x0010181801007387 */ /* 0x0001e60000100a00 */
[----:B------:R1:W-:Y:S01]  /*1ec60*/  STL.64 [R1+0x1048], R10 ;  /* 0x0010480a01007387 */ /* 0x0003e20000100a00 */
[----:B0-----:R-:W2:Y:S01]  /*1ec70*/  LDL.LU R24, [R1+0x3c0] ;  /* 0x0003c00001187983 */ /* 0x001ea20000300800 */
[----:B------:R-:W2:Y:S02]  /*1ec80*/  LDL.LU R25, [R1+0x3c4] ;  /* 0x0003c40001197983 */ /* 0x000ea40000300800 */
[----:B------:R-:W2:Y:S02]  /*1ec90*/  LDL.LU R26, [R1+0x3c8] ;  /* 0x0003c800011a7983 */ /* 0x000ea40000300800 */
[----:B------:R-:W2:Y:S01]  /*1eca0*/  LDL.LU R27, [R1+0x3cc] ;  /* 0x0003cc00011b7983 */ /* 0x000ea20000300800 */
[----:B------:R-:W2:Y:S01]  /*1ecb0*/  LDL.LU R8, [R1+0x3e0] ;  /* 0x0003e00001087983 */ /* 0x000ea20000300800 */
[----:B------:R-:W2:Y:S02]  /*1ecc0*/  LDL.LU R9, [R1+0x3e4] ;  /* 0x0003e40001097983 */ /* 0x000ea40000300800 */
[----:B-1----:R-:W2:Y:S02]  /*1ecd0*/  LDL.LU R10, [R1+0x3e8] ;  /* 0x0003e800010a7983 */ /* 0x002ea40000300800 */
[----:B------:R-:W2:Y:S02]  /*1ece0*/  LDL.LU R11, [R1+0x3ec] ;  /* 0x0003ec00010b7983 */ /* 0x000ea40000300800 */
[----:B--2---:R0:W-:Y:S01]  /*1ecf0*/  STL.64 [R1+0x1058], R10 ;  /* 0x0010580a01007387 */ /* 0x0041e20000100a00 */
[----:B------:R-:W-:Y:S03]  /*1ed00*/  STL.64 [R1+0x1050], R8 ;  /* 0x0010500801007387 */ /* 0x000fe60000100a00 */
[----:B0-----:R-:W2:Y:S01]  /*1ed10*/  LDL.64 R10, [R1+0x68] ;  /* 0x00006800010a7983 */ /* 0x001ea20000100a00 */
[----:B------:R-:W-:Y:S02]  /*1ed20*/  STL.64 [R1+0x1030], R26 ;  /* 0x0010301a01007387 */ /* 0x000fe40000100a00 */
[----:B------:R0:W-:Y:S02]  /*1ed30*/  STL.64 [R1+0x1028], R24 ;  /* 0x0010281801007387 */ /* 0x0001e40000100a00 */
[----:B0-----:R-:W2:Y:S01]  /*1ed40*/  LDL.LU R24, [R1+0x3d0] ;  /* 0x0003d00001187983 */ /* 0x001ea20000300800 */
[----:B------:R-:W2:Y:S02]  /*1ed50*/  LDL.LU R25, [R1+0x3d4] ;  /* 0x0003d40001197983 */ /* 0x000ea40000300800 */
[----:B------:R-:W2:Y:S02]  /*1ed60*/  LDL.LU R26, [R1+0x3d8] ;  /* 0x0003d800011a7983 */ /* 0x000ea40000300800 */
[----:B------:R-:W2:Y:S02]  /*1ed70*/  LDL.LU R27, [R1+0x3dc] ;  /* 0x0003dc00011b7983 */ /* 0x000ea40000300800 */
[----:B--2---:R0:W-:Y:S01]  /*1ed80*/  STL.64 [R1+0x1040], R26 ;  /* 0x0010401a01007387 */ /* 0x0041e20000100a00 */
[----:B------:R1:W-:Y:S03]  /*1ed90*/  STL.64 [R1+0x1038], R24 ;  /* 0x0010381801007387 */ /* 0x0003e60000100a00 */
[----:B0-----:R-:W2:Y:S01]  /*1eda0*/  LDL.64 R26, [R1+0x58] ;  /* 0x00005800011a7983 */ /* 0x001ea20000100a00 */
[----:B------:R-:W-:-:S02]  /*1edb0*/  IMAD.MOV.U32 R6, RZ, RZ, R3 ;  /* 0x000000ffff067224 */ /* 0x000fc400078e0003 */
[----:B------:R-:W-:Y:S01]  /*1edc0*/  IMAD.MOV.U32 R7, RZ, RZ, R0 ;  /* 0x000000ffff077224 */ /* 0x000fe200078e0000 */
[----:B--2---:R0:W-:Y:S01]  /*1edd0*/  STL.64 [R1+0x1060], R26 ;  /* 0x0010601a01007387 */ /* 0x0041e20000100a00 */
[----:B-1----:R-:W2:Y:S02]  /*1ede0*/  LDL.LU R24, [R1+0x3f0] ;  /* 0x0003f00001187983 */ /* 0x002ea40000300800 */
[----:B------:R-:W2:Y:S01]  /*1edf0*/  LDL.LU R25, [R1+0x3f4] ;  /* 0x0003f40001197983 */ /* 0x000ea20000300800 */
[----:B0-----:R-:W2:Y:S01]  /*1ee00*/  LDL.LU R26, [R1+0x3f8] ;  /* 0x0003f800011a7983 */ /* 0x001ea20000300800 */
[----:B------:R-:W2:Y:S02]  /*1ee10*/  LDL.LU R27, [R1+0x3fc] ;  /* 0x0003fc00011b7983 */ /* 0x000ea40000300800 */
[----:B------:R0:W-:Y:S02]  /*1ee20*/  STL.64 [R1+0xf98], R22 ;  /* 0x000f981601007387 */ /* 0x0001e40000100a00 */
[----:B----4-:R-:W-:Y:S01]  /*1ee30*/  STL.64 [R1+0xf90], R20 ;  /* 0x000f901401007387 */ /* 0x010fe20000100a00 */
[----:B------:R1:W-:Y:S01]  /*1ee40*/  STL.64 [R1+0x1000], R6 ;  /* 0x0010000601007387 */ /* 0x0003e20000100a00 */
[----:B------:R-:W4:Y:S02]  /*1ee50*/  LDL.LU R12, [R1+0x2c0] ;  /* 0x0002c000010c7983 */ /* 0x000f240000300800 */
[----:B------:R-:W4:Y:S02]  /*1ee60*/  LDL.LU R13, [R1+0x2c4] ;  /* 0x0002c400010d7983 */ /* 0x000f240000300800 */
[----:B------:R-:W3:Y:S01]  /*1ee70*/  LDL.LU R14, [R1+0x2c8] ;  /* 0x0002c800010e7983 */ /* 0x000ee20000300800 */
[----:B------:R-:W3:Y:S01]  /*1ee80*/  LDL.LU R15, [R1+0x2cc] ;  /* 0x0002cc00010f7983 */ /* 0x000ee20000300800 */
[----:B0-----:R-:W-:-:S02]  /*1ee90*/  IMAD.MOV.U32 R23, RZ, RZ, R4 ;  /* 0x000000ffff177224 */ /* 0x001fc400078e0004 */
[----:B------:R-:W-:Y:S01]  /*1eea0*/  IMAD.MOV.U32 R22, RZ, RZ, R5 ;  /* 0x000000ffff167224 */ /* 0x000fe200078e0005 */
[----:B------:R-:W4:Y:S01]  /*1eeb0*/  LDL.LU R4, [R1+0x3a0] ;  /* 0x0003a00001047983 */ /* 0x000f220000300800 */
[----:B------:R-:W4:Y:S02]  /*1eec0*/  LDL.LU R5, [R1+0x3a4] ;  /* 0x0003a40001057983 */ /* 0x000f240000300800 */
[----:B-1----:R-:W4:Y:S02]  /*1eed0*/  LDL.LU R6, [R1+0x3a8] ;  /* 0x0003a80001067983 */ /* 0x002f240000300800 */
[----:B------:R-:W4:Y:S02]  /*1eee0*/  LDL.LU R7, [R1+0x3ac] ;  /* 0x0003ac0001077983 */ /* 0x000f240000300800 */
[----:B------:R-:W-:Y:S02]  /*1eef0*/  IMAD.MOV.U32 R3, RZ, RZ, R10 ;  /* 0x000000ffff037224 */ /* 0x000fe400078e000a */
[----:B------:R-:W-:Y:S01]  /*1ef00*/  IMAD.MOV.U32 R0, RZ, RZ, R11 ;  /* 0x000000ffff007224 */ /* 0x000fe200078e000b */
[C---:B--2---:R-:W-:Y:S01]  /*1ef10*/  HMMA.16816.F32 R24, R16.reuse, R10, R24 ;  /* 0x0000000a1018723c */ /* 0x044fe20000001818 */
[----:B---3--:R-:W-:Y:S01]  /*1ef20*/  STL.64 [R1+0xff8], R14 ;  /* 0x000ff80e01007387 */ /* 0x008fe20000100a00 */
[----:B----4-:R0:W-:Y:S03]  /*1ef30*/  STL.64 [R1+0xff0], R12 ;  /* 0x000ff00c01007387 */ /* 0x0101e60000100a00 */
        /* <DEDUP_REMOVED lines=14> */
[----:B------:R1:W-:Y:S02]  /*1f020*/  STL.64 [R1+0x3e8], R10 ;  /* 0x0003e80a01007387 */ /* 0x0003e40000100a00 */
[----:B0-----:R-:W-:Y:S01]  /*1f030*/  IMAD.MOV.U32 R9, RZ, RZ, R26 ;  /* 0x000000ffff097224 */ /* 0x001fe200078e001a */
[----:B-1----:R-:W3:Y:S01]  /*1f040*/  LDL.LU.64 R10, [R1+0x1048] ;  /* 0x00104800010a7983 */ /* 0x002ee20000300a00 */
[----:B------:R-:W-:Y:S02]  /*1f050*/  IMAD.MOV.U32 R8, RZ, RZ, R27 ;  /* 0x000000ffff087224 */ /* 0x000fe400078e001b */
[----:B------:R-:W4:Y:S02]  /*1f060*/  LDL.LU.64 R26, [R1+0x1040] ;  /* 0x00104000011a7983 */ /* 0x000f240000300a00 */
[----:B------:R-:W4:Y:S02]  /*1f070*/  LDL.LU.64 R24, [R1+0x1038] ;  /* 0x0010380001187983 */ /* 0x000f240000300a00 */
[----:B----4-:R-:W-:Y:S11]  /*1f080*/  HMMA.16816.F32 R24, R16, R22, R24 ;  /* 0x000000161018723c */ /* 0x010ff60000001818 */
[----:B------:R-:W-:Y:S11]  /*1f090*/  @!UPT UIADD3 URZ, URZ, URZ, URZ ;  /* 0x0000003f3f3ff290 */ /* 0x000ff6000fffe03f */
[----:B------:R-:W-:Y:S01]  /*1f0a0*/  @!UPT UIADD3 URZ, URZ, URZ, URZ ;  /* 0x0000003f3f3ff290 */ /* 0x000fe2000fffe03f */
[----:B------:R-:W-:Y:S01]  /*1f0b0*/  STL.64 [R1+0x3d0], R24 ;  /* 0x0003d01801007387 */ /* 0x000fe20000100a00 */
[----:B------:R0:W-:Y:S03]  /*1f0c0*/  STL.64 [R1+0x3d8], R26 ;  /* 0x0003d81a01007387 */ /* 0x0001e60000100a00 */
[----:B0-----:R-:W3:Y:S01]  /*1f0d0*/  LDL.LU.64 R26, [R1+0x1030] ;  /* 0x00103000011a7983 */ /* 0x001ee20000300a00 */
[----:B------:R-:W3:Y:S02]  /*1f0e0*/  LDL.LU.64 R24, [R1+0x1028] ;  /* 0x0010280001187983 */ /* 0x000ee40000300a00 */
[----:B------:R0:W-:Y:S02]  /*1f0f0*/  STL.64 [R1+0xfa8], R22 ;  /* 0x000fa81601007387 */ /* 0x0001e40000100a00 */
[----:B0-----:R-:W-:Y:S02]  /*1f100*/  IMAD.MOV.U32 R22, RZ, RZ, R9 ;  /* 0x000000ffff167224 */ /* 0x001fe400078e0009 */
[----:B------:R-:W-:-:S05]  /*1f110*/  IMAD.MOV.U32 R23, RZ, RZ, R8 ;  /* 0x000000ffff177224 */ /* 0x000fca00078e0008 */
[----:B------:R-:W-:Y:S01]  /*1f120*/  STL.64 [R1+0xfc0], R22 ;  /* 0x000fc01601007387 */ /* 0x000fe20000100a00 */
[C---:B---3--:R-:W-:Y:S03]  /*1f130*/  HMMA.16816.F32 R8, R16.reuse, R10, R24 ;  /* 0x0000000a1008723c */ /* 0x048fe60000001818 */
[----:B------:R-:W3:Y:S01]  /*1f140*/  LDL.LU.64 R26, [R1+0x1020] ;  /* 0x00102000011a7983 */ /* 0x000ee20000300a00 */
[----:B------:R-:W3:Y:S11]  /*1f150*/  LDL.LU.64 R24, [R1+0x1018] ;  /* 0x0010180001187983 */ /* 0x000ef60000300a00 */
[----:B------:R-:W-:Y:S08]  /*1f160*/  @!UPT UIADD3 URZ, URZ, URZ, URZ ;  /* 0x0000003f3f3ff290 */ /* 0x000ff0000fffe03f */
[----:B------:R-:W-:Y:S01]  /*1f170*/  STL.64 [R1+0x3c0], R8 ;  /* 0x0003c00801007387 */ /* 0x000fe20000100a00 */
[----:B------:R0:W-:Y:S03]  /*1f180*/  STL.64 [R1+0x3c8], R10 ;  /* 0x0003c80a01007387 */ /* 0x0001e60000100a00 */
[----:B0-----:R-:W3:Y:S02]  /*1f190*/  LDL.LU.64 R10, [R1+0x1010] ;  /* 0x00101000010a7983 */ /* 0x001ee40000300a00 */
[C---:B---3--:R-:W-:Y:S11]  /*1f1a0*/  HMMA.16816.F32 R24, R16.reuse, R10, R24 ;  /* 0x0000000a1018723c */ /* 0x048ff60000001818 */
        /* <DEDUP_REMOVED lines=33> */
[----:B0-----:R-:W3:Y:S01]  /*1f3c0*/  LDL.LU.64 R6, [R1+0xfe8] ;  /* 0x000fe80001067983 */ /* 0x001ee20000300a00 */
[----:B------:R-:W-:Y:S02]  /*1f3d0*/  IMAD.MOV.U32 R22, RZ, RZ, R3 ;  /* 0x000000ffff167224 */ /* 0x000fe400078e0003 */
[----:B------:R-:W-:Y:S01]  /*1f3e0*/  IMAD.MOV.U32 R23, RZ, RZ, R0 ;  /* 0x000000ffff177224 */ /* 0x000fe200078e0000 */
[----:B---3--:R-:W-:Y:S01]  /*1f3f0*/  HMMA.16816.F32 R16, R16, R6, R12 ;  /* 0x000000061010723c */ /* 0x008fe2000000180c */
        /* <DEDUP_REMOVED lines=9> */
[----:B------:R0:W-:Y:S04]  /*1f490*/  STL.64 [R1+0xf80], R6 ;  /* 0x000f800601007387 */ /* 0x0001e80000100a00 */
[----:B0-----:R-:W3:Y:S01]  /*1f4a0*/  LDL.LU.64 R6, [R1+0x38] ;  /* 0x0000380001067983 */ /* 0x001ee20000300a00 */
        /* <DEDUP_REMOVED lines=20> */
[----:B------:R-:W2:Y:S01]  /*1f5f0*/  LDL.LU.64 R20, [R1+0xf90] ;  /* 0x000f900001147983 */ /* 0x000ea20000300a00 */
[C---:B---3--:R-:W-:Y:S11]  /*1f600*/  HMMA.16816.F32 R16, R12.reuse, R6, R16 ;  /* 0x000000060c10723c */ /* 0x048ff60000001810 */
[----:B------:R-:W-:Y:S11]  /*1f610*/  @!UPT UIADD3 URZ, URZ, URZ, URZ ;  /* 0x0000003f3f3ff290 */ /* 0x000ff6000fffe03f */
[----:B------:R-:W-:Y:S01]  /*1f620*/  @!UPT UIADD3 URZ, URZ, URZ, URZ ;  /* 0x0000003f3f3ff290 */ /* 0x000fe2000fffe03f */
[----:B------:R0:W-:Y:S02]  /*1f630*/  STL.64 [R1+0x2a0], R16 ;  /* 0x0002a01001007387 */ /* 0x0001e40000100a00 */
[----:B0-----:R-:W-:Y:S02]  /*1f640*/  IMAD.MOV.U32 R17, RZ, RZ, R6 ;  /* 0x000000ffff117224 */ /* 0x001fe400078e0006 */
[----:B------:R-:W-:Y:S01]  /*1f650*/  IMAD.MOV.U32 R16, RZ, RZ, R7 ;  /* 0x000000ffff107224 */ /* 0x000fe200078e0007 */
[----:B------:R-:W-:Y:S04]  /*1f660*/  STL.64 [R1+0x2a8], R18 ;  /* 0x0002a81201007387 */ /* 0x000fe80000100a00 */
[----:B------:R-:W-:Y:S01]  /*1f670*/  STL.64 [R1+0xf88], R16 ;  /* 0x000f881001007387 */ /* 0x000fe20000100a00 */
[C---:B--2---:R-:W-:Y:S03]  /*1f680*/  HMMA.16816.F32 R4, R12.reuse, R10, R20 ;  /* 0x0000000a0c04723c */ /* 0x044fe60000001814 */
[----:B------:R-:W2:Y:S11]  /*1f690*/  LDL.LU R20, [R1+0x120] ;  /* 0x0001200001147983 */ /* 0x000eb60000300800 */
[----:B------:R-:W-:Y:S09]  /*1f6a0*/  @!UPT UIADD3 URZ, URZ, URZ, URZ ;  /* 0x0000003f3f3ff290 */ /* 0x000ff2000fffe03f */
[----:B------:R-:W-:Y:S01]  /*1f6b0*/  STL.64 [R1+0x1c0], R4 ;  /* 0x0001c00401007387 */ /* 0x000fe20000100a00 */
[----:B------:R-:W-:Y:S02]  /*1f6c0*/  STL.64 [R1+0x1c8], R6 ;  /* 0x0001c80601007387 */ /* 0x000fe40000100a00 */
[----:B------:R-:W2:Y:S02]  /*1f6d0*/  LDL.LU R21, [R1+0x124] ;  /* 0x0001240001157983 */ /* 0x000ea40000300800 */
[----:B------:R-:W3:Y:S01]  /*1f6e0*/  LDL.LU R22, [R1+0x128] ;  /* 0x0001280001167983 */ /* 0x000ee20000300800 */
[----:B------:R-:W3:Y:S04]  /*1f6f0*/  LDL.LU R23, [R1+0x12c] ;  /* 0x00012c0001177983 */ /* 0x000ee80000300800 */
[----:B---3--:R-:W-:Y:S01]  /*1f700*/  STL.64 [R1+0xef0], R22 ;  /* 0x000ef01601007387 */ /* 0x008fe20000100a00 */
[----:B--2---:R0:W-:Y:S03]  /*1f710*/  STL.64 [R1+0xee8], R20 ;  /* 0x000ee81401007387 */ /* 0x0041e60000100a00 */
[----:B0-----:R-:W2:Y:S01]  /*1f720*/  LDL.LU R20, [R1+0x130] ;  /* 0x0001300001147983 */ /* 0x001ea20000300800 */
[----:B------:R-:W2:Y:S02]  /*1f730*/  LDL.LU R21, [R1+0x134] ;  /* 0x0001340001157983 */ /* 0x000ea40000300800 */
[----:B------:R-:W3:Y:S02]  /*1f740*/  LDL.LU R22, [R1+0x138] ;  /* 0x0001380001167983 */ /* 0x000ee40000300800 */
[----:B------:R-:W3:Y:S01]  /*1f750*/  LDL.LU R23, [R1+0x13c] ;  /* 0x00013c0001177983 */ /* 0x000ee20000300800 */
[----:B------:R-:W4:Y:S01]  /*1f760*/  LDL.LU R16, [R1+0x260] ;  /* 0x0002600001107983 */ /* 0x000f220000300800 */
[----:B------:R-:W4:Y:S02]  /*1f770*/  LDL.LU R17, [R1+0x264] ;  /* 0x0002640001117983 */ /* 0x000f240000300800 */
[----:B------:R-:W4:Y:S02]  /*1f780*/  LDL.LU R18, [R1+0x268] ;  /* 0x0002680001127983 */ /* 0x000f240000300800 */
[----:B------:R-:W4:Y:S01]  /*1f790*/  LDL.LU R19, [R1+0x26c] ;  /* 0x00026c0001137983 */ /* 0x000f220000300800 */
[----:B---3--:R0:W-:Y:S01]  /*1f7a0*/  STL.64 [R1+0xf00], R22 ;  /* 0x000f001601007387 */ /* 0x0081e20000100a00 */
[----:B--2---:R1:W-:Y:S03]  /*1f7b0*/  STL.64 [R1+0xef8], R20 ;  /* 0x000ef81401007387 */ /* 0x0043e60000100a00 */
[----:B0-----:R-:W2:Y:S04]  /*1f7c0*/  LDL.LU.64 R22, [R1+0x28] ;  /* 0x0000280001167983 */ /* 0x001ea80000300a00 */
[----:B--2---:R0:W-:Y:S01]  /*1f7d0*/  STL.64 [R1+0xf10], R22 ;  /* 0x000f101601007387 */ /* 0x0041e20000100a00 */
[----:B-1----:R-:W2:Y:S02]  /*1f7e0*/  LDL.LU R20, [R1+0x150] ;  /* 0x0001500001147983 */ /* 0x002ea40000300800 */
[----:B------:R-:W2:Y:S01]  /*1f7f0*/  LDL.LU R21, [R1+0x154] ;  /* 0x0001540001157983 */ /* 0x000ea20000300800 */
[----:B0-----:R-:W3:Y:S01]  /*1f800*/  LDL.LU R22, [R1+0x158] ;  /* 0x0001580001167983 */ /* 0x001ee20000300800 */
[----:B------:R-:W3:Y:S02]  /*1f810*/  LDL.LU R23, [R1+0x15c] ;  /* 0x00015c0001177983 */ /* 0x000ee40000300800 */
[----:B------:R-:W2:Y:S02]  /*1f820*/  LDL.LU R8, [R1+0x1a0] ;  /* 0x0001a00001087983 */ /* 0x000ea40000300800 */
[----:B------:R-:W2:Y:S01]  /*1f830*/  LDL.LU R9, [R1+0x1a4] ;  /* 0x0001a40001097983 */ /* 0x000ea20000300800 */
[----:B------:R-:W2:Y:S01]  /*1f840*/  LDL.LU R10, [R1+0x1a8] ;  /* 0x0001a800010a7983 */ /* 0x000ea20000300800 */
[----:B------:R-:W2:Y:S02]  /*1f850*/  LDL.LU R11, [R1+0x1ac] ;  /* 0x0001ac00010b7983 */ /* 0x000ea40000300800 */
[----:B------:R-:W3:Y:S02]  /*1f860*/  LDL.LU R4, [R1+0x250] ;  /* 0x0002500001047983 */ /* 0x000ee40000300800 */
[----:B------:R-:W3:Y:S01]  /*1f870*/  LDL.LU R5, [R1+0x254] ;  /* 0x0002540001057983 */ /* 0x000ee20000300800 */
[----:B------:R-:W3:Y:S01]  /*1f880*/  LDL.LU R6, [R1+0x258] ;  /* 0x0002580001067983 */ /* 0x000ee20000300800 */
[----:B------:R-:W3:Y:S03]  /*1f890*/  LDL.LU R7, [R1+0x25c] ;  /* 0x00025c0001077983 */ /* 0x000ee60000300800 */
[----:B--2---:R0:W-:Y:S01]  /*1f8a0*/  STL.64 [R1+0xf78], R10 ;  /* 0x000f780a01007387 */ /* 0x0041e20000100a00 */
[----:B------:R-:W-:Y:S03]  /*1f8b0*/  STL.64 [R1+0xf70], R8 ;  /* 0x000f700801007387 */ /* 0x000fe60000100a00 */
[----:B0-----:R-:W2:Y:S01]  /*1f8c0*/  LDL.LU.64 R10, [R1+0x8] ;  /* 0x00000800010a7983 */ /* 0x001ea20000300a00 */
[----:B---3--:R0:W-:Y:S02]  /*1f8d0*/  STL.64 [R1+0xf20], R22 ;  /* 0x000f201601007387 */ /* 0x0081e40000100a00 */
[----:B------:R1:W-:Y:S01]  /*1f8e0*/  STL.64 [R1+0xf18], R20 ;  /* 0x000f181401007387 */ /* 0x0003e20000100a00 */
[----:B0-----:R-:W3:Y:S01]  /*1f8f0*/  LDL.LU.64 R22, [R1+0x48] ;  /* 0x0000480001167983 */ /* 0x001ee20000300a00 */
[C---:B----4-:R-:W-:Y:S03]  /*1f900*/  HMMA.16816.F32 R16, R12.reuse, R26, R16 ;  /* 0x0000001a0c10723c */ /* 0x050fe60000001810 */
[----:B---3--:R0:W-:Y:S01]  /*1f910*/  STL.64 [R1+0xf38], R22 ;  /* 0x000f381601007387 */ /* 0x0081e20000100a00 */
[----:B-1----:R-:W3:Y:S02]  /*1f920*/  LDL.LU R20, [R1+0x170] ;  /* 0x0001700001147983 */ /* 0x002ee40000300800 */
[----:B------:R-:W3:Y:S01]  /*1f930*/  LDL.LU R21, [R1+0x174] ;  /* 0x0001740001157983 */ /* 0x000ee20000300800 */
[----:B0-----:R-:W4:Y:S01]  /*1f940*/  LDL.LU R22, [R1+0x178] ;  /* 0x0001780001167983 */ /* 0x001f220000300800 */
[----:B------:R-:W4:Y:S03]  /*1f950*/  LDL.LU R23, [R1+0x17c] ;  /* 0x00017c0001177983 */ /* 0x000f260000300800 */
[----:B----4-:R0:W-:Y:S01]  /*1f960*/  STL.64 [R1+0xf48], R22 ;  /* 0x000f481601007387 */ /* 0x0101e20000100a00 */
[----:B---3--:R-:W-:Y:S03]  /*1f970*/  STL.64 [R1+0xf40], R20 ;  /* 0x000f401401007387 */ /* 0x008fe60000100a00 */
[----:B0-----:R-:W3:Y:S08]  /*1f980*/  LDL.LU.64 R22, [R1+0x68] ;  /* 0x0000680001167983 */ /* 0x001ef00000300a00 */
[----:B------:R0:W-:Y:S02]  /*1f990*/  STL.64 [R1+0x290], R16 ;  /* 0x0002901001007387 */ /* 0x0001e40000100a00 */
[----:B------:R-:W-:Y:S01]  /*1f9a0*/  STL.64 [R1+0x298], R18 ;  /* 0x0002981201007387 */ /* 0x000fe20000100a00 */
[----:B0-----:R-:W4:Y:S01]  /*1f9b0*/  LDL.LU.64 R16, [R1+0xf88] ;  /* 0x000f880001107983 */ /* 0x001f220000300a00 */
[----:B------:R0:W-:Y:S02]  /*1f9c0*/  STL.64 [R1+0xf08], R26 ;  /* 0x000f081a01007387 */ /* 0x0001e40000100a00 */
[----:B------:R-:W3:Y:S02]  /*1f9d0*/  LDL.LU R24, [R1+0x140] ;  /* 0x0001400001187983 */ /* 0x000ee40000300800 */
[----:B------:R-:W3:Y:S01]  /*1f9e0*/  LDL.LU R25, [R1+0x144] ;  /* 0x0001440001197983 */ /* 0x000ee20000300800 */
[----:B0-----:R-:W3:Y:S01]  /*1f9f0*/  LDL.LU R26, [R1+0x148] ;  /* 0x00014800011a7983 */ /* 0x001ee20000300800 */
[----:B------:R-:W3:Y:S01]  /*1fa00*/  LDL.LU R27, [R1+0x14c] ;  /* 0x00014c00011b7983 */ /* 0x000ee20000300800 */
[----:B--2---:R-:W-:Y:S02]  /*1fa10*/  HMMA.16816.F32 R4, R12, R10, R4 ;  /* 0x0000000a0c04723c */ /* 0x004fe40000001804 */
[----:B---3--:R-:W-:Y:S01]  /*1fa20*/  STL.64 [R1+0xf30], R26 ;  /* 0x000f301a01007387 */ /* 0x008fe20000100a00 */
[----:B------:R0:W-:Y:S03]  /*1fa30*/  STL.64 [R1+0xf28], R24 ;  /* 0x000f281801007387 */ /* 0x0001e60000100a00 */
        /* <DEDUP_REMOVED lines=8> */
[----:B------:R-:W2:Y:S02]  /*1fac0*/  LDL.LU R26, [R1+0x188] ;  /* 0x00018800011a7983 */ /* 0x000ea40000300800 */
[----:B------:R-:W2:Y:S01]  /*1fad0*/  LDL.LU R27, [R1+0x18c] ;  /* 0x00018c00011b7983 */ /* 0x000ea20000300800 */
[----:B------:R-:W3:Y:S01]  /*1fae0*/  LDL.LU R19, [R1+0x768] ;  /* 0x0007680001137983 */ /* 0x000ee20000300800 */
[----:B------:R0:W-:Y:S02]  /*1faf0*/  STL.64 [R1+0x4b0], R4 ;  /* 0x0004b00401007387 */ /* 0x0001e40000100a00 */
[----:B------:R1:W-:Y:S02]  /*1fb00*/  STL.64 [R1+0x4b8], R6 ;  /* 0x0004b80601007387 */ /* 0x0003e40000100a00 */
[----:B0-----:R-:W-:Y:S01]  /*1fb10*/  IMAD.MOV.U32 R5, RZ, RZ, R10 ;  /* 0x000000ffff057224 */ /* 0x001fe200078e000a */
[----:B-1----:R-:W2:Y:S01]  /*1fb20*/  LDL.LU.64 R6, [R1+0xf80] ;  /* 0x000f800001067983 */ /* 0x002ea20000300a00 */
[----:B------:R-:W-:-:S02]  /*1fb30*/  IMAD.MOV.U32 R4, RZ, RZ, R11 ;  /* 0x000000ffff047224 */ /* 0x000fc400078e000b */
[----:B------:R-:W2:Y:S02]  /*1fb40*/  LDL.LU.64 R10, [R1+0xf78] ;  /* 0x000f7800010a7983 */ /* 0x000ea40000300a00 */
[----:B------:R-:W2:Y:S02]  /*1fb50*/  LDL.LU.64 R8, [R1+0xf70] ;  /* 0x000f700001087983 */ /* 0x000ea40000300a00 */
[----:B--2---:R-:W-:Y:S01]  /*1fb60*/  HMMA.16816.F32 R12, R12, R6, R8 ;  /* 0x000000060c0c723c */ /* 0x004fe20000001808 */
[----:B------:R-:W2:Y:S01]  /*1fb70*/  LDL.LU.64 R10, [R1+0xf68] ;  /* 0x000f6800010a7983 */ /* 0x000ea20000300a00 */
[----:B------:R-:W2:Y:S02]  /*1fb80*/  LDL.LU.64 R8, [R1+0xf60] ;  /* 0x000f600001087983 */ /* 0x000ea40000300a00 */
[----:B------:R-:W-:Y:S02]  /*1fb90*/  IMAD.MOV.U32 R0, RZ, RZ, R22 ;  /* 0x000000ffff007224 */ /* 0x000fe400078e0016 */
[----:B------:R-:W-:Y:S11]  /*1fba0*/  IMAD.MOV.U32 R28, RZ, RZ, R23 ;  /* 0x000000ffff1c7224 */ /* 0x000ff600078e0017 */
[----:B------:R-:W-:Y:S06]  /*1fbb0*/  @!UPT UIADD3 URZ, URZ, URZ, URZ ;  /* 0x0000003f3f3ff290 */ /* 0x000fec000fffe03f */
[----:B------:R-:W-:Y:S01]  /*1fbc0*/  STL.64 [R1+0x1a0], R12 ;  /* 0x0001a00c01007387 */ /* 0x000fe20000100a00 */
[----:B------:R0:W-:Y:S03]  /*1fbd0*/  STL.64 [R1+0x1a8], R14 ;  /* 0x0001a80e01007387 */ /* 0x0001e60000100a00 */
[----:B0-----:R-:W3:Y:S01]  /*1fbe0*/  LDL.LU.64 R14, [R1+0x58] ;  /* 0x00005800010e7983 */ /* 0x001ee20000300a00 */
[C---:B--2---:R-:W-:Y:S11]  /*1fbf0*/  HMMA.16816.F32 R24, R8.reuse, R22, R24 ;  /* 0x000000160818723c */ /* 0x044ff60000001818 */
[----:B------:R-:W-:Y:S11]  /*1fc00*/  @!UPT UIADD3 URZ, URZ, URZ, URZ ;  /* 0x0000003f3f3ff290 */ /* 0x000ff6000fffe03f */
[----:B------:R-:W-:Y:S01]  /*1fc10*/  @!UPT UIADD3 URZ, URZ, URZ, URZ ;  /* 0x0000003f3f3ff290 */ /* 0x000fe2000fffe03f */
[----:B------:R-:W-:Y:S01]  /*1fc20*/  STL.64 [R1+0x510], R24 ;  /* 0x0005101801007387 */ /* 0x000fe20000100a00 */
[----:B------:R0:W-:Y:S03]  /*1fc30*/  STL.64 [R1+0x518], R26 ;  /* 0x0005181a01007387 */ /* 0x0001e60000100a00 */
[----:B0-----:R-:W2:Y:S01]  /*1fc40*/  LDL.LU.64 R26, [R1+0xf58] ;  /* 0x000f5800011a7983 */ /* 0x001ea20000300a00 */
[----:B------:R-:W2:Y:S02]  /*1fc50*/  LDL.LU.64 R24, [R1+0xf50] ;  /* 0x000f500001187983 */ /* 0x000ea40000300a00 */
[----:B------:R-:W3:Y:S02]  /*1fc60*/  LDL.LU.64 R22, [R1+0xf48] ;  /* 0x000f480001167983 */ /* 0x000ee40000300a00 */
[----:B------:R-:W3:Y:S02]  /*1fc70*/  LDL.LU.64 R20, [R1+0xf40] ;  /* 0x000f400001147983 */ /* 0x000ee40000300a00 */
[----:B---3--:R-:W-:Y:S11]  /*1fc80*/  HMMA.16816.F32 R20, R8, R14, R20 ;  /* 0x0000000e0814723c */ /* 0x008ff60000001814 */
[----:B------:R-:W-:Y:S11]  /*1fc90*/  @!UPT UIADD3 URZ, URZ, URZ, URZ ;  /* 0x0000003f3f3ff290 */ /* 0x000ff6000fffe03f */
[----:B------:R-:W-:Y:S01]  /*1fca0*/  @!UPT UIADD3 URZ, URZ, URZ, URZ ;  /* 0x0000003f3f3ff290 */ /* 0x000fe2000fffe03f */
[----:B------:R-:W-:Y:S01]  /*1fcb0*/  STL.64 [R1+0x500], R20 ;  /* 0x0005001401007387 */ /* 0x000fe20000100a00 */
[----:B------:R0:W-:Y:S03]  /*1fcc0*/  STL.64 [R1+0x508], R22 ;  /* 0x0005081601007387 */ /* 0x0001e60000100a00 */
[----:B0-----:R-:W2:Y:S01]  /*1fcd0*/  LDL.LU.64 R22, [R1+0xf38] ;  /* 0x000f380001167983 */ /* 0x001ea20000300a00 */
[----:B------:R-:W3:Y:S02]  /*1fce0*/  LDL.LU.64 R12, [R1+0x748] ;  /* 0x00074800010c7983 */ /* 0x000ee40000300a00 */
[----:B------:R-:W-:Y:S02]  /*1fcf0*/  IMAD.MOV.U32 R3, RZ, RZ, R14 ;  /* 0x000000ffff037224 */ /* 0x000fe400078e000e */
[----:B------:R-:W-:Y:S02]  /*1fd00*/  IMAD.MOV.U32 R29, RZ, RZ, R15 ;  /* 0x000000ffff1d7224 */ /* 0x000fe400078e000f */
[----:B----4-:R-:W-:-:S02]  /*1fd10*/  IMAD.MOV.U32 R14, RZ, RZ, R17 ;  /* 0x000000ffff0e7224 */ /* 0x010fc400078e0011 */
[----:B------:R-:W-:Y:S01]  /*1fd20*/  IMAD.MOV.U32 R15, RZ, RZ, R16 ;  /* 0x000000ffff0f7224 */ /* 0x000fe200078e0010 */
[C---:B--2---:R-:W-:Y:S01]  /*1fd30*/  HMMA.16816.F32 R24, R8.reuse, R22, R24 ;  /* 0x000000160818723c */ /* 0x044fe20000001818 */
[----:B---3--:R0:W-:Y:S02]  /*1fd40*/  STL.64 [R1+0xe70], R12 ;  /* 0x000e700c01007387 */ /* 0x0081e40000100a00 */
[----:B0-----:R-:W-:Y:S02]  /*1fd50*/  IMAD.MOV.U32 R13, RZ, RZ, R22 ;  /* 0x000000ffff0d7224 */ /* 0x001fe400078e0016 */
[----:B------:R-:W-:Y:S11]  /*1fd60*/  IMAD.MOV.U32 R12, RZ, RZ, R23 ;  /* 0x000000ffff0c7224 */ /* 0x000ff600078e0017 */
[----:B------:R-:W-:Y:S07]  /*1fd70*/  @!UPT UIADD3 URZ, URZ, URZ, URZ ;  /* 0x0000003f3f3ff290 */ /* 0x000fee000fffe03f */
[----:B------:R-:W-:Y:S01]  /*1fd80*/  STL.64 [R1+0x4f0], R24 ;  /* 0x0004f01801007387 */ /* 0x000fe20000100a00 */
[----:B------:R0:W-:Y:S03]  /*1fd90*/  STL.64 [R1+0x4f8], R26 ;  /* 0x0004f81a01007387 */ /* 0x0001e60000100a00 */
[----:B0-----:R-:W2:Y:S01]  /*1fda0*/  LDL.LU.64 R26, [R1+0xf30] ;  /* 0x000f3000011a7983 */ /* 0x001ea20000300a00 */
[----:B------:R-:W2:Y:S02]  /*1fdb0*/  LDL.LU.64 R24, [R1+0xf28] ;  /* 0x000f280001187983 */ /* 0x000ea40000300a00 */
[----:B------:R-:W3:Y:S02]  /*1fdc0*/  LDL.LU.64 R22, [R1+0xf20] ;  /* 0x000f200001167983 */ /* 0x000ee40000300a00 */
[----:B------:R-:W3:Y:S01]  /*1fdd0*/  LDL.LU.64 R20, [R1+0xf18] ;  /* 0x000f180001147983 */ /* 0x000ee20000300a00 */
[----:B------:R-:W4:Y:S01]  /*1fde0*/  LDL.LU.64 R16, [R1+0x740] ;  /* 0x0007400001107983 */ /* 0x000f220000300a00 */
[----:B------:R-:W-:Y:S01]  /*1fdf0*/  STL [R1+0xe40], R19 ;  /* 0x000e401301007387 */ /* 0x000fe20000100800 */
[C---:B---3--:R-:W-:Y:S02]  /*1fe00*/  HMMA.16816.F32 R20, R8.reuse, R14, R20 ;  /* 0x0000000e0814723c */ /* 0x048fe40000001814 */
[----:B----4-:R-:W-:Y:S11]  /*1fe10*/  STL.64 [R1+0xe38], R16 ;  /* 0x000e381001007387 */ /* 0x010ff60000100a00 */
[----:B------:R-:W-:Y:S10]  /*1fe20*/  @!UPT UIADD3 URZ, URZ, URZ, URZ ;  /* 0x0000003f3f3ff290 */ /* 0x000ff4000fffe03f */
[----:B------:R-:W-:Y:S01]  /*1fe30*/  STL.64 [R1+0x4e0], R20 ;  /* 0x0004e01401007387 */ /* 0x000fe20000100a00 */
[----:B------:R0:W-:Y:S03]  /*1fe40*/  STL.64 [R1+0x4e8], R22 ;  /* 0x0004e81601007387 */ /* 0x0001e60000100a00 */
[----:B0-----:R-:W2:Y:S01]  /*1fe50*/  LDL.LU.64 R22, [R1+0xf10] ;  /* 0x000f100001167983 */ /* 0x001ea20000300a00 */
[----:B------:R0:W-:Y:S01]  /*1fe60*/  STL.64 [R1+0xe80], R14 ;  /* 0x000e800e01007387 */ /* 0x0001e20000100a00 */
[C---:B--2---:R-:W-:Y:S01]  /*1fe70*/  HMMA.16816.F32 R24, R8.reuse, R22, R24 ;  /* 0x000000160818723c */ /* 0x044fe20000001818 */
[----:B0-----:R-:W-:Y:S02]  /*1fe80*/  IMAD.MOV.U32 R15, RZ, RZ, R22 ;  /* 0x000000ffff0f7224 */ /* 0x001fe400078e0016 */
[----:B------:R-:W-:Y:S11]  /*1fe90*/  IMAD.MOV.U32 R14, RZ, RZ, R23 ;  /* 0x000000ffff0e7224 */ /* 0x000ff600078e0017 */
[----:B------:R-:W-:Y:S09]  /*1fea0*/  @!UPT UIADD3 URZ, URZ, URZ, URZ ;  /* 0x0000003f3f3ff290 */ /* 0x000ff2000fffe03f */
[----:B------:R-:W-:Y:S01]  /*1feb0*/  STL.64 [R1+0x180], R24 ;  /* 0x0001801801007387 */ /* 0x000fe20000100a00 */
[----:B------:R0:W-:Y:S03]  /*1fec0*/  STL.64 [R1+0x188], R26 ;  /* 0x0001881a01007387 */ /* 0x0001e60000100a00 */
[----:B0-----:R-:W2:Y:S01]  /*1fed0*/  LDL.LU.64 R26, [R1+0xf08] ;  /* 0x000f0800011a7983 */ /* 0x001ea20000300a00 */
[----:B------:R-:W2:Y:S02]  /*1fee0*/  LDL.LU.64 R22, [R1+0xf00] ;  /* 0x000f000001167983 */ /* 0x000ea40000300a00 */
        /* <DEDUP_REMOVED lines=10> */
[----:B------:R-:W-:-:S02]  /*1ff90*/  IMAD.MOV.U32 R5, RZ, RZ, R26 ;  /* 0x000000ffff057224 */ /* 0x000fc400078e001a */
[----:B------:R-:W-:Y:S02]  /*1ffa0*/  IMAD.MOV.U32 R4, RZ, RZ, R27 ;  /* 0x000000ffff047224 */ /* 0x000fe400078e001b */
[----:B------:R-:W3:Y:S01]  /*1ffb0*/  LDL.LU.64 R26, [R1+0xee0] ;  /* 0x000ee000011a7983 */ /* 0x000ee20000300a00 */
[----:B------:R-:W3:Y:S02]  /*1ffc0*/  LDL.LU.64 R24, [R1+0xed8] ;  /* 0x000ed80001187983 */ /* 0x000ee40000300a00 */
[----:B------:R0:W-:Y:S02]  /*1ffd0*/  STL.64 [R1+0xe50], R18 ;  /* 0x000e501201007387 */ /* 0x0001e40000100a00 */
[----:B------:R-:W4:Y:S01]  /*1ffe0*/  LDL.LU R16, [R1+0x230] ;  /* 0x0002300001107983 */ /* 0x000f220000300800 */
[----:B--2---:R-:W-:Y:S11]  /*1fff0*/  HMMA.16816.F32 R20, R8, R18, R20 ;  /* 0x000000120814723c */ /* 0x004ff60000001814 */
[----:B------:R-:W-:Y:S11]  /*20000*/  @!UPT UIADD3 URZ, URZ, URZ, URZ ;  /* 0x0000003f3f3ff290 */ /* 0x000ff6000fffe03f */
[----:B------:R-:W-:Y:S01]  /*20010*/  @!UPT UIADD3 URZ, URZ, URZ, URZ ;  /* 0x0000003f3f3ff290 */ /* 0x000fe2000fffe03f */
[----:B------:R1:W-:Y:S01]  /*20020*/  STL.64 [R1+0x160], R20 ;  /* 0x0001601401007387 */ /* 0x0003e20000100a00 */
[----:B------:R2:W-:Y:S02]  /*20030*/  STL.64 [R1+0x168], R22 ;  /* 0x0001681601007387 */ /* 0x0005e40000100a00 */
[----:B------:R-:W4:Y:S02]  /*20040*/  LDL.LU R17, [R1+0x234] ;  /* 0x0002340001117983 */ /* 0x000f240000300800 */
[----:B0-----:R-:W2:Y:S01]  /*20050*/  LDL.LU R18, [R1+0x238] ;  /* 0x0002380001127983 */ /* 0x001ea20000300800 */
[----:B------:R-:W2:Y:S04]  /*20060*/  LDL.LU R19, [R1+0x23c] ;  /* 0x00023c0001137983 */ /* 0x000ea80000300800 */
[----:B--2---:R0:W-:Y:S01]  /*20070*/  STL.64 [R1+0xe60], R18 ;  /* 0x000e601201007387 */ /* 0x0041e20000100a00 */
[----:B----4-:R2:W-:Y:S02]  /*20080*/  STL.64 [R1+0xe58], R16 ;  /* 0x000e581001007387 */ /* 0x0105e40000100a00 */
[----:B-1----:R-:W4:Y:S02]  /*20090*/  LDL.LU R20, [R1+0xc0] ;  /* 0x0000c00001147983 */ /* 0x002f240000300800 */
[----:B------:R-:W4:Y:S01]  /*200a0*/  LDL.LU R21, [R1+0xc4] ;  /* 0x0000c40001157983 */ /* 0x000f220000300800 */
[----:B------:R-:W4:Y:S01]  /*200b0*/  LDL.LU R22, [R1+0xc8] ;  /* 0x0000c80001167983 */ /* 0x000f220000300800 */
[----:B------:R-:W4:Y:S02]  /*200c0*/  LDL.LU R23, [R1+0xcc] ;  /* 0x0000cc0001177983 */ /* 0x000f240000300800 */
[----:B0-----:R-:W-:-:S02]  /*200d0*/  IMAD.MOV.U32 R18, RZ, RZ, R15 ;  /* 0x000000ffff127224 */ /* 0x001fc400078e000f */
[----:B------:R-:W-:Y:S02]  /*200e0*/  IMAD.MOV.U32 R19, RZ, RZ, R14 ;  /* 0x000000ffff137224 */ /* 0x000fe400078e000e */
[----:B------:R-:W-:Y:S02]  /*200f0*/  IMAD.MOV.U32 R14, RZ, RZ, R13 ;  /* 0x000000ffff0e7224 */ /* 0x000fe400078e000d */
[----:B------:R-:W-:-:S05]  /*20100*/  IMAD.MOV.U32 R15, RZ, RZ, R12 ;  /* 0x000000ffff0f7224 */ /* 0x000fca00078e000c */
[----:B------:R-:W-:Y:S01]  /*20110*/  STL.64 [R1+0xe98], R14 ;  /* 0x000e980e01007387 */ /* 0x000fe20000100a00 */
[----:B------:R0:W-:Y:S02]  /*20120*/  STL.64 [R1+0xe78], R18 ;  /* 0x000e781201007387 */ /* 0x0001e40000100a00 */
[----:B--2---:R-:W2:Y:S02]  /*20130*/  LDL.LU R16, [R1+0x80] ;  /* 0x0000800001107983 */ /* 0x004ea40000300800 */
[----:B------:R-:W2:Y:S01]  /*20140*/  LDL.LU R17, [R1+0x84] ;  /* 0x0000840001117983 */ /* 0x000ea20000300800 */
[----:B0-----:R-:W2:Y:S01]  /*20150*/  LDL.LU R18, [R1+0x88] ;  /* 0x0000880001127983 */ /* 0x001ea20000300800 */
[----:B------:R-:W2:Y:S02]  /*20160*/  LDL.LU R19, [R1+0x8c] ;  /* 0x00008c0001137983 */ /* 0x000ea40000300800 */
[----:B------:R-:W-:Y:S02]  /*20170*/  IMAD.MOV.U32 R14, RZ, RZ, R3 ;  /* 0x000000ffff0e7224 */ /* 0x000fe400078e0003 */
[----:B------:R-:W-:Y:S01]  /*20180*/  IMAD.MOV.U32 R15, RZ, RZ, R29 ;  /* 0x000000ffff0f7224 */ /* 0x000fe200078e001d */
[----:B------:R-:W3:Y:S01]  /*20190*/  LDL.LU R3, [R1+0xed4] ;  /* 0x000ed40001037983 */ /* 0x000ee20000300800 */
[----:B------:R-:W3:Y:S03]  /*201a0*/  LDL.LU R29, [R1+0xed0] ;  /* 0x000ed000011d7983 */ /* 0x000ee60000300800 */
[----:B------:R-:W-:Y:S04]  /*201b0*/  STL.64 [R1+0xeb0], R14 ;  /* 0x000eb00e01007387 */ /* 0x000fe80000100a00 */
[----:B--2---:R-:W-:Y:S01]  /*201c0*/  STL.64 [R1+0xe90], R18 ;  /* 0x000e901201007387 */ /* 0x004fe20000100a00 */
[----:B------:R0:W-:Y:S03]  /*201d0*/  STL.64 [R1+0xe88], R16 ;  /* 0x000e881001007387 */ /* 0x0001e60000100a00 */
[----:B0-----:R-:W2:Y:S01]  /*201e0*/  LDL.LU R16, [R1+0x90] ;  /* 0x0000900001107983 */ /* 0x001ea20000300800 */
[----:B------:R-:W2:Y:S02]  /*201f0*/  LDL.LU R17, [R1+0x94] ;  /* 0x0000940001117983 */ /* 0x000ea40000300800 */
[----:B------:R-:W2:Y:S02]  /*20200*/  LDL.LU R18, [R1+0x98] ;  /* 0x0000980001127983 */ /* 0x000ea40000300800 */
[----:B------:R-:W2:Y:S02]  /*20210*/  LDL.LU R19, [R1+0x9c] ;  /* 0x00009c0001137983 */ /* 0x000ea40000300800 */
[----:B------:R-:W-:-:S02]  /*20220*/  IMAD.MOV.U32 R14, RZ, RZ, R0 ;  /* 0x000000ffff0e7224 */ /* 0x000fc400078e0000 */
[----:B------:R-:W3:Y:S01]  /*20230*/  LDL.LU R0, [R1+0xecc] ;  /* 0x000ecc0001007983 */ /* 0x000ee20000300800 */
[----:B----4-:R-:W-:Y:S03]  /*20240*/  HMMA.16816.F32 R20, R8, R6, R20 ;  /* 0x000000060814723c */ /* 0x010fe60000001814 */
[----:B--2---:R-:W-:Y:S01]  /*20250*/  STL.64 [R1+0xea8], R18 ;  /* 0x000ea81201007387 */ /* 0x004fe20000100a00 */
[----:B------:R0:W-:Y:S03]  /*20260*/  STL.64 [R1+0xea0], R16 ;  /* 0x000ea01001007387 */ /* 0x0001e60000100a00 */
[----:B0-----:R-:W2:Y:S01]  /*20270*/  LDL.LU R16, [R1+0xa0] ;  /* 0x0000a00001107983 */ /* 0x001ea20000300800 */
[----:B------:R-:W2:Y:S02]  /*20280*/  LDL.LU R17, [R1+0xa4] ;  /* 0x0000a40001117983 */ /* 0x000ea40000300800 */
[----:B------:R-:W4:Y:S02]  /*20290*/  LDL.LU R18, [R1+0xa8] ;  /* 0x0000a80001127983 */ /* 0x000f240000300800 */
[----:B------:R-:W4:Y:S02]  /*202a0*/  LDL.LU R19, [R1+0xac] ;  /* 0x0000ac0001137983 */ /* 0x000f240000300800 */
[----:B------:R-:W-:-:S02]  /*202b0*/  IMAD.MOV.U32 R10, RZ, RZ, R5 ;  /* 0x000000ffff0a7224 */ /* 0x000fc400078e0005 */
[----:B------:R-:W-:Y:S01]  /*202c0*/  IMAD.MOV.U32 R11, RZ, RZ, R4 ;  /* 0x000000ffff0b7224 */ /* 0x000fe200078e0004 */
[----:B----4-:R-:W-:Y:S01]  /*202d0*/  STL.64 [R1+0xec0], R18 ;  /* 0x000ec01201007387 */ /* 0x010fe20000100a00 */
[----:B--2---:R0:W-:Y:S03]  /*202e0*/  STL.64 [R1+0xeb8], R16 ;  /* 0x000eb81001007387 */ /* 0x0041e60000100a00 */
[----:B0-----:R-:W3:Y:S01]  /*202f0*/  LDL.LU R16, [R1+0xb0] ;  /* 0x0000b00001107983 */ /* 0x001ee20000300800 */
[----:B------:R-:W3:Y:S02]  /*20300*/  LDL.LU R17, [R1+0xb4] ;  /* 0x0000b40001117983 */ /* 0x000ee40000300800 */
[----:B------:R-:W3:Y:S02]  /*20310*/  LDL.LU R18, [R1+0xb8] ;  /* 0x0000b80001127983 */ /* 0x000ee40000300800 */
[----:B------:R-:W3:Y:S01]  /*20320*/  LDL.LU R19, [R1+0xbc] ;  /* 0x0000bc0001137983 */ /* 0x000ee20000300800 */
[----:B------:R-:W-:Y:S01]  /*20330*/  STL.64 [R1+0x490], R20 ;  /* 0x0004901401007387 */ /* 0x000fe20000100a00 */
[----:B------:R-:W-:Y:S02]  /*20340*/  STL.64 [R1+0x498], R22 ;  /* 0x0004981601007387 */ /* 0x000fe40000100a00 */
[----:B------:R0:W-:Y:S02]  /*20350*/  STL.64 [R1+0xe68], R10 ;  /* 0x000e680a01007387 */ /* 0x0001e40000100a00 */
[----:B------:R-:W2:Y:S01]  /*20360*/  LDL.LU R8, [R1+0x70] ;  /* 0x0000700001087983 */ /* 0x000ea20000300800 */
[----:B------:R-:W2:Y:S04]  /*20370*/  LDL.LU R9, [R1+0x74] ;  /* 0x0000740001097983 */ /* 0x000ea80000300800 */
[----:B0-----:R-:W2:Y:S01]  /*20380*/  LDL.LU R10, [R1+0x78] ;  /* 0x00007800010a7983 */ /* 0x001ea20000300800 */
[----:B------:R-:W2:Y:S02]  /*20390*/  LDL.LU R11, [R1+0x7c] ;  /* 0x00007c00010b7983 */ /* 0x000ea40000300800 */
[----:B------:R0:W-:Y:S02]  /*203a0*/  STL.64 [R1+0xe48], R6 ;  /* 0x000e480601007387 */ /* 0x0001e40000100a00 */
[----:B------:R-:W4:Y:S01]  /*203b0*/  LDL.LU R4, [R1+0x350] ;  /* 0x0003500001047983 */ /* 0x000f220000300800 */
[----:B------:R-:W4:Y:S04]  /*203c0*/  LDL.LU R5, [R1+0x354] ;  /* 0x0003540001057983 */ /* 0x000f280000300800 */
[----:B0-----:R-:W4:Y:S01]  /*203d0*/  LDL.LU R6, [R1+0x358] ;  /* 0x0003580001067983 */ /* 0x001f220000300800 */
[----:B------:R-:W4:Y:S02]  /*203e0*/  LDL.LU R7, [R1+0x35c] ;  /* 0x00035c0001077983 */ /* 0x000f240000300800 */
[----:B------:R-:W2:Y:S02]  /*203f0*/  LDL.LU R20, [R1+0xb5c] ;  /* 0x000b5c0001147983 */ /* 0x000ea40000300800 */
[----:B------:R-:W2:Y:S01]  /*20400*/  LDL.LU R21, [R1+0xb54] ;  /* 0x000b540001157983 */ /* 0x000ea20000300800 */
[----:B------:R-:W2:Y:S01]  /*20410*/  LDL.LU R22, [R1+0xb4c] ;  /* 0x000b4c0001167983 */ /* 0x000ea20000300800 */
[----:B------:R-:W2:Y:S02]  /*20420*/  LDL.LU R23, [R1+0xb44] ;  /* 0x000b440001177983 */ /* 0x000ea40000300800 */
[----:B------:R-:W-:-:S07]  /*20430*/  IMAD.MOV.U32 R15, RZ, RZ, R28 ;  /* 0x000000ffff0f7224 */ /* 0x000fce00078e001c */
[----:B---3--:R-:W-:Y:S01]  /*20440*/  HMMA.16816.F32 R12, R24, R14, R16 ;  /* 0x0000000e180c723c */ /* 0x008fe20000001810 */
[----:B--2---:R-:W-:Y:S01]  /*20450*/  STL.64 [R1+0xe30], R22 ;  /* 0x000e301601007387 */ /* 0x004fe20000100a00 */
[----:B------:R0:W-:Y:S02]  /*20460*/  STL.64 [R1+0xe28], R20 ;  /* 0x000e281401007387 */ /* 0x0001e40000100a00 */
[----:B0-----:R-:W-:Y:S02]  /*20470*/  IMAD.MOV.U32 R20, RZ, RZ, R0 ;  /* 0x000000ffff147224 */ /* 0x001fe400078e0000 */
[----:B------:R-:W-:Y:S01]  /*20480*/  IMAD.MOV.U32 R23, RZ, RZ, R2 ;  /* 0x000000ffff177224 */ /* 0x000fe200078e0002 */
[----:B------:R-:W2:Y:S01]  /*20490*/  LDL.LU R0, [R1+0xec8] ;  /* 0x000ec80001007983 */ /* 0x000ea20000300800 */
[----:B------:R-:W3:Y:S02]  /*204a0*/  LDL.LU R28, [R1+0xb3c] ;  /* 0x000b3c00011c7983 */ /* 0x000ee40000300800 */
[----:B------:R-:W-:-:S02]  /*204b0*/  IMAD.MOV.U32 R21, RZ, RZ, R29 ;  /* 0x000000ffff157224 */ /* 0x000fc400078e001d */
[----:B------:R-:W2:Y:S01]  /*204c0*/  LDL.LU R2, [R1+0xb34] ;  /* 0x000b340001027983 */ /* 0x000ea20000300800 */
[----:B------:R-:W2:Y:S01]  /*204d0*/  LDL.LU R29, [R1+0xb58] ;  /* 0x000b5800011d7983 */ /* 0x000ea20000300800 */
[----:B------:R-:W2:Y:S02]  /*204e0*/  LDL.LU.64 R18, [R1+0xec0] ;  /* 0x000ec00001127983 */ /* 0x000ea40000300a00 */
[----:B------:R-:W2:Y:S07]  /*204f0*/  LDL.LU.64 R16, [R1+0xeb8] ;  /* 0x000eb80001107983 */ /* 0x000eae0000300a00 */
        /* <DEDUP_REMOVED lines=20> */
[----:B------:R0:W-:Y:S01]  /*20640*/  STL.64 [R1+0x50], R12 ;  /* 0x0000500c01007387 */ /* 0x0001e20000100a00 */
[----:B------:R-:W-:Y:S03]  /*20650*/  STL.64 [R1+0x58], R14 ;  /* 0x0000580e01007387 */ /* 0x000fe60000100a00 */
[----:B0-----:R-:W3:Y:S01]  /*20660*/  LDL.LU.64 R12, [R1+0xe70] ;  /* 0x000e7000010c7983 */ /* 0x001ee20000300a00 */
[C---:B--2---:R-:W-:Y:S03]  /*20670*/  HMMA.16816.F32 R16, R24.reuse, R18, R8 ;  /* 0x000000121810723c */ /* 0x044fe60000001808 */
[----:B------:R-:W2:Y:S11]  /*20680*/  LDL.LU.64 R10, [R1+0xe68] ;  /* 0x000e6800010a7983 */ /* 0x000eb60000300a00 */
[----:B------:R-:W-:Y:S09]  /*20690*/  @!UPT UIADD3 URZ, URZ, URZ, URZ ;  /* 0x0000003f3f3ff290 */ /* 0x000ff2000fffe03f */
[----:B------:R-:W-:Y:S01]  /*206a0*/  STL.64 [R1+0x140], R16 ;  /* 0x0001401001007387 */ /* 0x000fe20000100a00 */
[----:B------:R0:W-:Y:S03]  /*206b0*/  STL.64 [R1+0x148], R18 ;  /* 0x0001481201007387 */ /* 0x0001e60000100a00 */
[----:B0-----:R-:W2:Y:S01]  /*206c0*/  LDL.LU.64 R18, [R1+0xe60] ;  /* 0x000e600001127983 */ /* 0x001ea20000300a00 */
[----:B------:R-:W2:Y:S02]  /*206d0*/  LDL.LU.64 R16, [R1+0xe58] ;  /* 0x000e580001107983 */ /* 0x000ea40000300a00 */
[C---:B--2---:R-:W-:Y:S01]  /*206e0*/  HMMA.16816.F32 R8, R24.reuse, R10, R16 ;  /* 0x0000000a1808723c */ /* 0x044fe20000001810 */
[----:B------:R-:W4:Y:S11]  /*206f0*/  LDL.LU.64 R18, [R1+0xe50] ;  /* 0x000e500001127983 */ /* 0x000f360000300a00 */
[----:B------:R-:W-:Y:S11]  /*20700*/  @!UPT UIADD3 URZ, URZ, URZ, URZ ;  /* 0x0000003f3f3ff290 */ /* 0x000ff6000fffe03f */
[----:B------:R0:W-:Y:S01]  /*20710*/  STL.64 [R1+0x130], R8 ;  /* 0x0001300801007387 */ /* 0x0001e20000100a00 */
[----:B------:R-:W-:Y:S03]  /*20720*/  STL.64 [R1+0x138], R10 ;  /* 0x0001380a01007387 */ /* 0x000fe60000100a00 */
[----:B0-----:R-:W2:Y:S01]  /*20730*/  LDL R9, [R1+0xd5c] ;  /* 0x000d5c0001097983 */ /* 0x001ea20000100800 */
[----:B----4-:R-:W-:Y:S03]  /*20740*/  HMMA.16816.F32 R16, R24, R18, R4 ;  /* 0x000000121810723c */ /* 0x010fe60000001804 */
[----:B------:R-:W4:Y:S11]  /*20750*/  LDL.LU.64 R6, [R1+0xe48] ;  /* 0x000e480001067983 */ /* 0x000f360000300a00 */
[----:B------:R-:W-:Y:S09]  /*20760*/  @!UPT UIADD3 URZ, URZ, URZ, URZ ;  /* 0x0000003f3f3ff290 */ /* 0x000ff2000fffe03f */
[----:B------:R-:W-:Y:S01]  /*20770*/  STL.64 [R1+0x120], R16 ;  /* 0x0001201001007387 */ /* 0x000fe20000100a00 */
[----:B------:R0:W-:Y:S03]  /*20780*/  STL.64 [R1+0x128], R18 ;  /* 0x0001281201007387 */ /* 0x0001e60000100a00 */
[----:B0-----:R-:W2:Y:S01]  /*20790*/  LDL.LU R19, [R1+0xe40] ;  /* 0x000e400001137983 */ /* 0x001ea20000300800 */
[----:B------:R-:W2:Y:S02]  /*207a0*/  LDL.LU.64 R16, [R1+0xe38] ;  /* 0x000e380001107983 */ /* 0x000ea40000300a00 */
[----:B------:R-:W-:Y:S02]  /*207b0*/  IMAD.MOV.U32 R22, RZ, RZ, R3 ;  /* 0x000000ffff167224 */ /* 0x000fe400078e0003 */
[----:B------:R-:W-:-:S04]  /*207c0*/  IMAD.MOV.U32 R3, RZ, RZ, c[0x0][0x188] ;  /* 0x00006200ff037624 */ /* 0x000fc800078e00ff */
[----:B------:R-:W-:-:S04]  /*207d0*/  IMAD.SHL.U32 R15, R3, 0x40, RZ ;  /* 0x00000040030f7824 */ /* 0x000fc800078e00ff */
[----:B------:R-:W-:-:S05]  /*207e0*/  IMAD.SHL.U32 R15, R15, 0x2, RZ ;  /* 0x000000020f0f7824 */ /* 0x000fca00078e00ff */
[----:B---3--:R-:W-:-:S05]  /*207f0*/  IADD3 R5, P0, R12, R15, RZ ;  /* 0x0000000f0c057210 */ /* 0x008fca0007f1e0ff */
[----:B------:R-:W-:Y:S01]  /*20800*/  IMAD.X R3, R13, 0x1, R0, P0 ;  /* 0x000000010d037824 */ /* 0x000fe200000e0600 */
[----:B------:R-:W-:Y:S01]  /*20810*/  STL [R1+0xda0], R5 ;  /* 0x000da00501007387 */ /* 0x000fe20000100800 */
[----:B----4-:R-:W-:Y:S01]  /*20820*/  HMMA.16816.F32 R24, R24, R6, R20 ;  /* 0x000000061818723c */ /* 0x010fe20000001814 */
[----:B--2---:R-:W-:Y:S02]  /*20830*/  IADD3 R8, P1, R16, R15, RZ ;  /* 0x0000000f10087210 */ /* 0x004fe40007f3e0ff */
[----:B------:R-:W-:-:S03]  /*20840*/  IADD3 R19, R19, 0x1, RZ ;  /* 0x0000000113137810 */ /* 0x000fc60007ffe0ff */
[----:B------:R-:W-:Y:S01]  /*20850*/  IMAD.X R4, R17, 0x1, R0, P1 ;  /* 0x0000000111047824 */ /* 0x000fe200008e0600 */
[----:B------:R-:W-:Y:S01]  /*20860*/  STL [R1+0xda4], R8 ;  /* 0x000da40801007387 */ /* 0x000fe20000100800 */
[----:B------:R-:W-:Y:S02]  /*20870*/  STL [R1+0xda8], R3 ;  /* 0x000da80301007387 */ /* 0x000fe40000100800 */
[----:B------:R-:W-:Y:S01]  /*20880*/  STL [R1+0x768], R19 ;  /* 0x0007681301007387 */ /* 0x000fe20000100800 */
[----:B------:R-:W-:Y:S01]  /*20890*/  STL [R1+0xdac], R4 ;  /* 0x000dac0401007387 */ /* 0x000fe20000100800 */
[----:B------:R-:W2:Y:S02]  /*208a0*/  LDL.LU.64 R22, [R1+0xe30] ;  /* 0x000e300001167983 */ /* 0x000ea40000300a00 */
[----:B------:R-:W3:Y:S10]  /*208b0*/  LDL.LU.64 R20, [R1+0xe28] ;  /* 0x000e280001147983 */ /* 0x000ef40000300a00 */
[----:B------:R-:W-:-:S02]  /*208c0*/  IMAD.MOV.U32 R6, RZ, RZ, R27 ;  /* 0x000000ffff067224 */ /* 0x000fc400078e001b */
[----:B------:R-:W-:Y:S01]  /*208d0*/  IMAD.MOV.U32 R7, RZ, RZ, R26 ;  /* 0x000000ffff077224 */ /* 0x000fe200078e001a */
[----:B------:R-:W-:Y:S01]  /*208e0*/  STL.64 [R1+0x110], R24 ;  /* 0x0001101801007387 */ /* 0x000fe20000100a00 */
[----:B------:R-:W-:Y:S02]  /*208f0*/  STL.64 [R1+0x118], R26 ;  /* 0x0001181a01007387 */ /* 0x000fe40000100a00 */
[----:B------:R-:W-:Y:S01]  /*20900*/  STL [R1+0xdb4], R6 ;  /* 0x000db40601007387 */ /* 0x000fe20000100800 */
[-C--:B------:R-:W-:Y:S01]  /*20910*/  IADD3 R28, P3, R28, R15.reuse, RZ ;  /* 0x0000000f1c1c7210 */ /* 0x080fe20007f7e0ff */
[----:B------:R-:W-:Y:S01]  /*20920*/  STL [R1+0xdb0], R7 ;  /* 0x000db00701007387 */ /* 0x000fe20000100800 */
[-C--:B------:R-:W-:Y:S02]  /*20930*/  IADD3 R2, P4, R2, R15.reuse, RZ ;  /* 0x0000000f02027210 */ /* 0x080fe40007f9e0ff */
[-C--:B---3--:R-:W-:Y:S02]  /*20940*/  IADD3 R20, P5, R20, R15.reuse, RZ ;  /* 0x0000000f14147210 */ /* 0x088fe40007fbe0ff */
[----:B------:R-:W-:-:S02]  /*20950*/  IADD3 R21, P6, R21, R15, RZ ;  /* 0x0000000f15157210 */ /* 0x000fc40007fde0ff */
[-C--:B--2---:R-:W-:Y:S02]  /*20960*/  IADD3 R22, P1, R22, R15.reuse, RZ ;  /* 0x0000000f16167210 */ /* 0x084fe40007f3e0ff */
[----:B------:R-:W-:Y:S01]  /*20970*/  IADD3 R23, P2, R23, R15, RZ ;  /* 0x0000000f17177210 */ /* 0x000fe20007f5e0ff */
[----:B------:R-:W-:Y:S01]  /*20980*/  STL [R1+0xb5c], R20 ;  /* 0x000b5c1401007387 */ /* 0x000fe20000100800 */
[----:B------:R-:W-:Y:S02]  /*20990*/  STL [R1+0xb54], R21 ;  /* 0x000b541501007387 */ /* 0x000fe40000100800 */
[----:B------:R-:W-:Y:S02]  /*209a0*/  STL [R1+0xb4c], R22 ;  /* 0x000b4c1601007387 */ /* 0x000fe40000100800 */
[----:B------:R-:W-:Y:S01]  /*209b0*/  STL [R1+0xb44], R23 ;  /* 0x000b441701007387 */ /* 0x000fe20000100800 */
[----:B------:R0:W-:Y:S01]  /*209c0*/  STL [R1+0xe24], R0 ;  /* 0x000e240001007387 */ /* 0x0001e20000100800 */
[----:B------:R-:W-:-:S02]  /*209d0*/  IMAD.X R29, R29, 0x1, R0, P5 ;  /* 0x000000011d1d7824 */ /* 0x000fc400028e0600 */
[----:B------:R-:W-:Y:S01]  /*209e0*/  STL [R1+0xb3c], R28 ;  /* 0x000b3c1c01007387 */ /* 0x000fe20000100800 */
[----:B0-----:R-:W2:Y:S01]  /*209f0*/  LDL.LU R0, [R1+0xb2c] ;  /* 0x000b2c0001007983 */ /* 0x001ea20000300800 */
[----:B------:R-:W-:Y:S02]  /*20a00*/  STL [R1+0xb34], R2 ;  /* 0x000b340201007387 */ /* 0x000fe40000100800 */
[----:B------:R-:W3:Y:S02]  /*20a10*/  LDL.LU R7, [R1+0xb1c] ;  /* 0x000b1c0001077983 */ /* 0x000ee40000300800 */
[----:B------:R-:W-:Y:S01]  /*20a20*/  STL [R1+0xb58], R29 ;  /* 0x000b581d01007387 */ /* 0x000fe20000100800 */
[----:B---3--:R0:W-:Y:S04]  /*20a30*/  STL [R1+0xe18], R7 ;  /* 0x000e180701007387 */ /* 0x0081e80000100800 */
[----:B0-----:R-:W3:Y:S04]  /*20a40*/  LDL.LU R7, [R1+0xb48] ;  /* 0x000b480001077983 */ /* 0x001ee80000300800 */
[----:B---3--:R0:W-:Y:S04]  /*20a50*/  STL [R1+0xe1c], R7 ;  /* 0x000e1c0701007387 */ /* 0x0081e80000100800 */
[----:B0-----:R-:W3:Y:S01]  /*20a60*/  LDL.LU R7, [R1+0xb24] ;  /* 0x000b240001077983 */ /* 0x001ee20000300800 */
[----:B------:R-:W-:-:S02]  /*20a70*/  ISETP.NE.U32.AND P0, PT, R19, R9, PT ;  /* 0x000000091300720c */ /* 0x000fc40003f05070 */
[----:B--2---:R-:W-:Y:S01]  /*20a80*/  IADD3 R0, P5, R0, R15, RZ ;  /* 0x0000000f00007210 */ /* 0x004fe20007fbe0ff */
[----:B---3--:R0:W-:Y:S04]  /*20a90*/  STL [R1+0xe20], R7 ;  /* 0x000e200701007387 */ /* 0x0081e80000100800 */
[----:B0-----:R-:W2:Y:S01]  /*20aa0*/  LDL.LU R7, [R1+0xb50] ;  /* 0x000b500001077983 */ /* 0x001ea20000300800 */
[----:B------:R-:W3:Y:S02]  /*20ab0*/  LDL.LU R6, [R1+0xb40] ;  /* 0x000b400001067983 */ /* 0x000ee40000300800 */
[----:B------:R-:W4:Y:S02]  /*20ac0*/  LDL.LU R24, [R1+0xb14] ;  /* 0x000b140001187983 */ /* 0x000f240000300800 */
[----:B------:R-:W2:Y:S01]  /*20ad0*/  LDL.LU R25, [R1+0xb38] ;  /* 0x000b380001197983 */ /* 0x000ea20000300800 */
[----:B------:R-:W2:Y:S01]  /*20ae0*/  LDL.LU R26, [R1+0xb0c] ;  /* 0x000b0c00011a7983 */ /* 0x000ea20000300800 */
[----:B------:R-:W2:Y:S02]  /*20af0*/  LDL.LU R27, [R1+0xb30] ;  /* 0x000b3000011b7983 */ /* 0x000ea40000300800 */
[----:B------:R-:W2:Y:S02]  /*20b00*/  LDL.LU R4, [R1+0xb04] ;  /* 0x000b040001047983 */ /* 0x000ea40000300800 */
        /* <DEDUP_REMOVED lines=20> */
[----:B------:R0:W-:Y:S02]  /*20c50*/  STL [R1+0xb2c], R0 ;  /* 0x000b2c0001007387 */ /* 0x0001e40000100800 */
[----:B0-----:R-:W2:Y:S02]  /*20c60*/  LDL.LU R0, [R1+0xe24] ;  /* 0x000e240001007983 */ /* 0x001ea40000300800 */
[----:B--2---:R-:W-:-:S05]  /*20c70*/  IMAD.X R7, R7, 0x1, R0, P6 ;  /* 0x0000000107077824 */ /* 0x004fca00030e0600 */
[----:B------:R0:W-:Y:S04]  /*20c80*/  STL [R1+0xb50], R7 ;  /* 0x000b500701007387 */ /* 0x0001e80000100800 */
[----:B0-----:R-:W2:Y:S02]  /*20c90*/  LDL.LU R7, [R1+0xe20] ;  /* 0x000e200001077983 */ /* 0x001ea40000300800 */
[----:B--2---:R-:W-:-:S05]  /*20ca0*/  IADD3 R7, P6, R7, R15, RZ ;  /* 0x0000000f07077210 */ /* 0x004fca0007fde0ff */
[----:B------:R0:W-:Y:S04]  /*20cb0*/  STL [R1+0xb24], R7 ;  /* 0x000b240701007387 */ /* 0x0001e80000100800 */
[----:B0-----:R-:W2:Y:S02]  /*20cc0*/  LDL.LU R7, [R1+0xe1c] ;  /* 0x000e1c0001077983 */ /* 0x001ea40000300800 */
[----:B--2---:R-:W-:-:S05]  /*20cd0*/  IMAD.X R7, R7, 0x1, R0, P1 ;  /* 0x0000000107077824 */ /* 0x004fca00008e0600 */
[----:B------:R0:W-:Y:S04]  /*20ce0*/  STL [R1+0xb48], R7 ;  /* 0x000b480701007387 */ /* 0x0001e80000100800 */
[----:B0-----:R-:W2:Y:S01]  /*20cf0*/  LDL.LU R7, [R1+0xe18] ;  /* 0x000e180001077983 */ /* 0x001ea20000300800 */
[--C-:B---3--:R-:W-:Y:S01]  /*20d00*/  IMAD.X R6, R6, 0x1, R0.reuse, P2 ;  /* 0x0000000106067824 */ /* 0x108fe200010e0600 */
[-C--:B----4-:R-:W-:Y:S01]  /*20d10*/  IADD3 R24, P2, R24, R15.reuse, RZ ;  /* 0x0000000f18187210 */ /* 0x090fe20007f5e0ff */
[--C-:B------:R-:W-:Y:S01]  /*20d20*/  IMAD.X R25, R25, 0x1, R0.reuse, P3 ;  /* 0x0000000119197824 */ /* 0x100fe200018e0600 */
[-C--:B------:R-:W-:Y:S01]  /*20d30*/  IADD3 R26, P3, R26, R15.reuse, RZ ;  /* 0x0000000f1a1a7210 */ /* 0x080fe20007f7e0ff */
        /* <DEDUP_REMOVED lines=16> */
[----:B------:R-:W-:Y:S01]  /*20e40*/  IMAD.X R2, R2, 0x1, R0, P2 ;  /* 0x0000000102027824 */ /* 0x000fe200010e0600 */
[----:B------:R-:W-:-:S02]  /*20e50*/  IADD3 R29, P2, R29, R15, RZ ;  /* 0x0000000f1d1d7210 */ /* 0x000fc40007f5e0ff */
[----:B--2---:R-:W-:-:S05]  /*20e60*/  IADD3 R7, P1, R7, R15, RZ ;  /* 0x0000000f07077210 */ /* 0x004fca0007f3e0ff */
[----:B------:R-:W-:Y:S01]  /*20e70*/  STL [R1+0xb1c], R7 ;  /* 0x000b1c0701007387 */ /* 0x000fe20000100800 */
[----:B------:R-:W-:Y:S02]  /*20e80*/  STL [R1+0xb40], R6 ;  /* 0x000b400601007387 */ /* 0x000fe40000100800 */
[----:B------:R-:W-:Y:S02]  /*20e90*/  STL [R1+0xb14], R24 ;  /* 0x000b141801007387 */ /* 0x000fe40000100800 */
[----:B------:R-:W-:Y:S01]  /*20ea0*/  STL [R1+0xb38], R25 ;  /* 0x000b381901007387 */ /* 0x000fe20000100800 */
[----:B------:R-:W-:Y:S01]  /*20eb0*/  STL [R1+0xb0c], R26 ;  /* 0x000b0c1a01007387 */ /* 0x000fe20000100800 */
[----:B------:R-:W-:Y:S02]  /*20ec0*/  STL [R1+0xb30], R27 ;  /* 0x000b301b01007387 */ /* 0x000fe40000100800 */
[----:B------:R-:W-:Y:S02]  /*20ed0*/  STL [R1+0xb04], R4 ;  /* 0x000b040401007387 */ /* 0x000fe40000100800 */
[--C-:B------:R-:W-:Y:S01]  /*20ee0*/  IMAD.X R10, R10, 0x1, R0.reuse, P1 ;  /* 0x000000010a0a7824 */ /* 0x100fe200008e0600 */
[----:B------:R-:W-:Y:S01]  /*20ef0*/  STL [R1+0xb28], R3 ;  /* 0x000b280301007387 */ /* 0x000fe20000100800 */
[----:B------:R-:W-:Y:S01]  /*20f00*/  IADD3 R11, P1, R11, R15, RZ ;  /* 0x0000000f0b0b7210 */ /* 0x000fe20007f3e0ff */
[----:B------:R-:W-:Y:S02]  /*20f10*/  STL [R1+0xafc], R8 ;  /* 0x000afc0801007387 */ /* 0x000fe40000100800 */
[----:B------:R-:W-:Y:S01]  /*20f20*/  STL [R1+0xb20], R5 ;  /* 0x000b200501007387 */ /* 0x000fe20000100800 */
[----:B------:R-:W-:Y:S01]  /*20f30*/  STL [R1+0xaf4], R9 ;  /* 0x000af40901007387 */ /* 0x000fe20000100800 */
[----:B------:R-:W-:Y:S02]  /*20f40*/  STL [R1+0xb18], R10 ;  /* 0x000b180a01007387 */ /* 0x000fe40000100800 */
[----:B------:R-:W-:Y:S02]  /*20f50*/  STL [R1+0xaec], R11 ;  /* 0x000aec0b01007387 */ /* 0x000fe40000100800 */
[----:B------:R-:W-:Y:S01]  /*20f60*/  STL [R1+0xb10], R12 ;  /* 0x000b100c01007387 */ /* 0x000fe20000100800 */
[----:B------:R-:W-:Y:S01]  /*20f70*/  STL [R1+0xae4], R13 ;  /* 0x000ae40d01007387 */ /* 0x000fe20000100800 */
[----:B------:R-:W-:Y:S02]  /*20f80*/  STL [R1+0xb08], R14 ;  /* 0x000b080e01007387 */ /* 0x000fe40000100800 */
[----:B------:R-:W-:Y:S02]  /*20f90*/  STL [R1+0xadc], R16 ;  /* 0x000adc1001007387 */ /* 0x000fe40000100800 */
[----:B------:R-:W-:Y:S01]  /*20fa0*/  STL [R1+0xb00], R17 ;  /* 0x000b001101007387 */ /* 0x000fe20000100800 */
[----:B------:R-:W-:Y:S01]  /*20fb0*/  STL [R1+0xad4], R18 ;  /* 0x000ad41201007387 */ /* 0x000fe20000100800 */
[----:B------:R-:W-:-:S02]  /*20fc0*/  IMAD.X R23, R23, 0x1, R0, P1 ;  /* 0x0000000117177824 */ /* 0x000fc400008e0600 */
[----:B------:R-:W-:Y:S02]  /*20fd0*/  STL [R1+0xaf8], R19 ;  /* 0x000af81301007387 */ /* 0x000fe40000100800 */
[----:B------:R-:W-:Y:S01]  /*20fe0*/  STL [R1+0xacc], R20 ;  /* 0x000acc1401007387 */ /* 0x000fe20000100800 */
[----:B------:R-:W-:Y:S01]  /*20ff0*/  IADD3 R28, P1, R28, R15, RZ ;  /* 0x0000000f1c1c7210 */ /* 0x000fe20007f3e0ff */
[----:B------:R-:W-:Y:S01]  /*21000*/  STL [R1+0xaf0], R21 ;  /* 0x000af01501007387 */ /* 0x000fe20000100800 */
[----:B------:R-:W-:Y:S02]  /*21010*/  STL [R1+0xac4], R22 ;  /* 0x000ac41601007387 */ /* 0x000fe40000100800 */
[----:B------:R-:W-:Y:S02]  /*21020*/  STL [R1+0xae8], R23 ;  /* 0x000ae81701007387 */ /* 0x000fe40000100800 */
[----:B------:R0:W-:Y:S01]  /*21030*/  STL [R1+0xe14], R15 ;  /* 0x000e140f01007387 */ /* 0x0001e20000100800 */
[----:B------:R-:W-:Y:S04]  /*21040*/  STL [R1+0xabc], R28 ;  /* 0x000abc1c01007387 */ /* 0x000fe80000100800 */
        /* <DEDUP_REMOVED lines=8> */
[----:B--2---:R-:W-:-:S03]  /*210d0*/  IMAD.X R15, R15, 0x1, R0, P3 ;  /* 0x000000010f0f7824 */ /* 0x004fc600018e0600 */
        /* <DEDUP_REMOVED lines=30> */
[----:B--2---:R-:W-:-:S05]  /*212c0*/  IADD3 R7, P3, R7, R15, RZ ;  /* 0x0000000f07077210 */ /* 0x004fca0007f7e0ff */
[----:B------:R0:W-:Y:S04]  /*212d0*/  STL [R1+0xaac], R7 ;  /* 0x000aac0701007387 */ /* 0x0001e80000100800 */
[----:B0-----:R-:W2:Y:S02]  /*212e0*/  LDL.LU R7, [R1+0xe10] ;  /* 0x000e100001077983 */ /* 0x001ea40000300800 */
[----:B--2---:R-:W-:-:S05]  /*212f0*/  IMAD.X R7, R7, 0x1, R0, P4 ;  /* 0x0000000107077824 */ /* 0x004fca00020e0600 */
[----:B------:R0:W-:Y:S04]  /*21300*/  STL [R1+0xad0], R7 ;  /* 0x000ad00701007387 */ /* 0x0001e80000100800 */
[----:B0-----:R-:W2:Y:S02]  /*21310*/  LDL.LU R7, [R1+0xe0c] ;  /* 0x000e0c0001077983 */ /* 0x001ea40000300800 */
[----:B--2---:R-:W-:-:S05]  /*21320*/  IADD3 R7, P4, R7, R15, RZ ;  /* 0x0000000f07077210 */ /* 0x004fca0007f9e0ff */
[----:B------:R0:W-:Y:S04]  /*21330*/  STL [R1+0xaa4], R7 ;  /* 0x000aa40701007387 */ /* 0x0001e80000100800 */
[----:B0-----:R-:W2:Y:S01]  /*21340*/  LDL.LU R7, [R1+0xe08] ;  /* 0x000e080001077983 */ /* 0x001ea20000300800 */
[--C-:B----4-:R-:W-:Y:S01]  /*21350*/  IMAD.X R24, R24, 0x1, R0.reuse, P6 ;  /* 0x0000000118187824 */ /* 0x110fe200030e0600 */
        /* <DEDUP_REMOVED lines=18> */
[----:B------:R-:W-:Y:S01]  /*21480*/  IADD3 R23, P4, R23, R15, RZ ;  /* 0x0000000f17177210 */ /* 0x000fe20007f9e0ff */
[----:B------:R-:W-:-:S02]  /*21490*/  IMAD.X R29, R29, 0x1, R0, P6 ;  /* 0x000000011d1d7824 */ /* 0x000fc400030e0600 */
[----:B--2---:R-:W-:Y:S01]  /*214a0*/  IMAD.X R7, R7, 0x1, R0, P5 ;  /* 0x0000000107077824 */ /* 0x004fe200028e0600 */
[----:B---3--:R-:W-:-:S04]  /*214b0*/  IADD3 R6, P5, R6, R15, RZ ;  /* 0x0000000f06067210 */ /* 0x008fc80007fbe0ff */
[----:B------:R-:W-:Y:S01]  /*214c0*/  STL [R1+0xac8], R7 ;  /* 0x000ac80701007387 */ /* 0x000fe20000100800 */
[----:B------:R-:W-:Y:S02]  /*214d0*/  STL [R1+0xa9c], R6 ;  /* 0x000a9c0601007387 */ /* 0x000fe40000100800 */
[----:B------:R-:W-:Y:S02]  /*214e0*/  STL [R1+0xac0], R24 ;  /* 0x000ac01801007387 */ /* 0x000fe40000100800 */
[----:B------:R-:W-:Y:S01]  /*214f0*/  STL [R1+0xa94], R25 ;  /* 0x000a941901007387 */ /* 0x000fe20000100800 */
[----:B------:R-:W-:Y:S01]  /*21500*/  STL [R1+0xab8], R26 ;  /* 0x000ab81a01007387 */ /* 0x000fe20000100800 */
[----:B------:R-:W-:Y:S02]  /*21510*/  STL [R1+0xa8c], R27 ;  /* 0x000a8c1b01007387 */ /* 0x000fe40000100800 */
        /* <DEDUP_REMOVED lines=17> */
[----:B------:R-:W-:-:S02]  /*21630*/  IMAD.X R28, R28, 0x1, R0, P5 ;  /* 0x000000011c1c7824 */ /* 0x000fc400028e0600 */
[----:B------:R-:W-:Y:S01]  /*21640*/  STL [R1+0xa4c], R21 ;  /* 0x000a4c1501007387 */ /* 0x000fe20000100800 */
[-C--:B------:R-:W-:Y:S01]  /*21650*/  IADD3 R2, P5, R2, R15.reuse, RZ ;  /* 0x0000000f02027210 */ /* 0x080fe20007fbe0ff */
[----:B------:R-:W-:Y:S01]  /*21660*/  STL [R1+0xa70], R22 ;  /* 0x000a701601007387 */ /* 0x000fe20000100800 */
[----:B------:R-:W-:Y:S02]  /*21670*/  STL [R1+0xa44], R23 ;  /* 0x000a441701007387 */ /* 0x000fe40000100800 */
[----:B------:R0:W-:Y:S02]  /*21680*/  STL [R1+0xe04], R0 ;  /* 0x000e040001007387 */ /* 0x0001e40000100800 */
        /* <DEDUP_REMOVED lines=9> */
[----:B--2---:R-:W-:-:S03]  /*21720*/  IADD3 R0, P6, R0, R15, RZ ;  /* 0x0000000f00007210 */ /* 0x004fc60007fde0ff */
        /* <DEDUP_REMOVED lines=205> */
[----:B------:R-:W3:Y:S01]  /*22400*/  LDL.LU R25, [R1+0x948] ;  /* 0x0009480001197983 */ /* 0x000ee20000300800 */
[----:B------:R-:W3:Y:S01]  /*22410*/  LDL.LU R26, [R1+0x91c] ;  /* 0x00091c00011a7983 */ /* 0x000ee20000300800 */
[----:B------:R-:W3:Y:S02]  /*22420*/  LDL.LU R27, [R1+0x940] ;  /* 0x00094000011b7983 */ /* 0x000ee40000300800 */
[----:B------:R-:W3:Y:S02]  /*22430*/  LDL.LU R4, [R1+0x914] ;  /* 0x0009140001047983 */ /* 0x000ee40000300800 */
        /* <DEDUP_REMOVED lines=19> */
[----:B------:R0:W-:Y:S02]  /*22570*/  STL [R1+0x93c], R29 ;  /* 0x00093c1d01007387 */ /* 0x0001e40000100800 */
[----:B0-----:R-:W3:Y:S01]  /*22580*/  LDL.LU R29, [R1+0x8c4] ;  /* 0x0008c400011d7983 */ /* 0x001ee20000300800 */
        /* <DEDUP_REMOVED lines=39> */
[-C--:B------:R-:W-:Y:S01]  /*22800*/  IADD3 R11, P3, R11, R15.reuse, RZ ;  /* 0x0000000f0b0b7210 */ /* 0x080fe20007f7e0ff */
        /* <DEDUP_REMOVED lines=11> */
[----:B------:R-:W-:Y:S02]  /*228c0*/  STL [R1+0x8e4], R18 ;  /* 0x0008e41201007387 */ /* 0x000fe40000100800 */
[----:B------:R-:W-:Y:S02]  /*228d0*/  STL [R1+0x908], R19 ;  /* 0x0009081301007387 */ /* 0x000fe40000100800 */
[----:B------:R-:W-:Y:S01]  /*228e0*/  STL [R1+0x8dc], R20 ;  /* 0x0008dc1401007387 */ /* 0x000fe20000100800 */
[----:B------:R0:W-:Y:S01]  /*228f0*/  STL [R1+0x8f8], R2 ;  /* 0x0008f80201007387 */ /* 0x0001e20000100800 */
[----:B------:R-:W-:Y:S03]  /*22900*/  STL [R1+0x900], R21 ;  /* 0x0009001501007387 */ /* 0x000fe60000100800 */
[----:B0-----:R-:W2:Y:S01]  /*22910*/  LDL.LU R2, [R1+0x8e8] ;  /* 0x0008e80001027983 */ /* 0x001ea20000300800 */
[----:B------:R-:W-:Y:S02]  /*22920*/  STL [R1+0x8d4], R22 ;  /* 0x0008d41601007387 */ /* 0x000fe40000100800 */
[----:B------:R-:W3:Y:S01]  /*22930*/  LDL.LU R7, [R1+0x8d8] ;  /* 0x0008d80001077983 */ /* 0x000ee20000300800 */
[----:B------:R-:W-:Y:S01]  /*22940*/  IADD3 R23, P3, R23, R15, RZ ;  /* 0x0000000f17177210 */ /* 0x000fe20007f7e0ff */
[----:B------:R-:W-:-:S04]  /*22950*/  IMAD.X R28, R28, 0x1, R0, P4 ;  /* 0x000000011c1c7824 */ /* 0x000fc800020e0600 */
[----:B------:R-:W-:Y:S04]  /*22960*/  STL [R1+0x8cc], R23 ;  /* 0x0008cc1701007387 */ /* 0x000fe80000100800 */
[----:B---3--:R0:W-:Y:S01]  /*22970*/  STL [R1+0xdd0], R7 ;  /* 0x000dd00701007387 */ /* 0x0081e20000100800 */
[----:B------:R-:W-:Y:S03]  /*22980*/  STL [R1+0x8f0], R28 ;  /* 0x0008f01c01007387 */ /* 0x000fe60000100800 */
[----:B0-----:R-:W3:Y:S01]  /*22990*/  LDL.LU R7, [R1+0x8b4] ;  /* 0x0008b40001077983 */ /* 0x001ee20000300800 */
[----:B------:R-:W-:-:S05]  /*229a0*/  IADD3 R29, P4, R29, R15, RZ ;  /* 0x0000000f1d1d7210 */ /* 0x000fca0007f9e0ff */
[----:B------:R-:W-:Y:S04]  /*229b0*/  STL [R1+0x8c4], R29 ;  /* 0x0008c41d01007387 */ /* 0x000fe80000100800 */
[----:B---3--:R0:W-:Y:S04]  /*229c0*/  STL [R1+0xdd4], R7 ;  /* 0x000dd40701007387 */ /* 0x0081e80000100800 */
[----:B0-----:R-:W3:Y:S01]  /*229d0*/  LDL.LU R7, [R1+0x8e0] ;  /* 0x0008e00001077983 */ /* 0x001ee20000300800 */
[----:B--2---:R-:W-:-:S03]  /*229e0*/  IMAD.X R2, R2, 0x1, R0, P5 ;  /* 0x0000000102027824 */ /* 0x004fc600028e0600 */
        /* <DEDUP_REMOVED lines=25> */
[----:B------:R0:W-:Y:S01]  /*22b80*/  STL [R1+0x8e8], R2 ;  /* 0x0008e80201007387 */ /* 0x0001e20000100800 */
[----:B------:R-:W3:Y:S02]  /*22b90*/  LDL.LU R23, [R1+0x878] ;  /* 0x0008780001177983 */ /* 0x000ee40000300800 */
[----:B------:R-:W3:Y:S01]  /*22ba0*/  LDL.LU R28, [R1+0x84c] ;  /* 0x00084c00011c7983 */ /* 0x000ee20000300800 */
[----:B0-----:R-:W3:Y:S01]  /*22bb0*/  LDL.LU R2, [R1+0x870] ;  /* 0x0008700001027983 */ /* 0x001ee20000300800 */
        /* <DEDUP_REMOVED lines=10> */
[-C--:B---3--:R-:W-:Y:S01]  /*22c60*/  IADD3 R25, P2, R25, R15.reuse, RZ ;  /* 0x0000000f19197210 */ /* 0x088fe20007f5e0ff */
        /* <DEDUP_REMOVED lines=13> */
[--C-:B------:R-:W-:Y:S01]  /*22d40*/  IMAD.X R18, R18, 0x1, R0.reuse, P4 ;  /* 0x0000000112127824 */ /* 0x100fe200020e0600 */
[-C--:B------:R-:W-:Y:S02]  /*22d50*/  IADD3 R19, P4, R19, R15.reuse, RZ ;  /* 0x0000000f13137210 */ /* 0x080fe40007f9e0ff */
[-C--:B------:R-:W-:Y:S01]  /*22d60*/  IADD3 R20, P5, R20, R15.reuse, RZ ;  /* 0x0000000f14147210 */ /* 0x080fe20007fbe0ff */
[--C-:B------:R-:W-:Y:S01]  /*22d70*/  IMAD.X R21, R21, 0x1, R0.reuse, P6 ;  /* 0x0000000115157824 */ /* 0x100fe200030e0600 */
[-C--:B------:R-:W-:Y:S01]  /*22d80*/  IADD3 R22, P6, R22, R15.reuse, RZ ;  /* 0x0000000f16167210 */ /* 0x080fe20007fde0ff */
[----:B--2---:R-:W-:Y:S01]  /*22d90*/  IMAD.X R7, R7, 0x1, R0, P1 ;  /* 0x0000000107077824 */ /* 0x004fe200008e0600 */
[----:B------:R-:W-:-:S04]  /*22da0*/  IADD3 R6, P1, R6, R15, RZ ;  /* 0x0000000f06067210 */ /* 0x000fc80007f3e0ff */
        /* <DEDUP_REMOVED lines=20> */
[----:B------:R0:W-:Y:S01]  /*22ef0*/  STL [R1+0x888], R29 ;  /* 0x0008881d01007387 */ /* 0x0001e20000100800 */
[----:B------:R-:W-:Y:S04]  /*22f00*/  STL [R1+0x890], R18 ;  /* 0x0008901201007387 */ /* 0x000fe80000100800 */
[----:B0-----:R-:W2:Y:S01]  /*22f10*/  LDL.LU R29, [R1+0x844] ;  /* 0x00084400011d7983 */ /* 0x001ea20000300800 */
[----:B------:R-:W-:Y:S02]  /*22f20*/  STL [R1+0x864], R19 ;  /* 0x0008641301007387 */ /* 0x000fe40000100800 */
[----:B------:R-:W-:Y:S02]  /*22f30*/  STL [R1+0x85c], R20 ;  /* 0x00085c1401007387 */ /* 0x000fe40000100800 */
[----:B------:R-:W-:Y:S01]  /*22f40*/  STL [R1+0x880], R21 ;  /* 0x0008801501007387 */ /* 0x000fe20000100800 */
[----:B------:R-:W-:Y:S01]  /*22f50*/  STL [R1+0x854], R22 ;  /* 0x0008541601007387 */ /* 0x000fe20000100800 */
[----:B------:R-:W3:Y:S02]  /*22f60*/  LDL.LU R7, [R1+0x834] ;  /* 0x0008340001077983 */ /* 0x000ee40000300800 */
[----:B------:R-:W-:Y:S01]  /*22f70*/  IMAD.X R23, R23, 0x1, R0, P1 ;  /* 0x0000000117177824 */ /* 0x000fe200008e0600 */
[----:B------:R-:W-:-:S04]  /*22f80*/  IADD3 R28, P1, R28, R15, RZ ;  /* 0x0000000f1c1c7210 */ /* 0x000fc80007f3e0ff */
[----:B------:R-:W-:Y:S04]  /*22f90*/  STL [R1+0x878], R23 ;  /* 0x0008781701007387 */ /* 0x000fe80000100800 */
[----:B---3--:R0:W-:Y:S01]  /*22fa0*/  STL [R1+0xdc4], R7 ;  /* 0x000dc40701007387 */ /* 0x0081e20000100800 */
[----:B------:R-:W-:Y:S03]  /*22fb0*/  STL [R1+0x84c], R28 ;  /* 0x00084c1c01007387 */ /* 0x000fe60000100800 */
[----:B0-----:R-:W3:Y:S01]  /*22fc0*/  LDL.LU R7, [R1+0x860] ;  /* 0x0008600001077983 */ /* 0x001ee20000300800 */
[----:B------:R-:W-:-:S05]  /*22fd0*/  IMAD.X R2, R2, 0x1, R0, P2 ;  /* 0x0000000102027824 */ /* 0x000fca00010e0600 */
[----:B------:R-:W-:Y:S04]  /*22fe0*/  STL [R1+0x870], R2 ;  /* 0x0008700201007387 */ /* 0x000fe80000100800 */
        /* <DEDUP_REMOVED lines=25> */
[----:B------:R0:W-:Y:S02]  /*23180*/  STL [R1+0x844], R29 ;  /* 0x0008441d01007387 */ /* 0x0001e40000100800 */
[----:B------:R-:W3:Y:S02]  /*23190*/  LDL.LU R20, [R1+0x808] ;  /* 0x0008080001147983 */ /* 0x000ee40000300800 */
[----:B------:R-:W3:Y:S01]  /*231a0*/  LDL.LU R21, [R1+0x7dc] ;  /* 0x0007dc0001157983 */ /* 0x000ee20000300800 */
[----:B------:R-:W3:Y:S01]  /*231b0*/  LDL.LU R22, [R1+0x800] ;  /* 0x0008000001167983 */ /* 0x000ee20000300800 */
[----:B------:R-:W3:Y:S02]  /*231c0*/  LDL.LU R23, [R1+0x7d4] ;  /* 0x0007d40001177983 */ /* 0x000ee40000300800 */
[----:B------:R-:W3:Y:S01]  /*231d0*/  LDL.LU R28, [R1+0x7f8] ;  /* 0x0007f800011c7983 */ /* 0x000ee20000300800 */
        /* <DEDUP_REMOVED lines=28> */
[--C-:B------:R-:W-:Y:S01]  /*233a0*/  IMAD.X R20, R20, 0x1, R0.reuse, P3 ;  /* 0x0000000114147824 */ /* 0x100fe200018e0600 */
[-C--:B------:R-:W-:Y:S01]  /*233b0*/  IADD3 R21, P3, R21, R15.reuse, RZ ;  /* 0x0000000f15157210 */ /* 0x080fe20007f7e0ff */
[----:B------:R-:W-:Y:S01]  /*233c0*/  IMAD.X R28, R28, 0x1, R0, P5 ;  /* 0x000000011c1c7824 */ /* 0x000fe200028e0600 */
[-C--:B------:R-:W-:Y:S02]  /*233d0*/  IADD3 R29, P5, R29, R15.reuse, RZ ;  /* 0x0000000f1d1d7210 */ /* 0x080fe40007fbe0ff */
        /* <DEDUP_REMOVED lines=18> */
[----:B------:R0:W-:Y:S02]  /*23500*/  STL [R1+0x818], R2 ;  /* 0x0008180201007387 */ /* 0x0001e40000100800 */
[----:B------:R-:W-:Y:S02]  /*23510*/  STL [R1+0x820], R14 ;  /* 0x0008200e01007387 */ /* 0x000fe40000100800 */
[--C-:B------:R-:W-:Y:S01]  /*23520*/  IMAD.X R22, R22, 0x1, R0.reuse, P4 ;  /* 0x0000000116167824 */ /* 0x100fe200020e0600 */
[----:B------:R-:W-:Y:S01]  /*23530*/  IADD3 R23, P4, R23, R15, RZ ;  /* 0x0000000f17177210 */ /* 0x000fe20007f9e0ff */
[----:B0-----:R-:W2:Y:S01]  /*23540*/  LDL.LU R2, [R1+0x7f0] ;  /* 0x0007f00001027983 */ /* 0x001ea20000300800 */
[----:B------:R-:W-:Y:S02]  /*23550*/  STL [R1+0x7f4], R16 ;  /* 0x0007f41001007387 */ /* 0x000fe40000100800 */
[----:B------:R-:W-:Y:S02]  /*23560*/  STL [R1+0x7ec], R17 ;  /* 0x0007ec1101007387 */ /* 0x000fe40000100800 */
[----:B------:R-:W-:Y:S01]  /*23570*/  STL [R1+0x810], R18 ;  /* 0x0008101201007387 */ /* 0x000fe20000100800 */
[----:B------:R-:W-:Y:S01]  /*23580*/  STL [R1+0x7e4], R19 ;  /* 0x0007e41301007387 */ /* 0x000fe20000100800 */
[----:B------:R-:W-:Y:S02]  /*23590*/  STL [R1+0x808], R20 ;  /* 0x0008081401007387 */ /* 0x000fe40000100800 */
[----:B------:R-:W-:Y:S02]  /*235a0*/  STL [R1+0x7dc], R21 ;  /* 0x0007dc1501007387 */ /* 0x000fe40000100800 */
[----:B------:R-:W-:Y:S01]  /*235b0*/  STL [R1+0x800], R22 ;  /* 0x0008001601007387 */ /* 0x000fe20000100800 */
[----:B------:R0:W-:Y:S01]  /*235c0*/  STL [R1+0x7cc], R29 ;  /* 0x0007cc1d01007387 */ /* 0x0001e20000100800 */
[----:B------:R-:W-:Y:S03]  /*235d0*/  STL [R1+0x7d4], R23 ;  /* 0x0007d41701007387 */ /* 0x000fe60000100800 */
[----:B0-----:R-:W3:Y:S01]  /*235e0*/  LDL.LU R29, [R1+0x7c4] ;  /* 0x0007c400011d7983 */ /* 0x001ee20000300800 */
[----:B------:R-:W-:Y:S02]  /*235f0*/  STL [R1+0x7f8], R28 ;  /* 0x0007f81c01007387 */ /* 0x000fe40000100800 */
[----:B------:R-:W4:Y:S02]  /*23600*/  LDL.LU R7, [R1+0x7e0] ;  /* 0x0007e00001077983 */ /* 0x000f240000300800 */
[----:B----4-:R0:W-:Y:S04]  /*23610*/  STL [R1+0xdbc], R7 ;  /* 0x000dbc0701007387 */ /* 0x0101e80000100800 */
[----:B0-----:R-:W4:Y:S01]  /*23620*/  LDL.LU R7, [R1+0x7bc] ;  /* 0x0007bc0001077983 */ /* 0x001f220000300800 */
[----:B--2---:R-:W-:-:S03]  /*23630*/  IMAD.X R2, R2, 0x1, R0, P6 ;  /* 0x0000000102027824 */ /* 0x004fc600030e0600 */
[----:B----4-:R0:W-:Y:S04]  /*23640*/  STL [R1+0xdc0], R7 ;  /* 0x000dc00701007387 */ /* 0x0101e80000100800 */
        /* <DEDUP_REMOVED lines=19> */
[----:B------:R0:W-:Y:S01]  /*23780*/  STL [R1+0x7f0], R2 ;  /* 0x0007f00201007387 */ /* 0x0001e20000100800 */
[----:B------:R-:W4:Y:S01]  /*23790*/  LDL.LU R18, [R1+0xb74] ;  /* 0x000b740001127983 */ /* 0x000f220000300800 */
[----:B------:R-:W4:Y:S02]  /*237a0*/  LDL.LU R19, [R1+0x790] ;  /* 0x0007900001137983 */ /* 0x000f240000300800 */
[----:B------:R-:W4:Y:S01]  /*237b0*/  LDL.LU R20, [R1+0xd58] ;  /* 0x000d580001147983 */ /* 0x000f220000300800 */
[----:B---3--:R-:W-:Y:S01]  /*237c0*/  IADD3 R29, P6, R29, R15, RZ ;  /* 0x0000000f1d1d7210 */ /* 0x008fe20007fde0ff */
[----:B------:R-:W3:Y:S01]  /*237d0*/  LDL.LU R21, [R1+0x788] ;  /* 0x0007880001157983 */ /* 0x000ee20000300800 */
[----:B------:R-:W3:Y:S03]  /*237e0*/  LDL.LU R22, [R1+0xd54] ;  /* 0x000d540001167983 */ /* 0x000ee60000300800 */
[----:B0-----:R-:W3:Y:S01]  /*237f0*/  LDL.LU R2, [R1+0x780] ;  /* 0x0007800001027983 */ /* 0x001ee20000300800 */
        /* <DEDUP_REMOVED lines=23> */
[--C-:B------:R-:W-:Y:S01]  /*23970*/  IMAD.X R17, R17, 0x1, R0.reuse, P5 ;  /* 0x0000000111117824 */ /* 0x100fe200028e0600 */
[----:B------:R-:W-:Y:S01]  /*23980*/  IADD3 R18, P5, R18, UR8, RZ ;  /* 0x0000000812127c10 */ /* 0x000fe2000ffbe0ff */
[--C-:B------:R-:W-:Y:S01]  /*23990*/  IMAD.X R19, R19, 0x1, R0.reuse, P6 ;  /* 0x0000000113137824 */ /* 0x100fe200030e0600 */
[----:B------:R-:W-:Y:S01]  /*239a0*/  IADD3 R20, P6, R20, UR8, RZ ;  /* 0x0000000814147c10 */ /* 0x000fe2000ffde0ff */
[--C-:B---3--:R-:W-:Y:S01]  /*239b0*/  IMAD.X R21, R21, 0x1, R0.reuse, P1 ;  /* 0x0000000115157824 */ /* 0x108fe200008e0600 */
[----:B------:R-:W-:Y:S01]  /*239c0*/  IADD3 R22, P1, R22, UR8, RZ ;  /* 0x0000000816167c10 */ /* 0x000fe2000ff3e0ff */
[----:B------:R-:W-:-:S02]  /*239d0*/  IMAD.X R29, R29, 0x1, R0, P3 ;  /* 0x000000011d1d7824 */ /* 0x000fc400018e0600 */
        /* <DEDUP_REMOVED lines=12> */
[----:B------:R-:W-:Y:S01]  /*23aa0*/  STL [R1+0x794], R5 ;  /* 0x0007940501007387 */ /* 0x000fe20000100800 */
[----:B------:R-:W-:Y:S01]  /*23ab0*/  IADD3 R12, P2, R12, R15, RZ ;  /* 0x0000000f0c0c7210 */ /* 0x000fe20007f5e0ff */
[----:B------:R-:W-:Y:S01]  /*23ac0*/  STL [R1+0x7b8], R9 ;  /* 0x0007b80901007387 */ /* 0x000fe20000100800 */
[----:B------:R-:W-:Y:S01]  /*23ad0*/  STL [R1+0x78c], R10 ;  /* 0x00078c0a01007387 */ /* 0x000fe20000100800 */
[----:B------:R-:W-:Y:S02]  /*23ae0*/  STL [R1+0x7b0], R11 ;  /* 0x0007b00b01007387 */ /* 0x000fe40000100800 */
[----:B------:R0:W-:Y:S02]  /*23af0*/  STL [R1+0x77c], R28 ;  /* 0x00077c1c01007387 */ /* 0x0001e40000100800 */
[----:B------:R-:W-:Y:S02]  /*23b00*/  STL [R1+0x784], R12 ;  /* 0x0007840c01007387 */ /* 0x000fe40000100800 */
[----:B------:R-:W-:Y:S01]  /*23b10*/  IMAD.X R2, R2, 0x1, R0, P2 ;  /* 0x0000000102027824 */ /* 0x000fe200010e0600 */
        /* <DEDUP_REMOVED lines=9> */
[----:B------:R-:W-:Y:S01]  /*23bb0*/  STL [R1+0x788], R21 ;  /* 0x0007881501007387 */ /* 0x000fe20000100800 */
[----:B------:R-:W-:-:S02]  /*23bc0*/  IADD3 R23, P2, R23, UR8, RZ ;  /* 0x0000000817177c10 */ /* 0x000fc4000ff5e0ff */
[----:B0-----:R-:W3:Y:S01]  /*23bd0*/  LDL.LU R2, [R1+0x770] ;  /* 0x0007700001027983 */ /* 0x001ee20000300800 */
[----:B------:R-:W-:Y:S02]  /*23be0*/  STL [R1+0xd54], R22 ;  /* 0x000d541601007387 */ /* 0x000fe40000100800 */
[----:B------:R-:W4:Y:S02]  /*23bf0*/  LDL.LU R7, [R1+0xd48] ;  /* 0x000d480001077983 */ /* 0x000f240000300800 */
[----:B------:R-:W4:Y:S01]  /*23c00*/  LDL.LU R6, [R1+0x76c] ;  /* 0x00076c0001067983 */ /* 0x000f220000300800 */
[----:B------:R-:W-:Y:S01]  /*23c10*/  STL [R1+0xd50], R23 ;  /* 0x000d501701007387 */ /* 0x000fe20000100800 */
[----:B------:R-:W4:Y:S02]  /*23c20*/  LDL.LU R24, [R1+0xd44] ;  /* 0x000d440001187983 */ /* 0x000f240000300800 */
[----:B------:R0:W-:Y:S02]  /*23c30*/  STL [R1+0x778], R29 ;  /* 0x0007781d01007387 */ /* 0x0001e40000100800 */
        /* <DEDUP_REMOVED lines=14> */
[----:B0-----:R-:W4:Y:S02]  /*23d20*/  LDL.LU R29, [R1+0xd30] ;  /* 0x000d3000011d7983 */ /* 0x001f240000300800 */
[----:B------:R-:W4:Y:S02]  /*23d30*/  LDL.LU R16, [R1+0xd04] ;  /* 0x000d040001107983 */ /* 0x000f240000300800 */
[----:B------:R-:W4:Y:S01]  /*23d40*/  LDL.LU R17, [R1+0xd28] ;  /* 0x000d280001117983 */ /* 0x000f220000300800 */
[----:B------:R-:W4:Y:S01]  /*23d50*/  LDL.LU R18, [R1+0xcfc] ;  /* 0x000cfc0001127983 */ /* 0x000f220000300800 */
[----:B--2---:R-:W-:-:S05]  /*23d60*/  IADD3 R28, P3, R28, UR8, RZ ;  /* 0x000000081c1c7c10 */ /* 0x004fca000ff7e0ff */
[----:B------:R0:W-:Y:S01]  /*23d70*/  STL [R1+0xd4c], R28 ;  /* 0x000d4c1c01007387 */ /* 0x0001e20000100800 */
[----:B------:R-:W2:Y:S02]  /*23d80*/  LDL.LU R19, [R1+0xd20] ;  /* 0x000d200001137983 */ /* 0x000ea40000300800 */
[----:B------:R-:W2:Y:S02]  /*23d90*/  LDL.LU R20, [R1+0xcf4] ;  /* 0x000cf40001147983 */ /* 0x000ea40000300800 */
[----:B------:R-:W2:Y:S01]  /*23da0*/  LDL.LU R21, [R1+0xd18] ;  /* 0x000d180001157983 */ /* 0x000ea20000300800 */
[----:B------:R-:W2:Y:S01]  /*23db0*/  LDL.LU R22, [R1+0xcec] ;  /* 0x000cec0001167983 */ /* 0x000ea20000300800 */
[----:B------:R-:W2:Y:S03]  /*23dc0*/  LDL.LU R23, [R1+0xd10] ;  /* 0x000d100001177983 */ /* 0x000ea60000300800 */
[----:B0-----:R-:W2:Y:S01]  /*23dd0*/  LDL.LU R28, [R1+0xce4] ;  /* 0x000ce400011c7983 */ /* 0x001ea20000300800 */
[----:B---3--:R-:W-:Y:S01]  /*23de0*/  IMAD.X R2, R2, 0x1, R0, P4 ;  /* 0x0000000102027824 */ /* 0x008fe200020e0600 */
[----:B----4-:R-:W-:-:S02]  /*23df0*/  IADD3 R7, P4, R7, UR8, RZ ;  /* 0x0000000807077c10 */ /* 0x010fc4000ff9e0ff */
[----:B------:R-:W-:Y:S02]  /*23e00*/  IADD3.X R6, R6, UR5, RZ, P5, !PT ;  /* 0x0000000506067c10 */ /* 0x000fe4000affe4ff */
[----:B------:R0:W-:Y:S01]  /*23e10*/  STL [R1+0x770], R2 ;  /* 0x0007700201007387 */ /* 0x0001e20000100800 */
[----:B------:R-:W-:Y:S02]  /*23e20*/  IADD3 R24, P5, R24, UR8, RZ ;  /* 0x0000000818187c10 */ /* 0x000fe4000ffbe0ff */
[----:B------:R-:W-:Y:S01]  /*23e30*/  IADD3.X R25, R25, UR5, RZ, P6, !PT ;  /* 0x0000000519197c10 */ /* 0x000fe2000b7fe4ff */
[----:B------:R-:W-:Y:S01]  /*23e40*/  IADD3 R26, P6, R26, UR8, RZ ;  /* 0x000000081a1a7c10 */ /* 0x000fe2000ffde0ff */
[----:B------:R-:W-:Y:S01]  /*23e50*/  IADD3.X R27, R27, UR5, RZ, P1, !PT ;  /* 0x000000051b1b7c10 */ /* 0x000fe20008ffe4ff */
[----:B------:R-:W-:Y:S01]  /*23e60*/  IADD3 R4, P1, R4, UR8, RZ ;  /* 0x0000000804047c10 */ /* 0x000fe2000ff3e0ff */
[----:B0-----:R-:W3:Y:S01]  /*23e70*/  LDL.LU R2, [R1+0xd08] ;  /* 0x000d080001027983 */ /* 0x001ee20000300800 */
[----:B------:R-:W-:Y:S02]  /*23e80*/  STL [R1+0xdb8], R0 ;  /* 0x000db80001007387 */ /* 0x000fe40000100800 */
[----:B------:R-:W-:Y:S02]  /*23e90*/  STL [R1+0xd48], R7 ;  /* 0x000d480701007387 */ /* 0x000fe40000100800 */
[----:B------:R-:W-:Y:S01]  /*23ea0*/  STL [R1+0x76c], R6 ;  /* 0x00076c0601007387 */ /* 0x000fe20000100800 */
[----:B------:R-:W-:Y:S01]  /*23eb0*/  STL [R1+0xd44], R24 ;  /* 0x000d441801007387 */ /* 0x000fe20000100800 */
[----:B------:R-:W-:Y:S01]  /*23ec0*/  IADD3.X R3, R3, UR5, RZ, P2, !PT ;  /* 0x0000000503037c10 */ /* 0x000fe200097fe4ff */
[----:B------:R-:W-:Y:S01]  /*23ed0*/  STL [R1+0xb70], R25 ;  /* 0x000b701901007387 */ /* 0x000fe20000100800 */
[----:B------:R-:W-:Y:S01]  /*23ee0*/  IADD3 R8, P2, R8, UR8, RZ ;  /* 0x0000000808087c10 */ /* 0x000fe2000ff5e0ff */
        /* <DEDUP_REMOVED lines=15> */
[----:B------:R-:W-:Y:S01]  /*23fe0*/  IADD3.X R14, R14, UR5, RZ, P6, !PT ;  /* 0x000000050e0e7c10 */ /* 0x000fe2000b7fe4ff */
[----:B------:R-:W-:Y:S01]  /*23ff0*/  STL [R1+0xd1c], R11 ;  /* 0x000d1c0b01007387 */ /* 0x000fe20000100800 */
[----:B------:R-:W-:Y:S02]  /*24000*/  STL [R1+0xd40], R12 ;  /* 0x000d400c01007387 */ /* 0x000fe40000100800 */
[----:B------:R-:W-:Y:S02]  /*24010*/  STL [R1+0xd14], R13 ;  /* 0x000d140d01007387 */ /* 0x000fe40000100800 */
[----:B------:R0:W-:Y:S01]  /*24020*/  STL [R1+0xd30], R29 ;  /* 0x000d301d01007387 */ /* 0x0001e20000100800 */
[----:B------:R-:W-:Y:S04]  /*24030*/  STL [R1+0xd38], R14 ;  /* 0x000d380e01007387 */ /* 0x000fe80000100800 */
[----:B0-----:R-:W4:Y:S01]  /*24040*/  LDL.LU R29, [R1+0xcdc] ;  /* 0x000cdc00011d7983 */ /* 0x001f220000300800 */
[----:B------:R-:W-:-:S02]  /*24050*/  IADD3 R15, P6, R15, UR8, RZ ;  /* 0x000000080f0f7c10 */ /* 0x000fc4000ffde0ff */
[----:B------:R-:W-:Y:S02]  /*24060*/  IADD3 R16, P1, R16, UR8, RZ ;  /* 0x0000000810107c10 */ /* 0x000fe4000ff3e0ff */
[----:B------:R-:W-:Y:S01]  /*24070*/  IADD3.X R17, R17, UR5, RZ, P2, !PT ;  /* 0x0000000511117c10 */ /* 0x000fe200097fe4ff */
[----:B------:R-:W-:Y:S01]  /*24080*/  IADD3 R18, P2, R18, UR8, RZ ;  /* 0x0000000812127c10 */ /* 0x000fe2000ff5e0ff */
[----:B------:R-:W-:Y:S01]  /*24090*/  STL [R1+0xd0c], R15 ;  /* 0x000d0c0f01007387 */ /* 0x000fe20000100800 */
[----:B------:R-:W-:Y:S02]  /*240a0*/  STL [R1+0xd04], R16 ;  /* 0x000d041001007387 */ /* 0x000fe40000100800 */
[----:B------:R-:W-:Y:S02]  /*240b0*/  STL [R1+0xd28], R17 ;  /* 0x000d281101007387 */ /* 0x000fe40000100800 */
[----:B------:R-:W-:Y:S01]  /*240c0*/  STL [R1+0xcfc], R18 ;  /* 0x000cfc1201007387 */ /* 0x000fe20000100800 */
[----:B--2---:R-:W-:Y:S01]  /*240d0*/  IADD3.X R19, R19, UR5, RZ, P3, !PT ;  /* 0x0000000513137c10 */ /* 0x004fe20009ffe4ff */
[----:B------:R-:W-:Y:S01]  /*240e0*/  IADD3 R20, P3, R20, UR8, RZ ;  /* 0x0000000814147c10 */ /* 0x000fe2000ff7e0ff */
[----:B------:R-:W-:-:S02]  /*240f0*/  IADD3.X R21, R21, UR5, RZ, P4, !PT ;  /* 0x0000000515157c10 */ /* 0x000fc4000a7fe4ff */
[----:B------:R-:W-:Y:S01]  /*24100*/  IADD3.X R23, R23, UR5, RZ, P5, !PT ;  /* 0x0000000517177c10 */ /* 0x000fe2000affe4ff */
[----:B------:R-:W-:Y:S01]  /*24110*/  IADD3 R22, P4, R22, UR8, RZ ;  /* 0x0000000816167c10 */ /* 0x000fe2000ff9e0ff */
[----:B------:R-:W-:Y:S01]  /*24120*/  STL [R1+0xd20], R19 ;  /* 0x000d201301007387 */ /* 0x000fe20000100800 */
[----:B------:R-:W-:-:S03]  /*24130*/  IADD3 R28, P5, R28, UR8, RZ ;  /* 0x000000081c1c7c10 */ /* 0x000fc6000ffbe0ff */
[----:B------:R-:W-:Y:S01]  /*24140*/  STL [R1+0xcf4], R20 ;  /* 0x000cf41401007387 */ /* 0x000fe20000100800 */
[----:B------:R-:W-:Y:S03]  /*24150*/  STL [R1+0xd18], R21 ;  /* 0x000d181501007387 */ /* 0x000fe60000100800 */
[----:B------:R0:W-:Y:S01]  /*24160*/  STL [R1+0xce4], R28 ;  /* 0x000ce41c01007387 */ /* 0x0001e20000100800 */
[----:B------:R-:W-:Y:S03]  /*24170*/  STL [R1+0xcec], R22 ;  /* 0x000cec1601007387 */ /* 0x000fe60000100800 */
[----:B0-----:R-:W2:Y:S01]  /*24180*/  LDL.LU R28, [R1+0xd00] ;  /* 0x000d0000011c7983 */ /* 0x001ea20000300800 */
[----:B------:R-:W-:Y:S02]  /*24190*/  STL [R1+0xd10], R23 ;  /* 0x000d101701007387 */ /* 0x000fe40000100800 */
[----:B------:R-:W2:Y:S01]  /*241a0*/  LDL.LU R0, [R1+0xcd4] ;  /* 0x000cd40001007983 */ /* 0x000ea20000300800 */
[----:B---3--:R-:W-:Y:S01]  /*241b0*/  IADD3.X R2, R2, UR5, RZ, P6, !PT ;  /* 0x0000000502027c10 */ /* 0x008fe2000b7fe4ff */
[----:B------:R-:W3:Y:S01]  /*241c0*/  LDL.LU R7, [R1+0xcf8] ;  /* 0x000cf80001077983 */ /* 0x000ee20000300800 */
[----:B------:R-:W3:Y:S03]  /*241d0*/  LDL.LU R6, [R1+0xccc] ;  /* 0x000ccc0001067983 */ /* 0x000ee60000300800 */
[----:B------:R0:W-:Y:S01]  /*241e0*/  STL [R1+0xd08], R2 ;  /* 0x000d080201007387 */ /* 0x0001e20000100800 */
        /* <DEDUP_REMOVED lines=15> */
[----:B0-----:R-:W3:Y:S01]  /*242e0*/  LDL.LU R2, [R1+0xc8c] ;  /* 0x000c8c0001027983 */ /* 0x001ee20000300800 */
[----:B------:R-:W3:Y:S02]  /*242f0*/  LDL.LU R16, [R1+0xcb0] ;  /* 0x000cb00001107983 */ /* 0x000ee40000300800 */
[----:B------:R-:W3:Y:S02]  /*24300*/  LDL.LU R17, [R1+0xc84] ;  /* 0x000c840001117983 */ /* 0x000ee40000300800 */
[----:B------:R-:W3:Y:S01]  /*24310*/  LDL.LU R18, [R1+0xca8] ;  /* 0x000ca80001127983 */ /* 0x000ee20000300800 */
[----:B----4-:R-:W-:-:S05]  /*24320*/  IADD3 R29, P6, R29, UR8, RZ ;  /* 0x000000081d1d7c10 */ /* 0x010fca000ffde0ff */
[----:B------:R0:W-:Y:S01]  /*24330*/  STL [R1+0xcdc], R29 ;  /* 0x000cdc1d01007387 */ /* 0x0001e20000100800 */
[----:B------:R-:W4:Y:S02]  /*24340*/  LDL.LU R19, [R1+0xc7c] ;  /* 0x000c7c0001137983 */ /* 0x000f240000300800 */
[----:B------:R-:W4:Y:S02]  /*24350*/  LDL.LU R20, [R1+0xca0] ;  /* 0x000ca00001147983 */ /* 0x000f240000300800 */
[----:B------:R-:W4:Y:S01]  /*24360*/  LDL.LU R21, [R1+0xc74] ;  /* 0x000c740001157983 */ /* 0x000f220000300800 */
[----:B------:R-:W4:Y:S01]  /*24370*/  LDL.LU R22, [R1+0xc98] ;  /* 0x000c980001167983 */ /* 0x000f220000300800 */
[----:B------:R-:W4:Y:S03]  /*24380*/  LDL.LU R23, [R1+0xc6c] ;  /* 0x000c6c0001177983 */ /* 0x000f260000300800 */
[----:B0-----:R-:W4:Y:S01]  /*24390*/  LDL.LU R29, [R1+0xc90] ;  /* 0x000c9000011d7983 */ /* 0x001f220000300800 */
[----:B--2---:R-:W-:-:S02]  /*243a0*/  IADD3.X R28, R28, UR5, RZ, P1, !PT ;  /* 0x000000051c1c7c10 */ /* 0x004fc40008ffe4ff */
[----:B------:R-:W-:Y:S02]  /*243b0*/  IADD3 R0, P1, R0, UR8, RZ ;  /* 0x0000000800007c10 */ /* 0x000fe4000ff3e0ff */
[----:B---3--:R-:W-:Y:S01]  /*243c0*/  IADD3.X R7, R7, UR5, RZ, P2, !PT ;  /* 0x0000000507077c10 */ /* 0x008fe200097fe4ff */
[----:B------:R0:W-:Y:S01]  /*243d0*/  STL [R1+0xd00], R28 ;  /* 0x000d001c01007387 */ /* 0x0001e20000100800 */
[----:B------:R-:W-:Y:S02]  /*243e0*/  IADD3 R6, P2, R6, UR8, RZ ;  /* 0x0000000806067c10 */ /* 0x000fe4000ff5e0ff */
[----:B------:R-:W-:Y:S01]  /*243f0*/  IADD3.X R24, R24, UR5, RZ, P3, !PT ;  /* 0x0000000518187c10 */ /* 0x000fe20009ffe4ff */
[----:B------:R-:W-:Y:S01]  /*24400*/  IADD3 R25, P3, R25, UR8, RZ ;  /* 0x0000000819197c10 */ /* 0x000fe2000ff7e0ff */
[----:B------:R-:W-:Y:S01]  /*24410*/  IADD3.X R26, R26, UR5, RZ, P4, !PT ;  /* 0x000000051a1a7c10 */ /* 0x000fe2000a7fe4ff */
[----:B0-----:R-:W2:Y:S01]  /*24420*/  LDL.LU R28, [R1+0xc64] ;  /* 0x000c6400011c7983 */ /* 0x001ea20000300800 */
[----:B------:R-:W-:Y:S02]  /*24430*/  STL [R1+0xcd4], R0 ;  /* 0x000cd40001007387 */ /* 0x000fe40000100800 */
        /* <DEDUP_REMOVED lines=19> */
[----:B------:R-:W-:-:S02]  /*24570*/  IADD3.X R13, R13, UR5, RZ, P3, !PT ;  /* 0x000000050d0d7c10 */ /* 0x000fc40009ffe4ff */
[----:B------:R-:W-:Y:S01]  /*24580*/  IADD3.X R15, R15, UR5, RZ, P4, !PT ;  /* 0x000000050f0f7c10 */ /* 0x000fe2000a7fe4ff */
[----:B------:R-:W-:Y:S01]  /*24590*/  STL [R1+0xcd0], R9 ;  /* 0x000cd00901007387 */ /* 0x000fe20000100800 */
[----:B------:R-:W-:Y:S01]  /*245a0*/  IADD3 R2, P4, R2, UR8, RZ ;  /* 0x0000000802027c10 */ /* 0x000fe2000ff9e0ff */
[----:B------:R-:W-:Y:S01]  /*245b0*/  STL [R1+0xca4], R10 ;  /* 0x000ca40a01007387 */ /* 0x000fe20000100800 */
[----:B------:R-:W-:Y:S01]  /*245c0*/  IADD3 R14, P3, R14, UR8, RZ ;  /* 0x000000080e0e7c10 */ /* 0x000fe2000ff7e0ff */
[----:B------:R-:W-:Y:S02]  /*245d0*/  STL [R1+0xcc8], R11 ;  /* 0x000cc80b01007387 */ /* 0x000fe40000100800 */
[----:B------:R-:W-:Y:S01]  /*245e0*/  STL [R1+0xc9c], R12 ;  /* 0x000c9c0c01007387 */ /* 0x000fe20000100800 */
[----:B------:R-:W-:Y:S01]  /*245f0*/  STL [R1+0xcc0], R13 ;  /* 0x000cc00d01007387 */ /* 0x000fe20000100800 */
[----:B------:R0:W-:Y:S01]  /*24600*/  STL [R1+0xc8c], R2 ;  /* 0x000c8c0201007387 */ /* 0x0001e20000100800 */
[----:B------:R-:W-:Y:S01]  /*24610*/  IADD3.X R16, R16, UR5, RZ, P5, !PT ;  /* 0x0000000510107c10 */ /* 0x000fe2000affe4ff */
[----:B------:R-:W-:Y:S01]  /*24620*/  STL [R1+0xc94], R14 ;  /* 0x000c940e01007387 */ /* 0x000fe20000100800 */
[----:B------:R-:W-:-:S02]  /*24630*/  IADD3 R17, P5, R17, UR8, RZ ;  /* 0x0000000811117c10 */ /* 0x000fc4000ffbe0ff */
[----:B------:R-:W-:Y:S01]  /*24640*/  IADD3.X R18, R18, UR5, RZ, P6, !PT ;  /* 0x0000000512127c10 */ /* 0x000fe2000b7fe4ff */
[----:B----4-:R-:W-:Y:S01]  /*24650*/  IADD3 R19, P6, R19, UR8, RZ ;  /* 0x0000000813137c10 */ /* 0x010fe2000ffde0ff */
[----:B------:R-:W-:Y:S01]  /*24660*/  IADD3.X R20, R20, UR5, RZ, P1, !PT ;  /* 0x0000000514147c10 */ /* 0x000fe20008ffe4ff */
[----:B------:R-:W-:Y:S01]  /*24670*/  IADD3 R21, P1, R21, UR8, RZ ;  /* 0x0000000815157c10 */ /* 0x000fe2000ff3e0ff */
[----:B0-----:R-:W3:Y:S01]  /*24680*/  LDL.LU R2, [R1+0xc88] ;  /* 0x000c880001027983 */ /* 0x001ee20000300800 */
[----:B------:R-:W-:Y:S02]  /*24690*/  STL [R1+0xcb8], R15 ;  /* 0x000cb80f01007387 */ /* 0x000fe40000100800 */
[----:B------:R-:W-:Y:S02]  /*246a0*/  STL [R1+0xcb0], R16 ;  /* 0x000cb01001007387 */ /* 0x000fe40000100800 */
[----:B------:R-:W-:Y:S01]  /*246b0*/  STL [R1+0xc84], R17 ;  /* 0x000c841101007387 */ /* 0x000fe20000100800 */
[----:B------:R-:W-:Y:S01]  /*246c0*/  IADD3.X R29, R29, UR5, RZ, P3, !PT ;  /* 0x000000051d1d7c10 */ /* 0x000fe20009ffe4ff */
[----:B------:R-:W-:Y:S01]  /*246d0*/  STL [R1+0xca8], R18 ;  /* 0x000ca81201007387 */ /* 0x000fe20000100800 */
[----:B------:R-:W-:Y:S01]  /*246e0*/  IADD3.X R22, R22, UR5, RZ, P2, !PT ;  /* 0x0000000516167c10 */ /* 0x000fe200097fe4ff */
[----:B------:R-:W-:Y:S02]  /*246f0*/  STL [R1+0xc7c], R19 ;  /* 0x000c7c1301007387 */ /* 0x000fe40000100800 */
[----:B------:R-:W-:Y:S01]  /*24700*/  STL [R1+0xca0], R20 ;  /* 0x000ca01401007387 */ /* 0x000fe20000100800 */
[----:B------:R-:W-:Y:S01]  /*24710*/  STL [R1+0xc74], R21 ;  /* 0x000c741501007387 */ /* 0x000fe20000100800 */
[----:B------:R0:W-:Y:S02]  /*24720*/  STL [R1+0xc90], R29 ;  /* 0x000c901d01007387 */ /* 0x0001e40000100800 */
[----:B------:R1:W-:Y:S01]  /*24730*/  STL [R1+0xc98], R22 ;  /* 0x000c981601007387 */ /* 0x0003e20000100800 */
[----:B0-----:R-:W2:Y:S01]  /*24740*/  LDL.LU R29, [R1+0xc5c] ;  /* 0x000c5c00011d7983 */ /* 0x001ea20000300800 */
[----:B------:R-:W-:-:S05]  /*24750*/  IADD3 R23, P2, R23, UR8, RZ ;  /* 0x0000000817177c10 */ /* 0x000fca000ff5e0ff */
[----:B------:R0:W-:Y:S01]  /*24760*/  STL [R1+0xc6c], R23 ;  /* 0x000c6c1701007387 */ /* 0x0001e20000100800 */
[----:B------:R-:W2:Y:S02]  /*24770*/  LDL.LU R0, [R1+0xc80] ;  /* 0x000c800001007983 */ /* 0x000ea40000300800 */
[----:B------:R-:W2:Y:S02]  /*24780*/  LDL.LU R7, [R1+0xc54] ;  /* 0x000c540001077983 */ /* 0x000ea40000300800 */
[----:B------:R-:W2:Y:S02]  /*24790*/  LDL.LU R6, [R1+0xc78] ;  /* 0x000c780001067983 */ /* 0x000ea40000300800 */
[----:B--2---:R-:W-:-:S05]  /*247a0*/  IADD3 R28, P3, R28, UR8, RZ ;  /* 0x000000081c1c7c10 */ /* 0x004fca000ff7e0ff */
[----:B------:R2:W-:Y:S01]  /*247b0*/  STL [R1+0xc64], R28 ;  /* 0x000c641c01007387 */ /* 0x0005e20000100800 */
        /* <DEDUP_REMOVED lines=15> */
[----:B-1----:R-:W4:Y:S01]  /*248b0*/  LDL.LU R22, [R1+0xc38] ;  /* 0x000c380001167983 */ /* 0x002f220000300800 */
[----:B------:R-:W4:Y:S02]  /*248c0*/  LDL.LU R16, [R1+0xc0c] ;  /* 0x000c0c0001107983 */ /* 0x000f240000300800 */
[----:B------:R-:W4:Y:S02]  /*248d0*/  LDL.LU R17, [R1+0xc30] ;  /* 0x000c300001117983 */ /* 0x000f240000300800 */
[----:B------:R-:W4:Y:S01]  /*248e0*/  LDL.LU R18, [R1+0xc04] ;  /* 0x000c040001127983 */ /* 0x000f220000300800 */
[----:B---3--:R-:W-:-:S05]  /*248f0*/  IADD3.X R2, R2, UR5, RZ, P4, !PT ;  /* 0x0000000502027c10 */ /* 0x008fca000a7fe4ff */
[----:B------:R1:W-:Y:S01]  /*24900*/  STL [R1+0xc88], R2 ;  /* 0x000c880201007387 */ /* 0x0003e20000100800 */
[----:B------:R-:W3:Y:S02]  /*24910*/  LDL.LU R19, [R1+0xc28] ;  /* 0x000c280001137983 */ /* 0x000ee40000300800 */
[----:B------:R-:W3:Y:S02]  /*24920*/  LDL.LU R20, [R1+0xbfc] ;  /* 0x000bfc0001147983 */ /* 0x000ee40000300800 */
[----:B------:R-:W3:Y:S01]  /*24930*/  LDL.LU R21, [R1+0xc20] ;  /* 0x000c200001157983 */ /* 0x000ee20000300800 */
[----:B0-----:R-:W3:Y:S01]  /*24940*/  LDL.LU R23, [R1+0xbf4] ;  /* 0x000bf40001177983 */ /* 0x001ee20000300800 */
[----:B--2---:R-:W2:Y:S03]  /*24950*/  LDL.LU R28, [R1+0xc18] ;  /* 0x000c1800011c7983 */ /* 0x004ea60000300800 */
[----:B-1----:R-:W2:Y:S01]  /*24960*/  LDL.LU R2, [R1+0xbec] ;  /* 0x000bec0001027983 */ /* 0x002ea20000300800 */
[----:B------:R-:W-:-:S05]  /*24970*/  IADD3 R29, P4, R29, UR8, RZ ;  /* 0x000000081d1d7c10 */ /* 0x000fca000ff9e0ff */
[----:B------:R0:W-:Y:S04]  /*24980*/  STL [R1+0xc5c], R29 ;  /* 0x000c5c1d01007387 */ /* 0x0001e80000100800 */
[----:B0-----:R-:W2:Y:S01]  /*24990*/  LDL.LU R29, [R1+0xc10] ;  /* 0x000c1000011d7983 */ /* 0x001ea20000300800 */
[----:B------:R-:W-:Y:S01]  /*249a0*/  IADD3.X R0, R0, UR5, RZ, P5, !PT ;  /* 0x0000000500007c10 */ /* 0x000fe2000affe4ff */
[----:B------:R-:W-:Y:S01]  /*249b0*/  IADD3 R7, P5, R7, UR8, RZ ;  /* 0x0000000807077c10 */ /* 0x000fe2000ffbe0ff */
[----:B------:R-:W-:-:S03]  /*249c0*/  IADD3.X R6, R6, UR5, RZ, P6, !PT ;  /* 0x0000000506067c10 */ /* 0x000fc6000b7fe4ff */
[----:B------:R-:W-:Y:S01]  /*249d0*/  STL [R1+0xc80], R0 ;  /* 0x000c800001007387 */ /* 0x000fe20000100800 */
[----:B------:R-:W-:Y:S02]  /*249e0*/  STL [R1+0xc54], R7 ;  /* 0x000c540701007387 */ /* 0x000fe40000100800 */
[----:B------:R-:W-:Y:S01]  /*249f0*/  STL [R1+0xc78], R6 ;  /* 0x000c780601007387 */ /* 0x000fe20000100800 */
[----:B----4-:R-:W-:Y:S02]  /*24a00*/  IADD3 R24, P6, R24, UR8, RZ ;  /* 0x0000000818187c10 */ /* 0x010fe4000ffde0ff */
[----:B------:R-:W-:Y:S01]  /*24a10*/  IADD3.X R25, R25, UR5, RZ, P1, !PT ;  /* 0x0000000519197c10 */ /* 0x000fe20008ffe4ff */
[----:B------:R-:W-:Y:S01]  /*24a20*/  IADD3 R26, P1, R26, UR8, RZ ;  /* 0x000000081a1a7c10 */ /* 0x000fe2000ff3e0ff */
[----:B------:R-:W-:Y:S01]  /*24a30*/  IADD3.X R27, R27, UR5, RZ, P2, !PT ;  /* 0x000000051b1b7c10 */ /* 0x000fe200097fe4ff */
        /* <DEDUP_REMOVED lines=22> */
[----:B------:R-:W-:Y:S01]  /*24ba0*/  IADD3 R15, P1, R15, UR8, RZ ;  /* 0x000000080f0f7c10 */ /* 0x000fe2000ff3e0ff */
[----:B------:R-:W-:Y:S02]  /*24bb0*/  STL [R1+0xc48], R12 ;  /* 0x000c480c01007387 */ /* 0x000fe40000100800 */
[----:B------:R-:W-:Y:S01]  /*24bc0*/  STL [R1+0xc1c], R13 ;  /* 0x000c1c0d01007387 */ /* 0x000fe20000100800 */
[----:B------:R-:W-:Y:S01]  /*24bd0*/  IADD3 R16, P2, R16, UR8, RZ ;  /* 0x0000000810107c10 */ /* 0x000fe2000ff5e0ff */
[----:B------:R0:W-:Y:S01]  /*24be0*/  STL [R1+0xc38], R22 ;  /* 0x000c381601007387 */ /* 0x0001e20000100800 */
[----:B------:R-:W-:Y:S01]  /*24bf0*/  IADD3.X R17, R17, UR5, RZ, P3, !PT ;  /* 0x0000000511117c10 */ /* 0x000fe20009ffe4ff */
[----:B------:R-:W-:Y:S01]  /*24c00*/  STL [R1+0xc40], R14 ;  /* 0x000c400e01007387 */ /* 0x000fe20000100800 */
[----:B------:R-:W-:Y:S01]  /*24c10*/  IADD3 R18, P3, R18, UR8, RZ ;  /* 0x0000000812127c10 */ /* 0x000fe2000ff7e0ff */
[----:B0-----:R-:W4:Y:S01]  /*24c20*/  LDL.LU R22, [R1+0xbe4] ;  /* 0x000be40001167983 */ /* 0x001f220000300800 */
[----:B---3--:R-:W-:Y:S01]  /*24c30*/  IADD3.X R19, R19, UR5, RZ, P4, !PT ;  /* 0x0000000513137c10 */ /* 0x008fe2000a7fe4ff */
[----:B------:R-:W-:Y:S01]  /*24c40*/  STL [R1+0xc14], R15 ;  /* 0x000c140f01007387 */ /* 0x000fe20000100800 */
[----:B------:R-:W-:Y:S01]  /*24c50*/  IADD3 R20, P4, R20, UR8, RZ ;  /* 0x0000000814147c10 */ /* 0x000fe2000ff9e0ff */
[----:B------:R-:W-:Y:S01]  /*24c60*/  STL [R1+0xc0c], R16 ;  /* 0x000c0c1001007387 */ /* 0x000fe20000100800 */
[----:B------:R-:W-:Y:S01]  /*24c70*/  IADD3.X R21, R21, UR5, RZ, P5, !PT ;  /* 0x0000000515157c10 */ /* 0x000fe2000affe4ff */
[----:B------:R-:W-:Y:S01]  /*24c80*/  STL [R1+0xc30], R17 ;  /* 0x000c301101007387 */ /* 0x000fe20000100800 */
[----:B------:R-:W-:Y:S01]  /*24c90*/  IADD3 R23, P5, R23, UR8, RZ ;  /* 0x0000000817177c10 */ /* 0x000fe2000ffbe0ff */
[----:B------:R-:W-:Y:S01]  /*24ca0*/  STL [R1+0xc04], R18 ;  /* 0x000c041201007387 */ /* 0x000fe20000100800 */
[----:B------:R-:W-:Y:S01]  /*24cb0*/  STL [R1+0xc28], R19 ;  /* 0x000c281301007387 */ /* 0x000fe20000100800 */
[----:B--2---:R-:W-:Y:S01]  /*24cc0*/  IADD3.X R28, R28, UR5, RZ, P6, !PT ;  /* 0x000000051c1c7c10 */ /* 0x004fe2000b7fe4ff */
[----:B------:R-:W-:Y:S01]  /*24cd0*/  STL [R1+0xbfc], R20 ;  /* 0x000bfc1401007387 */ /* 0x000fe20000100800 */
[----:B------:R-:W-:Y:S01]  /*24ce0*/  IADD3 R2, P6, R2, UR8, RZ ;  /* 0x0000000802027c10 */ /* 0x000fe2000ffde0ff */
[----:B------:R-:W-:Y:S01]  /*24cf0*/  STL [R1+0xc20], R21 ;  /* 0x000c201501007387 */ /* 0x000fe20000100800 */
[----:B------:R0:W-:Y:S03]  /*24d00*/  STL [R1+0xbf4], R23 ;  /* 0x000bf41701007387 */ /* 0x0001e60000100800 */
[----:B0-----:R-:W2:Y:S01]  /*24d10*/  LDL.LU R23, [R1+0xc08] ;  /* 0x000c080001177983 */ /* 0x001ea20000300800 */
[----:B------:R0:W-:Y:S02]  /*24d20*/  STL [R1+0xc18], R28 ;  /* 0x000c181c01007387 */ /* 0x0001e40000100800 */
[----:B------:R-:W3:Y:S02]  /*24d30*/  LDL.LU R0, [R1+0xbdc] ;  /* 0x000bdc0001007983 */ /* 0x000ee40000300800 */
[----:B------:R1:W-:Y:S01]  /*24d40*/  STL [R1+0xbec], R2 ;  /* 0x000bec0201007387 */ /* 0x0003e20000100800 */
[----:B------:R-:W3:Y:S01]  /*24d50*/  LDL.LU R6, [R1+0xc00] ;  /* 0x000c000001067983 */ /* 0x000ee20000300800 */
[----:B------:R-:W-:Y:S01]  /*24d60*/  IADD3.X R29, R29, UR5, RZ, P1, !PT ;  /* 0x000000051d1d7c10 */ /* 0x000fe20008ffe4ff */
[----:B------:R-:W3:Y:S04]  /*24d70*/  LDL.LU R7, [R1+0xbd4] ;  /* 0x000bd40001077983 */ /* 0x000ee80000300800 */
[----:B------:R1:W-:Y:S01]  /*24d80*/  STL [R1+0xc10], R29 ;  /* 0x000c101d01007387 */ /* 0x0003e20000100800 */
[----:B------:R-:W3:Y:S02]  /*24d90*/  LDL.LU R4, [R1+0xbf8] ;  /* 0x000bf80001047983 */ /* 0x000ee40000300800 */
[----:B------:R-:W3:Y:S02]  /*24da0*/  LDL.LU R3, [R1+0xbcc] ;  /* 0x000bcc0001037983 */ /* 0x000ee40000300800 */
[----:B------:R-:W3:Y:S01]  /*24db0*/  LDL.LU R8, [R1+0xbf0] ;  /* 0x000bf00001087983 */ /* 0x000ee20000300800 */
[----:B------:R-:W3:Y:S01]  /*24dc0*/  LDL.LU R5, [R1+0xbc4] ;  /* 0x000bc40001057983 */ /* 0x000ee20000300800 */
[----:B0-----:R-:W3:Y:S02]  /*24dd0*/  LDL.LU R28, [R1+0xbe8] ;  /* 0x000be800011c7983 */ /* 0x001ee40000300800 */
[----:B-1----:R-:W3:Y:S01]  /*24de0*/  LDL.LU R2, [R1+0xbbc] ;  /* 0x000bbc0001027983 */ /* 0x002ee20000300800 */
        /* <DEDUP_REMOVED lines=22> */
[----:B---3--:R-:W-:Y:S02]  /*24f50*/  IADD3 R0, P2, R0, UR8, RZ ;  /* 0x0000000800007c10 */ /* 0x008fe4000ff5e0ff */
[----:B------:R-:W-:Y:S01]  /*24f60*/  IADD3.X R6, R6, UR5, RZ, P3, !PT ;  /* 0x0000000506067c10 */ /* 0x000fe20009ffe4ff */
[----:B------:R0:W-:Y:S01]  /*24f70*/  STL [R1+0xc08], R23 ;  /* 0x000c081701007387 */ /* 0x0001e20000100800 */
[----:B------:R-:W-:Y:S02]  /*24f80*/  IADD3 R7, P3, R7, UR8, RZ ;  /* 0x0000000807077c10 */ /* 0x000fe4000ff7e0ff */
[----:B------:R-:W-:Y:S01]  /*24f90*/  IADD3.X R4, R4, UR5, RZ, P4, !PT ;  /* 0x0000000504047c10 */ /* 0x000fe2000a7fe4ff */
[----:B0-----:R-:W2:Y:S01]  /*24fa0*/  LDL.LU R23, [R1+0xb78] ;  /* 0x000b780001177983 */ /* 0x001ea20000300800 */
[----:B------:R0:W-:Y:S01]  /*24fb0*/  STL [R1+0xbdc], R0 ;  /* 0x000bdc0001007387 */ /* 0x0001e20000100800 */
[----:B------:R-:W-:Y:S02]  /*24fc0*/  IADD3 R3, P4, R3, UR8, RZ ;  /* 0x0000000803037c10 */ /* 0x000fe4000ff9e0ff */
[----:B------:R-:W-:Y:S01]  /*24fd0*/  IADD3.X R8, R8, UR5, RZ, P5, !PT ;  /* 0x0000000508087c10 */ /* 0x000fe2000affe4ff */
[----:B------:R-:W-:Y:S01]  /*24fe0*/  IADD3 R5, P5, R5, UR8, RZ ;  /* 0x0000000805057c10 */ /* 0x000fe2000ffbe0ff */
[----:B0-----:R0:W5:Y:S01]  /*24ff0*/  LDL.LU R0, [R1+0xdb8] ;  /* 0x000db80001007983 */ /* 0x0011620000300800 */
[----:B------:R1:W-:Y:S01]  /*25000*/  STL [R1+0xc00], R6 ;  /* 0x000c000601007387 */ /* 0x0003e20000100800 */
[----:B------:R-:W-:Y:S01]  /*25010*/  IADD3.X R28, R28, UR5, RZ, P6, !PT ;  /* 0x000000051c1c7c10 */ /* 0x000fe2000b7fe4ff */
[----:B------:R-:W-:Y:S01]  /*25020*/  IADD3 R2, P6, R2, UR8, RZ ;  /* 0x0000000802027c10 */ /* 0x000fe2000ffde0ff */
[----:B-1----:R0:W5:Y:S01]  /*25030*/  LDL.LU R6, [R1+0xdb4] ;  /* 0x000db40001067983 */ /* 0x0021620000300800 */
[----:B------:R1:W-:Y:S01]  /*25040*/  STL [R1+0xbd4], R7 ;  /* 0x000bd40701007387 */ /* 0x0003e20000100800 */
[----:B------:R-:W-:-:S02]  /*25050*/  IADD3.X R29, R29, UR5, RZ, P1, !PT ;  /* 0x000000051d1d7c10 */ /* 0x000fc40008ffe4ff */
[----:B-1----:R0:W5:Y:S01]  /*25060*/  LDL.LU R7, [R1+0xdb0] ;  /* 0x000db00001077983 */ /* 0x0021620000300800 */
[----:B------:R1:W-:Y:S03]  /*25070*/  STL [R1+0xbf8], R4 ;  /* 0x000bf80401007387 */ /* 0x0003e60000100800 */
[----:B-1----:R-:W3:Y:S01]  /*25080*/  LDL.LU R4, [R1+0xdac] ;  /* 0x000dac0001047983 */ /* 0x002ee20000300800 */
[----:B------:R1:W-:Y:S03]  /*25090*/  STL [R1+0xbcc], R3 ;  /* 0x000bcc0301007387 */ /* 0x0003e60000100800 */
[----:B-1----:R-:W2:Y:S01]  /*250a0*/  LDL.LU R3, [R1+0xda8] ;  /* 0x000da80001037983 */ /* 0x002ea20000300800 */
[----:B------:R1:W-:Y:S03]  /*250b0*/  STL [R1+0xbf0], R8 ;  /* 0x000bf00801007387 */ /* 0x0003e60000100800 */
[----:B-1----:R-:W2:Y:S01]  /*250c0*/  LDL.LU R8, [R1+0xda4] ;  /* 0x000da40001087983 */ /* 0x002ea20000300800 */
[----:B------:R1:W-:Y:S03]  /*250d0*/  STL [R1+0xbc4], R5 ;  /* 0x000bc40501007387 */ /* 0x0003e60000100800 */
[----:B-1----:R-:W2:Y:S01]  /*250e0*/  LDL.LU R5, [R1+0xda0] ;  /* 0x000da00001057983 */ /* 0x002ea20000300800 */
[----:B------:R1:W-:Y:S03]  /*250f0*/  STL [R1+0xbe8], R28 ;  /* 0x000be81c01007387 */ /* 0x0003e60000100800 */
[----:B-1----:R0:W5:Y:S01]  /*25100*/  LDL.LU R28, [R1+0xd9c] ;  /* 0x000d9c00011c7983 */ /* 0x0021620000300800 */
[----:B------:R1:W-:Y:S03]  /*25110*/  STL [R1+0xbbc], R2 ;  /* 0x000bbc0201007387 */ /* 0x0003e60000100800 */
[----:B-1----:R0:W5:Y:S01]  /*25120*/  LDL.LU R2, [R1+0xd98] ;  /* 0x000d980001027983 */ /* 0x0021620000300800 */
[----:B------:R1:W-:Y:S03]  /*25130*/  STL [R1+0xbe0], R29 ;  /* 0x000be01d01007387 */ /* 0x0003e60000100800 */
[----:B-1----:R-:W2:Y:S01]  /*25140*/  LDL.LU R29, [R1+0xd94] ;  /* 0x000d9400011d7983 */ /* 0x002ea20000300800 */
[----:B------:R-:W-:-:S02]  /*25150*/  IADD3 R24, P1, R24, UR8, RZ ;  /* 0x0000000818187c10 */ /* 0x000fc4000ff3e0ff */
        /* <DEDUP_REMOVED lines=9> */
[----:B------:R-:W-:Y:S01]  /*251f0*/  STL [R1+0xbd0], R27 ;  /* 0x000bd01b01007387 */ /* 0x000fe20000100800 */
[----:B------:R-:W-:Y:S01]  /*25200*/  IADD3.X R12, R12, UR5, RZ, P5, !PT ;  /* 0x000000050c0c7c10 */ /* 0x000fe2000affe4ff */
[----:B------:R-:W-:Y:S01]  /*25210*/  STL [R1+0xba4], R9 ;  /* 0x000ba40901007387 */ /* 0x000fe20000100800 */
[----:B------:R-:W-:Y:S01]  /*25220*/  STL [R1+0xbc8], R10 ;  /* 0x000bc80a01007387 */ /* 0x000fe20000100800 */
[----:B------:R-:W-:Y:S01]  /*25230*/  STL [R1+0xb9c], R11 ;  /* 0x000b9c0b01007387 */ /* 0x000fe20000100800 */
[----:B--2---:R-:W-:-:S05]  /*25240*/  IADD3.X R29, R29, UR5, RZ, P6, !PT ;  /* 0x000000051d1d7c10 */ /* 0x004fca000b7fe4ff */
[----:B------:R1:W-:Y:S01]  /*25250*/  STL [R1+0xbb8], R29 ;  /* 0x000bb81d01007387 */ /* 0x0003e20000100800 */
[----:B------:R-:W-:Y:S03]  /*25260*/  STL [R1+0xbc0], R12 ;  /* 0x000bc00c01007387 */ /* 0x000fe60000100800 */
[----:B-1----:R-:W2:Y:S01]  /*25270*/  LDL.LU R29, [R1+0xd90] ;  /* 0x000d9000011d7983 */ /* 0x002ea20000300800 */
[----:B------:R-:W-:Y:S02]  /*25280*/  IADD3 R13, P5, R13, UR8, RZ ;  /* 0x000000080d0d7c10 */ /* 0x000fe4000ffbe0ff */
[----:B------:R-:W-:Y:S02]  /*25290*/  IADD3 R14, P6, R14, UR8, RZ ;  /* 0x000000080e0e7c10 */ /* 0x000fe4000ffde0ff */
[----:B------:R-:W-:Y:S01]  /*252a0*/  IADD3.X R15, R15, UR5, RZ, P1, !PT ;  /* 0x000000050f0f7c10 */ /* 0x000fe20008ffe4ff */
[----:B------:R-:W-:Y:S01]  /*252b0*/  IADD3 R16, P1, R16, UR8, RZ ;  /* 0x0000000810107c10 */ /* 0x000fe2000ff3e0ff */
[----:B----4-:R-:W-:Y:S01]  /*252c0*/  IADD3.X R17, R17, UR5, RZ, P2, !PT ;  /* 0x0000000511117c10 */ /* 0x010fe200097fe4ff */
[----:B------:R-:W-:Y:S01]  /*252d0*/  STL [R1+0xb94], R13 ;  /* 0x000b940d01007387 */ /* 0x000fe20000100800 */
[----:B------:R-:W-:Y:S01]  /*252e0*/  IADD3 R18, P2, R18, UR8, RZ ;  /* 0x0000000812127c10 */ /* 0x000fe2000ff5e0ff */
[----:B------:R-:W-:Y:S01]  /*252f0*/  STL [R1+0xb8c], R14 ;  /* 0x000b8c0e01007387 */ /* 0x000fe20000100800 */
[----:B------:R-:W-:Y:S01]  /*25300*/  IADD3.X R19, R19, UR5, RZ, P3, !PT ;  /* 0x0000000513137c10 */ /* 0x000fe20009ffe4ff */
[----:B------:R-:W-:Y:S01]  /*25310*/  STL [R1+0xbb0], R15 ;  /* 0x000bb00f01007387 */ /* 0x000fe20000100800 */
[----:B------:R-:W-:Y:S01]  /*25320*/  IADD3.X R20, R20, UR5, RZ, P4, !PT ;  /* 0x0000000514147c10 */ /* 0x000fe2000a7fe4ff */
[----:B------:R-:W-:Y:S02]  /*25330*/  STL [R1+0xb84], R16 ;  /* 0x000b841001007387 */ /* 0x000fe40000100800 */
[----:B------:R-:W-:Y:S01]  /*25340*/  STL [R1+0xba8], R17 ;  /* 0x000ba81101007387 */ /* 0x000fe20000100800 */
[----:B------:R-:W-:Y:S01]  /*25350*/  STL [R1+0xb7c], R18 ;  /* 0x000b7c1201007387 */ /* 0x000fe20000100800 */
[----:B------:R-:W-:Y:S02]  /*25360*/  STL [R1+0xba0], R19 ;  /* 0x000ba01301007387 */ /* 0x000fe40000100800 */
[----:B------:R-:W-:Y:S01]  /*25370*/  STL [R1+0xb98], R20 ;  /* 0x000b981401007387 */ /* 0x000fe20000100800 */
[----:B------:R-:W-:Y:S01]  /*25380*/  IADD3.X R21, R21, UR5, RZ, P5, !PT ;  /* 0x0000000515157c10 */ /* 0x000fe2000affe4ff */
[----:B------:R-:W-:Y:S01]  /*25390*/  IMAD.MOV.U32 R10, RZ, RZ, R5 ;  /* 0x000000ffff0a7224 */ /* 0x000fe200078e0005 */
[----:B------:R-:W-:Y:S01]  /*253a0*/  IADD3.X R22, R22, UR5, RZ, P6, !PT ;  /* 0x0000000516167c10 */ /* 0x000fe2000b7fe4ff */
[----:B---3--:R-:W-:-:S02]  /*253b0*/  IMAD.MOV.U32 R5, RZ, RZ, R4 ;  /* 0x000000ffff057224 */ /* 0x008fc400078e0004 */
[----:B------:R-:W-:Y:S01]  /*253c0*/  IMAD.MOV.U32 R4, RZ, RZ, R8 ;  /* 0x000000ffff047224 */ /* 0x000fe200078e0008 */
[----:B------:R-:W-:Y:S01]  /*253d0*/  IADD3.X R23, R23, UR5, RZ, P2, !PT ;  /* 0x0000000517177c10 */ /* 0x000fe200097fe4ff */
[----:B------:R-:W-:Y:S01]  /*253e0*/  IMAD.MOV.U32 R11, RZ, RZ, R3 ;  /* 0x000000ffff0b7224 */ /* 0x000fe200078e0003 */
[----:B--2---:R-:W-:-:S05]  /*253f0*/  IADD3.X R29, R29, UR5, RZ, P1, !PT ;  /* 0x000000051d1d7c10 */ /* 0x004fca0008ffe4ff */
[----:B------:R1:W-:Y:S01]  /*25400*/  STL [R1+0xb80], R29 ;  /* 0x000b801d01007387 */ /* 0x0003e20000100800 */
[----:B------:R0:W-:Y:S02]  /*25410*/  STL [R1+0xb90], R21 ;  /* 0x000b901501007387 */ /* 0x0001e40000100800 */
[----:B------:R0:W-:Y:S02]  /*25420*/  STL [R1+0xb88], R22 ;  /* 0x000b881601007387 */ /* 0x0001e40000100800 */
[----:B------:R0:W-:Y:S01]  /*25430*/  STL.64 [R1+0x740], R4 ;  /* 0x0007400401007387 */ /* 0x0001e20000100a00 */
[----:B-1----:R-:W1:Y:S04]  /*25440*/  S2R R29, SR_TID.X ;  /* 0x00000000001d7919 */ /* 0x002e680000002100 */
[----:B------:R0:W-:Y:S01]  /*25450*/  STL [R1+0xb78], R23 ;  /* 0x000b781701007387 */ /* 0x0001e20000100800 */
[----:B------:R0:W-:Y:S01]  /*25460*/  STL.64 [R1+0x748], R10 ;  /* 0x0007480a01007387 */ /* 0x0001e20000100a00 */
[----:B-1----:R-:W-:-:S05]  /*25470*/  LOP3.LUT R29, R29, 0x7f, RZ, 0xc0, !PT ;  /* 0x0000007f1d1d7812 */ /* 0x002fca00078ec0ff */
[----:B------:R-:W-:Y:S01]  /*25480*/  IMAD.SHL.U32 R29, R29, 0x2, RZ ;  /* 0x000000021d1d7824 */ /* 0x000fe200078e00ff */
[----:B0-----:R-:W-:Y:S01]  /*25490*/  @!P0 CALL.REL.NOINC `(.L_x_2) ;  /* 0x0000001000008944 */ /* 0x001fe20003c00000 */
[----:B------:R-:W-:Y:S05]  /*254a0*/  BRA `(.L_x_3) ;  /* 0xfffe4bb000007947 */ /* 0x000fea000383ffff */
.L_x_2:
[----:B-----5:R-:W2:Y:S04]  /*254b0*/  LDL.LU R2, [R1+0x168] ;  /* 0x0001680001027983 */ /* 0x020ea80000300800 */
[----:B--2---:R0:W-:Y:S04]  /*254c0*/  STL [R1+0xf38], R2 ;  /* 0x000f380201007387 */ /* 0x0041e80000100800 */
[----:B0-----:R-:W2:Y:S04]  /*254d0*/  LDL.LU R2, [R1+0x498] ;  /* 0x0004980001027983 */ /* 0x001ea80000300800 */
        /* <DEDUP_REMOVED lines=31> */
[----:B------:R-:W2:Y:S01]  /*256d0*/  LDL.LU R28, [R1+0x17c] ;  /* 0x00017c00011c7983 */ /* 0x000ea20000300800 */
[----:B0-----:R-:W-:-:S03]  /*256e0*/  IMAD.MOV.U32 R2, RZ, RZ, R7 ;  /* 0x000000ffff027224 */ /* 0x001fc600078e0007 */
        /* <DEDUP_REMOVED lines=35> */
[----:B------:R-:W2:Y:S04]  /*25920*/  LDL.LU R29, [R1+0x178] ;  /* 0x00017800011d7983 */ /* 0x000ea80000300800 */
[----:B------:R-:W3:Y:S04]  /*25930*/  LDL.LU R0, [R1+0x18c] ;  /* 0x00018c0001007983 */ /* 0x000ee80000300800 */
[----:B------:R-:W3:Y:S04]  /*25940*/  LDL.LU R8, [R1+0x188] ;  /* 0x0001880001087983 */ /* 0x000ee80000300800 */
[----:B------:R-:W4:Y:S04]  /*25950*/  LDL.LU R4, [R1+0x494] ;  /* 0x0004940001047983 */ /* 0x000f280000300800 */
[----:B------:R-:W4:Y:S04]  /*25960*/  LDL.LU R5, [R1+0x490] ;  /* 0x0004900001057983 */ /* 0x000f280000300800 */
[----:B------:R-:W2:Y:S01]  /*25970*/  LDL.LU R3, [R1+0x164] ;  /* 0x0001640001037983 */ /* 0x000ea20000300800 */
[----:B0-----:R-:W-:-:S03]  /*25980*/  IMAD.MOV.U32 R28, RZ, RZ, R6 ;  /* 0x000000ffff1c7224 */ /* 0x001fc600078e0006 */
[----:B------:R-:W2:Y:S04]  /*25990*/  LDL.LU R24, [R1+0x160] ;  /* 0x0001600001187983 */ /* 0x000ea80000300800 */
        /* <DEDUP_REMOVED lines=12> */
[----:B------:R-:W2:Y:S01]  /*25a60*/  LDL.LU R16, [R1+0x384] ;  /* 0x0003840001107983 */ /* 0x000ea20000300800 */
[----:B------:R-:W-:-:S03]  /*25a70*/  F2FP.PACK_AB R2, R28, R2 ;  /* 0x000000021c02723e */ /* 0x000fc600000000ff */
        /* <DEDUP_REMOVED lines=8> */
[----:B------:R0:W-:Y:S04]  /*25b00*/  STL [R1+0x26c], R2 ;  /* 0x00026c0201007387 */ /* 0x0001e80000100800 */
[----:B0-----:R-:W2:Y:S02]  /*25b10*/  LDL.LU R2, [R1+0xfb8] ;  /* 0x000fb80001027983 */ /* 0x001ea40000300800 */
[----:B--2---:R-:W-:-:S02]  /*25b20*/  F2FP.PACK_AB R2, R28, R2 ;  /* 0x000000021c02723e */ /* 0x004fc400000000ff */
        /* <DEDUP_REMOVED lines=64> */
[----:B------:R-:W2:Y:S01]  /*25f30*/  LDL.LU R28, [R1+0xf34] ;  /* 0x000f3400011c7983 */ /* 0x000ea20000300800 */
[----:B---3--:R-:W-:-:S03]  /*25f40*/  F2FP.PACK_AB R0, R0, R8 ;  /* 0x000000080000723e */ /* 0x008fc600000000ff */
[----:B------:R4:W-:Y:S01]  /*25f50*/  STL [R1+0x1b8], R2 ;  /* 0x0001b80201007387 */ /* 0x0009e20000100800 */
[----:B------:R-:W-:Y:S02]  /*25f60*/  F2FP.PACK_AB R3, R3, R24 ;  /* 0x000000180303723e */ /* 0x000fe400000000ff */
[----:B----4-:R-:W-:Y:S02]  /*25f70*/  F2FP.PACK_AB R2, R4, R5 ;  /* 0x000000050402723e */ /* 0x010fe400000000ff */
[----:B--2---:R-:W-:-:S05]  /*25f80*/  F2FP.PACK_AB R28, R28, R29 ;  /* 0x0000001d1c1c723e */ /* 0x004fca00000000ff */
[----:B------:R-:W-:Y:S04]  /*25f90*/  STL [R1+0x1b4], R28 ;  /* 0x0001b41c01007387 */ /* 0x000fe80000100800 */
[----:B------:R0:W-:Y:S04]  /*25fa0*/  STL [R1+0x1b0], R0 ;  /* 0x0001b00001007387 */ /* 0x0001e80000100800 */
[----:B------:R1:W-:Y:S01]  /*25fb0*/  STL [R1+0x16c], R2 ;  /* 0x00016c0201007387 */ /* 0x0003e20000100800 */
[----:B0-----:R-:W-:-:S03]  /*25fc0*/  F2FP.PACK_AB R0, R25, R26 ;  /* 0x0000001a1900723e */ /* 0x001fc600000000ff */
[----:B------:R0:W-:Y:S01]  /*25fd0*/  STL [R1+0x168], R3 ;  /* 0x0001680301007387 */ /* 0x0001e20000100800 */
[----:B-1----:R-:W-:-:S03]  /*25fe0*/  F2FP.PACK_AB R2, R27, R6 ;  /* 0x000000061b02723e */ /* 0x002fc600000000ff */
[----:B------:R1:W-:Y:S04]  /*25ff0*/  STL [R1+0x164], R0 ;  /* 0x0001640001007387 */ /* 0x0003e80000100800 */
[----:B------:R2:W-:Y:S01]  /*26000*/  STL [R1+0x160], R2 ;  /* 0x0001600201007387 */ /* 0x0005e20000100800 */
[----:B0-----:R-:W-:Y:S02]  /*26010*/  F2FP.PACK_AB R3, R7, R9 ;  /* 0x000000090703723e */ /* 0x001fe400000000ff */
[----:B-1----:R-:W-:-:S03]  /*26020*/  F2FP.PACK_AB R0, R10, R11 ;  /* 0x0000000b0a00723e */ /* 0x002fc600000000ff */
[----:B------:R0:W-:Y:S01]  /*26030*/  STL [R1+0x14c], R3 ;  /* 0x00014c0301007387 */ /* 0x0001e20000100800 */
[----:B--2---:R-:W-:-:S03]  /*26040*/  F2FP.PACK_AB R2, R12, R13 ;  /* 0x0000000d0c02723e */ /* 0x004fc600000000ff */
[----:B------:R1:W-:Y:S04]  /*26050*/  STL [R1+0x148], R0 ;  /* 0x0001480001007387 */ /* 0x0003e80000100800 */
[----:B------:R2:W-:Y:S01]  /*26060*/  STL [R1+0x144], R2 ;  /* 0x0001440201007387 */ /* 0x0005e20000100800 */
[----:B0-----:R-:W-:Y:S02]  /*26070*/  F2FP.PACK_AB R3, R14, R15 ;  /* 0x0000000f0e03723e */ /* 0x001fe400000000ff */
[----:B-1----:R-:W-:-:S03]  /*26080*/  F2FP.PACK_AB R0, R16, R17 ;  /* 0x000000111000723e */ /* 0x002fc600000000ff */
[----:B------:R-:W-:Y:S01]  /*26090*/  STL [R1+0x140], R3 ;  /* 0x0001400301007387 */ /* 0x000fe20000100800 */
[----:B--2---:R-:W-:-:S03]  /*260a0*/  F2FP.PACK_AB R2, R18, R19 ;  /* 0x000000131202723e */ /* 0x004fc600000000ff */
[----:B------:R-:W-:Y:S04]  /*260b0*/  STL [R1+0x13c], R0 ;  /* 0x00013c0001007387 */ /* 0x000fe80000100800 */
[----:B------:R0:W-:Y:S04]  /*260c0*/  STL [R1+0x138], R2 ;  /* 0x0001380201007387 */ /* 0x0001e80000100800 */
[----:B0-----:R-:W2:Y:S01]  /*260d0*/  LDL.LU R2, [R1+0x1e8] ;  /* 0x0001e80001027983 */ /* 0x001ea20000300800 */
[----:B------:R-:W-:Y:S02]  /*260e0*/  F2FP.PACK_AB R3, R20, R21 ;  /* 0x000000151403723e */ /* 0x000fe400000000ff */
[----:B------:R-:W-:-:S03]  /*260f0*/  F2FP.PACK_AB R0, R22, R23 ;  /* 0x000000171600723e */ /* 0x000fc600000000ff */
[----:B------:R-:W-:Y:S04]  /*26100*/  STL [R1+0x134], R3 ;  /* 0x0001340301007387 */ /* 0x000fe80000100800 */
[----:B--2---:R0:W-:Y:S04]  /*26110*/  STL [R1+0xeac], R2 ;  /* 0x000eac0201007387 */ /* 0x0041e80000100800 */
[----:B------:R-:W-:Y:S04]  /*26120*/  STL [R1+0x130], R0 ;  /* 0x0001300001007387 */ /* 0x000fe80000100800 */
        /* <DEDUP_REMOVED lines=33> */
[----:B------:R-:W3:Y:S04]  /*26340*/  LDL.LU R28, [R1+0x2dc] ;  /* 0x0002dc00011c7983 */ /* 0x000ee80000300800 */
[----:B---3--:R0:W-:Y:S04]  /*26350*/  STL [R1+0xea8], R28 ;  /* 0x000ea81c01007387 */ /* 0x0081e80000100800 */
[----:B0-----:R-:W3:Y:S04]  /*26360*/  LDL.LU R28, [R1+0x1ec] ;  /* 0x0001ec00011c7983 */ /* 0x001ee80000300800 */
        /* <DEDUP_REMOVED lines=33> */
[----:B0-----:R-:W2:Y:S04]  /*26580*/  LDL.LU R28, [R1+0x1ac] ;  /* 0x0001ac00011c7983 */ /* 0x001ea80000300800 */
[----:B------:R-:W3:Y:S04]  /*26590*/  LDL.LU R29, [R1+0x2d8] ;  /* 0x0002d800011d7983 */ /* 0x000ee80000300800 */
[----:B------:R-:W4:Y:S04]  /*265a0*/  LDL.LU R0, [R1+0x2ec] ;  /* 0x0002ec0001007983 */ /* 0x000f280000300800 */
[----:B------:R-:W4:Y:S04]  /*265b0*/  LDL.LU R8, [R1+0x2e8] ;  /* 0x0002e80001087983 */ /* 0x000f280000300800 */
        /* <DEDUP_REMOVED lines=24> */
[----:B--2---:R-:W-:-:S03]  /*26740*/  F2FP.PACK_AB R2, R28, R2 ;  /* 0x000000021c02723e */ /* 0x004fc600000000ff */
        /* <DEDUP_REMOVED lines=69> */
[----:B----4-:R-:W-:-:S03]  /*26ba0*/  F2FP.PACK_AB R0, R0, R8 ;  /* 0x000000080000723e */ /* 0x010fc600000000ff */
[----:B------:R0:W-:Y:S01]  /*26bb0*/  STL [R1+0xe8], R2 ;  /* 0x0000e80201007387 */ /* 0x0001e20000100800 */
[----:B---3--:R-:W-:Y:S02]  /*26bc0*/  F2FP.PACK_AB R3, R3, R24 ;  /* 0x000000180303723e */ /* 0x008fe400000000ff */
[----:B0-----:R-:W-:Y:S02]  /*26bd0*/  F2FP.PACK_AB R2, R4, R5 ;  /* 0x000000050402723e */ /* 0x001fe400000000ff */
        /* <DEDUP_REMOVED lines=197> */
[----:B--2---:R-:W-:-:S05]  /*27830*/  F2FP.PACK_AB R2, R28, R29 ;  /* 0x0000001d1c02723e */ /* 0x004fca00000000ff */
[----:B------:R0:W-:Y:S04]  /*27840*/  STL [R1+0x54], R2 ;  /* 0x0000540201007387 */ /* 0x0001e80000100800 */
[----:B------:R1:W-:Y:S01]  /*27850*/  STL [R1+0x50], R0 ;  /* 0x0000500001007387 */ /* 0x0003e20000100800 */
[----:B0-----:R-:W-:Y:S02]  /*27860*/  F2FP.PACK_AB R2, R3, R24 ;  /* 0x000000180302723e */ /* 0x001fe400000000ff */
[----:B------:R-:W-:Y:S02]  /*27870*/  F2FP.PACK_AB R3, R27, R6 ;  /* 0x000000061b03723e */ /* 0x000fe400000000ff */
[----:B-1----:R-:W-:Y:S01]  /*27880*/  F2FP.PACK_AB R0, R25, R26 ;  /* 0x0000001a1900723e */ /* 0x002fe200000000ff */
[----:B------:R-:W-:Y:S04]  /*27890*/  STL [R1+0x4c], R4 ;  /* 0x00004c0401007387 */ /* 0x000fe80000100800 */
[----:B------:R0:W-:Y:S04]  /*278a0*/  STL [R1+0x48], R2 ;  /* 0x0000480201007387 */ /* 0x0001e80000100800 */
[----:B------:R1:W-:Y:S04]  /*278b0*/  STL [R1+0x44], R0 ;  /* 0x0000440001007387 */ /* 0x0003e80000100800 */
[----:B------:R2:W-:Y:S01]  /*278c0*/  STL [R1+0x40], R3 ;  /* 0x0000400301007387 */ /* 0x0005e20000100800 */
[----:B0-----:R-:W-:-:S02]  /*278d0*/  F2FP.PACK_AB R2, R7, R9 ;  /* 0x000000090702723e */ /* 0x001fc400000000ff */
[----:B-1----:R-:W-:-:S03]  /*278e0*/  F2FP.PACK_AB R0, R10, R11 ;  /* 0x0000000b0a00723e */ /* 0x002fc600000000ff */
[----:B------:R0:W-:Y:S01]  /*278f0*/  STL [R1+0x3c], R2 ;  /* 0x00003c0201007387 */ /* 0x0001e20000100800 */
[----:B--2---:R-:W-:-:S03]  /*27900*/  F2FP.PACK_AB R3, R12, R13 ;  /* 0x0000000d0c03723e */ /* 0x004fc600000000ff */
[----:B------:R1:W-:Y:S04]  /*27910*/  STL [R1+0x38], R0 ;  /* 0x0000380001007387 */ /* 0x0003e80000100800 */
[----:B------:R2:W-:Y:S01]  /*27920*/  STL [R1+0x34], R3 ;  /* 0x0000340301007387 */ /* 0x0005e20000100800 */
[----:B0-----:R-:W-:Y:S02]  /*27930*/  F2FP.PACK_AB R2, R14, R15 ;  /* 0x0000000f0e02723e */ /* 0x001fe400000000ff */
[----:B-1----:R-:W-:-:S03]  /*27940*/  F2FP.PACK_AB R0, R16, R17 ;  /* 0x000000111000723e */ /* 0x002fc600000000ff */
[----:B------:R0:W-:Y:S01]  /*27950*/  STL [R1+0x30], R2 ;  /* 0x0000300201007387 */ /* 0x0001e20000100800 */
[----:B--2---:R-:W-:-:S03]  /*27960*/  F2FP.PACK_AB R3, R18, R19 ;  /* 0x000000131203723e */ /* 0x004fc600000000ff */
[----:B------:R1:W-:Y:S04]  /*27970*/  STL [R1+0x2c], R0 ;  /* 0x00002c0001007387 */ /* 0x0003e80000100800 */
[----:B------:R-:W-:Y:S04]  /*27980*/  STL [R1+0x28], R3 ;  /* 0x0000280301007387 */ /* 0x000fe80000100800 */
[----:B------:R-:W2:Y:S01]  /*27990*/  LDL.LU R7, [R1+0x578] ;  /* 0x0005780001077983 */ /* 0x000ea20000300800 */
[----:B0-----:R-:W-:Y:S02]  /*279a0*/  F2FP.PACK_AB R2, R20, R21 ;  /* 0x000000151402723e */ /* 0x001fe400000000ff */
[----:B-1----:R-:W-:-:S03]  /*279b0*/  F2FP.PACK_AB R0, R22, R23 ;  /* 0x000000171600723e */ /* 0x002fc600000000ff */
        /* <DEDUP_REMOVED lines=38> */
[----:B---3--:R0:W-:Y:S04]  /*27c20*/  STL [R1+0xdd4], R5 ;  /* 0x000dd40501007387 */ /* 0x0081e80000100800 */
[----:B0-----:R-:W3:Y:S04]  /*27c30*/  LDL.LU R5, [R1+0x58c] ;  /* 0x00058c0001057983 */ /* 0x001ee80000300800 */
[----:B------:R-:W4:Y:S04]  /*27c40*/  LDL.LU R4, [R1+0x5c8] ;  /* 0x0005c80001047983 */ /* 0x000f280000300800 */
[----:B----4-:R0:W-:Y:S04]  /*27c50*/  STL [R1+0xdd0], R4 ;  /* 0x000dd00401007387 */ /* 0x0101e80000100800 */
[----:B0-----:R-:W4:Y:S04]  /*27c60*/  LDL.LU R4, [R1+0x59c] ;  /* 0x00059c0001047983 */ /* 0x001f280000300800 */
[----:B------:R-:W2:Y:S04]  /*27c70*/  LDL.LU R11, [R1+0x570] ;  /* 0x00057000010b7983 */ /* 0x000ea80000300800 */
[----:B--2---:R0:W-:Y:S04]  /*27c80*/  STL [R1+0xdcc], R11 ;  /* 0x000dcc0b01007387 */ /* 0x0041e80000100800 */
[----:B0-----:R-:W2:Y:S04]  /*27c90*/  LDL.LU R11, [R1+0x5cc] ;  /* 0x0005cc00010b7983 */ /* 0x001ea80000300800 */
        /* <DEDUP_REMOVED lines=42> */
[----:B------:R-:W2:Y:S01]  /*27f40*/  LDL.LU R2, [R1+0x33c] ;  /* 0x00033c0001027983 */ /* 0x000ea20000300800 */
[----:B------:R-:W-:-:S03]  /*27f50*/  F2FP.PACK_AB R7, R6, R7 ;  /* 0x000000070607723e */ /* 0x000fc600000000ff */
[----:B--2---:R0:W-:Y:S04]  /*27f60*/  STL [R1+0xd90], R2 ;  /* 0x000d900201007387 */ /* 0x0041e80000100800 */
[----:B0-----:R-:W2:Y:S04]  /*27f70*/  LDL.LU R2, [R1+0x32c] ;  /* 0x00032c0001027983 */ /* 0x001ea80000300800 */
        /* <DEDUP_REMOVED lines=38> */
[----:B------:R0:W-:Y:S04]  /*281e0*/  STL [R1], R7 ;  /* 0x0000000701007387 */ /* 0x0001e80000100800 */
[----:B0-----:R-:W2:Y:S02]  /*281f0*/  LDL.LU R7, [R1+0xddc] ;  /* 0x000ddc0001077983 */ /* 0x001ea40000300800 */
[----:B--2---:R-:W-:-:S02]  /*28200*/  F2FP.PACK_AB R7, R6, R7 ;  /* 0x000000070607723e */ /* 0x004fc400000000ff */
[----:B------:R-:W3:Y:S02]  /*28210*/  LDL.LU R6, [R1+0xdd8] ;  /* 0x000dd80001067983 */ /* 0x000ee40000300800 */
[----:B---3--:R-:W-:Y:S02]  /*28220*/  F2FP.PACK_AB R6, R5, R6 ;  /* 0x000000060506723e */ /* 0x008fe400000000ff */
[----:B------:R-:W4:Y:S02]  /*28230*/  LDL.LU R5, [R1+0xdd4] ;  /* 0x000dd40001057983 */ /* 0x000f240000300800 */
[----:B----4-:R-:W-:Y:S02]  /*28240*/  F2FP.PACK_AB R5, R4, R5 ;  /* 0x000000050405723e */ /* 0x010fe400000000ff */
[----:B------:R-:W2:Y:S02]  /*28250*/  LDL.LU R4, [R1+0xdd0] ;  /* 0x000dd00001047983 */ /* 0x000ea40000300800 */
[----:B--2---:R-:W-:-:S02]  /*28260*/  F2FP.PACK_AB R4, R11, R4 ;  /* 0x000000040b04723e */ /* 0x004fc400000000ff */
[----:B------:R-:W2:Y:S02]  /*28270*/  LDL.LU R11, [R1+0xdcc] ;  /* 0x000dcc00010b7983 */ /* 0x000ea40000300800 */
[----:B--2---:R-:W-:Y:S02]  /*28280*/  F2FP.PACK_AB R11, R10, R11 ;  /* 0x0000000b0a0b723e */ /* 0x004fe400000000ff */
[----:B------:R-:W2:Y:S02]  /*28290*/  LDL.LU R10, [R1+0xdc8] ;  /* 0x000dc800010a7983 */ /* 0x000ea40000300800 */
[----:B--2---:R-:W-:Y:S02]  /*282a0*/  F2FP.PACK_AB R10, R9, R10 ;  /* 0x0000000a090a723e */ /* 0x004fe400000000ff */
        /* <DEDUP_REMOVED lines=26> */
[----:B------:R-:W2:Y:S01]  /*28450*/  LDL.LU R2, [R1+0xd90] ;  /* 0x000d900001027983 */ /* 0x000ea20000300800 */
[----:B------:R-:W-:Y:S02]  /*28460*/  F2FP.PACK_AB R27, R28, R27 ;  /* 0x0000001b1c1b723e */ /* 0x000fe400000000ff */
[----:B------:R-:W-:Y:S02]  /*28470*/  F2FP.PACK_AB R26, R29, R26 ;  /* 0x0000001a1d1a723e */ /* 0x000fe400000000ff */
[----:B------:R-:W-:Y:S02]  /*28480*/  F2FP.PACK_AB R25, R0, R25 ;  /* 0x000000190019723e */ /* 0x000fe400000000ff */
[----:B------:R-:W-:Y:S02]  /*28490*/  F2FP.PACK_AB R24, R3, R24 ;  /* 0x000000180318723e */ /* 0x000fe400000000ff */
[----:B--2---:R-:W-:Y:S02]  /*284a0*/  F2FP.PACK_AB R20, R2, R20 ;  /* 0x000000140214723e */ /* 0x004fe400000000ff */
.L_x_1:
[----:B------:R-:W2:Y:S04]  /*284b0*/  LDL.LU R28, [R1+0xd8c] ;  /* 0x000d8c00011c7983 */ /* 0x000ea80000300800 */
[----:B------:R1:W-:Y:S04]  /*284c0*/  STL [R1+0xef0], R7 ;  /* 0x000ef00701007387 */ /* 0x0003e80000100800 */
[----:B------:R-:W3:Y:S04]  /*284d0*/  S2R R29, SR_TID.X ;  /* 0x00000000001d7919 */ /* 0x000ee80000002100 */
[----:B-1----:R-:W4:Y:S01]  /*284e0*/  LDL R7, [R1+0x75c] ;  /* 0x00075c0001077983 */ /* 0x002f220000100800 */
[----:B0--3--:R-:W-:-:S05]  /*284f0*/  IMAD.SHL.U32 R0, R29, 0x200, RZ ;  /* 0x000002001d007824 */ /* 0x009fca00078e00ff */
[----:B------:R-:W-:Y:S01]  /*28500*/  LOP3.LUT R0, R0, 0x3000, RZ, 0xc0, !PT ;  /* 0x0000300000007812 */ /* 0x000fe200078ec0ff */
[----:B------:R-:W-:Y:S03]  /*28510*/  BAR.SYNC.DEFER_BLOCKING 0x0 ;  /* 0x0000000000007b1d */ /* 0x000fe60000010000 */
[----:B--2---:R-:W-:Y:S01]  /*28520*/  LOP3.LUT R0, R0, 0x60, R28, 0xf8, !PT ;  /* 0x0000006000007812 */ /* 0x004fe200078ef81c */
[----:B------:R-:W-:-:S05]  /*28530*/  IMAD.SHL.U32 R28, R29, 0x4, RZ ;  /* 0x000000041d1c7824 */ /* 0x000fca00078e00ff */
[----:B------:R-:W-:Y:S02]  /*28540*/  LOP3.LUT R0, R0, 0x170, R28, 0x78, !PT ;  /* 0x0000017000007812 */ /* 0x000fe400078e781c */
[C---:B----4-:R-:W-:Y:S02]  /*28550*/  IADD3 R2, R7.reuse, 0x1, RZ ;  /* 0x0000000107027810 */ /* 0x050fe40007ffe0ff */
[----:B------:R-:W-:Y:S02]  /*28560*/  IADD3 R3, R7, 0x2, RZ ;  /* 0x0000000207037810 */ /* 0x000fe40007ffe0ff */
[----:B------:R-:W-:Y:S01]  /*28570*/  ISETP.GE.AND P3, PT, R2, c[0x0][0x17c], PT ;  /* 0x00005f0002007a0c */ /* 0x000fe20003f66270 */
[----:B------:R-:W-:Y:S01]  /*28580*/  IMAD.SHL.U32 R2, R29, 0x40, RZ ;  /* 0x000000401d027824 */ /* 0x000fe200078e00ff */
[----:B------:R-:W-:Y:S01]  /*28590*/  ISETP.GE.AND P1, PT, R3, c[0x0][0x17c], PT ;  /* 0x00005f0003007a0c */ /* 0x000fe20003f26270 */
[----:B------:R-:W-:Y:S01]  /*285a0*/  IMAD.SHL.U32 R29, R29, 0x800, RZ ;  /* 0x000008001d1d7824 */ /* 0x000fe200078e00ff */
[----:B------:R-:W-:-:S02]  /*285b0*/  IADD3 R3, R7, 0x4, RZ ;  /* 0x0000000407037810 */ /* 0x000fc40007ffe0ff */
[----:B------:R-:W-:Y:S02]  /*285c0*/  LOP3.LUT R28, R2, 0x800, RZ, 0xc0, !PT ;  /* 0x00000800021c7812 */ /* 0x000fe400078ec0ff */
[----:B------:R-:W-:Y:S02]  /*285d0*/  IADD3 R2, R7, 0x3, RZ ;  /* 0x0000000307027810 */ /* 0x000fe40007ffe0ff */
[----:B------:R-:W2:Y:S01]  /*285e0*/  LDL.LU R7, [R1+0xef0] ;  /* 0x000ef00001077983 */ /* 0x000ea20000300800 */
[----:B------:R-:W-:Y:S01]  /*285f0*/  IMAD.IADD R0, R28, 0x1, R0 ;  /* 0x000000011c007824 */ /* 0x000fe200078e0200 */
[----:B------:R-:W-:Y:S02]  /*28600*/  LOP3.LUT R29, R29, 0x3000, RZ, 0xc0, !PT ;  /* 0x000030001d1d7812 */ /* 0x000fe400078ec0ff */
[----:B------:R-:W-:Y:S01]  /*28610*/  STL [R1+0xdfc], R27 ;  /* 0x000dfc1b01007387 */ /* 0x000fe20000100800 */
[----:B------:R-:W-:Y:S02]  /*28620*/  ISETP.GE.AND P6, PT, R3, c[0x0][0x17c], PT ;  /* 0x00005f0003007a0c */ /* 0x000fe40003fc6270 */
[----:B------:R-:W-:Y:S01]  /*28630*/  ISETP.GE.AND P0, PT, R2, c[0x0][0x17c], PT ;  /* 0x00005f0002007a0c */ /* 0x000fe20003f06270 */
[----:B------:R-:W-:Y:S04]  /*28640*/  STL [R1+0xeac], R26 ;  /* 0x000eac1a01007387 */ /* 0x000fe80000100800 */
[----:B------:R-:W-:Y:S04]  /*28650*/  STL [R1+0xea8], R25 ;  /* 0x000ea81901007387 */ /* 0x000fe80000100800 */
[----:B------:R0:W-:Y:S04]  /*28660*/  STS.128 [R0+0x80], R20 ;  /* 0x0000801400007388 */ /* 0x0001e80000000c00 */
[----:B------:R1:W-:Y:S04]  /*28670*/  STS.128 [R0+0x200], R16 ;  /* 0x0002001000007388 */ /* 0x0003e80000000c00 */
[----:B------:R3:W-:Y:S04]  /*28680*/  STS.128 [R0], R24 ;  /* 0x0000001800007388 */ /* 0x0007e80000000c00 */
[----:B------:R-:W4:Y:S04]  /*28690*/  S2R R28, SR_TID.X ;  /* 0x00000000001c7919 */ /* 0x000f280000002100 */
[----:B0-----:R-:W5:Y:S04]  /*286a0*/  LDL.LU R20, [R1+0xa0] ;  /* 0x0000a00001147983 */ /* 0x001f680000300800 */
[----:B------:R-:W5:Y:S04]  /*286b0*/  LDL.LU R21, [R1+0xa4] ;  /* 0x0000a40001157983 */ /* 0x000f680000300800 */
[----:B------:R-:W2:Y:S04]  /*286c0*/  LDL.LU R22, [R1+0xa8] ;  /* 0x0000a80001167983 */ /* 0x000ea80000300800 */
[----:B------:R-:W2:Y:S04]  /*286d0*/  LDL.LU R23, [R1+0xac] ;  /* 0x0000ac0001177983 */ /* 0x000ea80000300800 */
[----:B------:R-:W-:Y:S04]  /*286e0*/  STS.128 [R0+0x280], R12 ;  /* 0x0002800c00007388 */ /* 0x000fe80000000c00 */
[----:B------:R-:W-:Y:S01]  /*286f0*/  STS.128 [R0+0x400], R8 ;  /* 0x0004000800007388 */ /* 0x000fe20000000c00 */
[----:B----4-:R-:W-:-:S05]  /*28700*/  LOP3.LUT R28, R28, 0x7f, RZ, 0xc0, !PT ;  /* 0x0000007f1c1c7812 */ /* 0x010fca00078ec0ff */
[----:B------:R-:W-:Y:S01]  /*28710*/  IMAD R29, R28, 0x10, R29 ;  /* 0x000000101c1d7824 */ /* 0x000fe200078e021d */
[----:B--2---:R-:W-:Y:S04]  /*28720*/  STL.64 [R1+0xeb8], R22 ;  /* 0x000eb81601007387 */ /* 0x004fe80000100a00 */
[----:B-----5:R-:W-:Y:S04]  /*28730*/  STL.64 [R1+0xeb0], R20 ;  /* 0x000eb01401007387 */ /* 0x020fe80000100a00 */
[----:B-1----:R-:W2:Y:S04]  /*28740*/  LDL.LU R16, [R1+0x90] ;  /* 0x0000900001107983 */ /* 0x002ea80000300800 */
[----:B------:R-:W2:Y:S04]  /*28750*/  LDL.LU R17, [R1+0x94] ;  /* 0x0000940001117983 */ /* 0x000ea80000300800 */
[----:B------:R-:W4:Y:S04]  /*28760*/  LDL.LU R18, [R1+0x98] ;  /* 0x0000980001127983 */ /* 0x000f280000300800 */
[----:B------:R-:W4:Y:S04]  /*28770*/  LDL.LU R19, [R1+0x9c] ;  /* 0x00009c0001137983 */ /* 0x000f280000300800 */
[----:B----4-:R-:W-:Y:S04]  /*28780*/  STL.64 [R1+0xec8], R18 ;  /* 0x000ec81201007387 */ /* 0x010fe80000100a00 */
[----:B--2---:R-:W-:Y:S04]  /*28790*/  STL.64 [R1+0xec0], R16 ;  /* 0x000ec01001007387 */ /* 0x004fe80000100a00 */
[----:B---3--:R-:W2:Y:S04]  /*287a0*/  LDL.LU R24, [R1+0x40] ;  /* 0x0000400001187983 */ /* 0x008ea80000300800 */
[----:B------:R-:W2:Y:S04]  /*287b0*/  LDL.LU R25, [R1+0x44] ;  /* 0x0000440001197983 */ /* 0x000ea80000300800 */
[----:B------:R-:W3:Y:S04]  /*287c0*/  LDL.LU R26, [R1+0x48] ;  /* 0x00004800011a7983 */ /* 0x000ee80000300800 */
[----:B------:R-:W3:Y:S04]  /*287d0*/  LDL.LU R27, [R1+0x4c] ;  /* 0x00004c00011b7983 */ /* 0x000ee80000300800 */
[----:B---3--:R-:W-:Y:S04]  /*287e0*/  STL.64 [R1+0xed8], R26 ;  /* 0x000ed81a01007387 */ /* 0x008fe80000100a00 */
[----:B--2---:R0:W-:Y:S04]  /*287f0*/  STL.64 [R1+0xed0], R24 ;  /* 0x000ed01801007387 */ /* 0x0041e80000100a00 */
[----:B0-----:R-:W2:Y:S04]  /*28800*/  LDL.LU R24, [R1+0x10] ;  /* 0x0000100001187983 */ /* 0x001ea80000300800 */
[----:B------:R-:W2:Y:S04]  /*28810*/  LDL.LU R25, [R1+0x14] ;  /* 0x0000140001197983 */ /* 0x000ea80000300800 */
[----:B------:R-:W3:Y:S04]  /*28820*/  LDL.LU R26, [R1+0x18] ;  /* 0x00001800011a7983 */ /* 0x000ee80000300800 */
[----:B------:R-:W3:Y:S04]  /*28830*/  LDL.LU R27, [R1+0x1c] ;  /* 0x00001c00011b7983 */ /* 0x000ee80000300800 */
[----:B---3--:R-:W-:Y:S04]  /*28840*/  STL.64 [R1+0xee8], R26 ;  /* 0x000ee81a01007387 */ /* 0x008fe80000100a00 */
[----:B--2---:R0:W-:Y:S04]  /*28850*/  STL.64 [R1+0xee0], R24 ;  /* 0x000ee01801007387 */ /* 0x0041e80000100a00 */
[----:B0-----:R-:W2:Y:S04]  /*28860*/  LDL.LU R24, [R1] ;  /* 0x0000000001187983 */ /* 0x001ea80000300800 */
[----:B------:R-:W2:Y:S04]  /*28870*/  LDL.LU R25, [R1+0x4] ;  /* 0x0000040001197983 */ /* 0x000ea80000300800 */
[----:B------:R-:W2:Y:S04]  /*28880*/  LDL.LU R26, [R1+0x8] ;  /* 0x00000800011a7983 */ /* 0x000ea80000300800 */
[----:B------:R-:W2:Y:S04]  /*28890*/  LDL.LU R27, [R1+0xc] ;  /* 0x00000c00011b7983 */ /* 0x000ea80000300800 */
[----:B------:R-:W3:Y:S04]  /*288a0*/  LDL.LU R20, [R1+0x30] ;  /* 0x0000300001147983 */ /* 0x000ee80000300800 */
[----:B------:R-:W3:Y:S04]  /*288b0*/  LDL.LU R21, [R1+0x34] ;  /* 0x0000340001157983 */ /* 0x000ee80000300800 */
[----:B------:R-:W3:Y:S04]  /*288c0*/  LDL.LU R22, [R1+0x38] ;  /* 0x0000380001167983 */ /* 0x000ee80000300800 */
[----:B------:R-:W3:Y:S04]  /*288d0*/  LDL.LU R23, [R1+0x3c] ;  /* 0x00003c0001177983 */ /* 0x000ee80000300800 */
[----:B------:R-:W4:Y:S04]  /*288e0*/  LDL.LU R16, [R1+0x20] ;  /* 0x0000200001107983 */ /* 0x000f280000300800 */
[----:B------:R-:W4:Y:S04]  /*288f0*/  LDL.LU R17, [R1+0x24] ;  /* 0x0000240001117983 */ /* 0x000f280000300800 */
[----:B------:R-:W4:Y:S04]  /*28900*/  LDL.LU R18, [R1+0x28] ;  /* 0x0000280001127983 */ /* 0x000f280000300800 */
[----:B------:R-:W4:Y:S04]  /*28910*/  LDL.LU R19, [R1+0x2c] ;  /* 0x00002c0001137983 */ /* 0x000f280000300800 */
[----:B------:R-:W5:Y:S04]  /*28920*/  LDL.LU R12, [R1+0x80] ;  /* 0x00008000010c7983 */ /* 0x000f680000300800 */
[----:B------:R-:W5:Y:S04]  /*28930*/  LDL.LU R13, [R1+0x84] ;  /* 0x00008400010d7983 */ /* 0x000f680000300800 */
[----:B------:R-:W5:Y:S04]  /*28940*/  LDL.LU R14, [R1+0x88] ;  /* 0x00008800010e7983 */ /* 0x000f680000300800 */
[----:B------:R-:W5:Y:S04]  /*28950*/  LDL.LU R15, [R1+0x8c] ;  /* 0x00008c00010f7983 */ /* 0x000f680000300800 */
[----:B------:R-:W3:Y:S04]  /*28960*/  LDL.LU R8, [R1+0x60] ;  /* 0x0000600001087983 */ /* 0x000ee80000300800 */
[----:B------:R-:W3:Y:S04]  /*28970*/  LDL.LU R9, [R1+0x64] ;  /* 0x0000640001097983 */ /* 0x000ee80000300800 */
[----:B------:R-:W3:Y:S04]  /*28980*/  LDL.LU R10, [R1+0x68] ;  /* 0x00006800010a7983 */ /* 0x000ee80000300800 */
[----:B------:R-:W3:Y:S04]  /*28990*/  LDL.LU R11, [R1+0x6c] ;  /* 0x00006c00010b7983 */ /* 0x000ee80000300800 */
[----:B------:R0:W-:Y:S04]  /*289a0*/  STS.128 [R0+0x480], R4 ;  /* 0x0004800400007388 */ /* 0x0001e80000000c00 */
[----:B0-----:R-:W3:Y:S04]  /*289b0*/  LDL.LU R4, [R1+0x50] ;  /* 0x0000500001047983 */ /* 0x001ee80000300800 */
[----:B------:R-:W3:Y:S04]  /*289c0*/  LDL.LU R5, [R1+0x54] ;  /* 0x0000540001057983 */ /* 0x000ee80000300800 */
[----:B------:R-:W3:Y:S04]  /*289d0*/  LDL.LU R6, [R1+0x58] ;  /* 0x0000580001067983 */ /* 0x000ee80000300800 */
[----:B------:R-:W3:Y:S04]  /*289e0*/  LDL.LU R7, [R1+0x5c] ;  /* 0x00005c0001077983 */ /* 0x000ee80000300800 */
[----:B--2---:R0:W-:Y:S04]  /*289f0*/  STS.128 [R0+0x600], R24 ;  /* 0x0006001800007388 */ /* 0x0041e80000000c00 */
[----:B0-----:R-:W2:Y:S04]  /*28a00*/  LDL.LU.64 R26, [R1+0xee8] ;  /* 0x000ee800011a7983 */ /* 0x001ea80000300a00 */
[----:B------:R-:W2:Y:S01]  /*28a10*/  LDL.LU.64 R24, [R1+0xee0] ;  /* 0x000ee00001187983 */ /* 0x000ea20000300a00 */
[----:B------:R-:W-:-:S02]  /*28a20*/  LOP3.LUT R28, R29, 0x20, RZ, 0x3c, !PT ;  /* 0x000000201d1c7812 */ /* 0x000fc400078e3cff */
[C---:B------:R-:W-:Y:S02]  /*28a30*/  LOP3.LUT R3, R29.reuse, 0x40, RZ, 0x3c, !PT ;  /* 0x000000401d037812 */ /* 0x040fe400078e3cff */
[----:B------:R-:W-:Y:S01]  /*28a40*/  LOP3.LUT R2, R29, 0x60, RZ, 0x3c, !PT ;  /* 0x000000601d027812 */ /* 0x000fe200078e3cff */
[----:B--2---:R-:W-:Y:S04]  /*28a50*/  STS.128 [R0+0x680], R24 ;  /* 0x0006801800007388 */ /* 0x004fe80000000c00 */
[----:B------:R-:W-:Y:S06]  /*28a60*/  BAR.SYNC.DEFER_BLOCKING 0x0 ;  /* 0x0000000000007b1d */ /* 0x000fec0000010000 */
[----:B------:R-:W0:Y:S04]  /*28a70*/  LDS.128 R24, [R29] ;  /* 0x000000001d187984 */ /* 0x000e280000000c00 */
[----:B0-----:R-:W-:Y:S04]  /*28a80*/  STL.64 [R1+0x150], R24 ;  /* 0x0001501801007387 */ /* 0x001fe80000100a00 */
[----:B------:R-:W-:Y:S04]  /*28a90*/  STL.64 [R1+0x158], R26 ;  /* 0x0001581a01007387 */ /* 0x000fe80000100a00 */
[----:B------:R-:W0:Y:S04]  /*28aa0*/  LDS.128 R24, [R29+0x800] ;  /* 0x000800001d187984 */ /* 0x000e280000000c00 */
[----:B0-----:R-:W-:Y:S04]  /*28ab0*/  STL.64 [R1+0x1d0], R24 ;  /* 0x0001d01801007387 */ /* 0x001fe80000100a00 */
[----:B------:R-:W-:Y:S04]  /*28ac0*/  STL.64 [R1+0x1d8], R26 ;  /* 0x0001d81a01007387 */ /* 0x000fe80000100a00 */
        /* <DEDUP_REMOVED lines=16> */
[----:B------:R-:W-:Y:S06]  /*28bd0*/  BAR.SYNC.DEFER_BLOCKING 0x0 ;  /* 0x0000000000007b1d */ /* 0x000fec0000010000 */
[----:B----4-:R-:W-:Y:S04]  /*28be0*/  STS.128 [R0], R16 ;  /* 0x0000001000007388 */ /* 0x010fe80000000c00 */
[----:B---3--:R-:W-:Y:S04]  /*28bf0*/  STS.128 [R0+0x80], R20 ;  /* 0x0000801400007388 */ /* 0x008fe80000000c00 */
[----:B0-----:R-:W-:Y:S04]  /*28c00*/  STL.64 [R1+0x1e0], R24 ;  /* 0x0001e01801007387 */ /* 0x001fe80000100a00 */
[----:B------:R0:W-:Y:S04]  /*28c10*/  STL.64 [R1+0x1e8], R26 ;  /* 0x0001e81a01007387 */ /* 0x0001e80000100a00 */
[----:B0-----:R-:W2:Y:S04]  /*28c20*/  LDL.LU.64 R26, [R1+0xed8] ;  /* 0x000ed800011a7983 */ /* 0x001ea80000300a00 */
[----:B------:R-:W2:Y:S04]  /*28c30*/  LDL.LU.64 R24, [R1+0xed0] ;  /* 0x000ed00001187983 */ /* 0x000ea80000300a00 */
[----:B------:R-:W3:Y:S04]  /*28c40*/  LDL.LU.64 R18, [R1+0xec8] ;  /* 0x000ec80001127983 */ /* 0x000ee80000300a00 */
[----:B------:R-:W3:Y:S04]  /*28c50*/  LDL.LU.64 R16, [R1+0xec0] ;  /* 0x000ec00001107983 */ /* 0x000ee80000300a00 */
[----:B------:R-:W4:Y:S04]  /*28c60*/  LDL.LU.64 R22, [R1+0xeb8] ;  /* 0x000eb80001167983 */ /* 0x000f280000300a00 */
[----:B------:R-:W4:Y:S04]  /*28c70*/  LDL.LU.64 R20, [R1+0xeb0] ;  /* 0x000eb00001147983 */ /* 0x000f280000300a00 */
[----:B------:R-:W-:Y:S04]  /*28c80*/  STS.128 [R0+0x280], R4 ;  /* 0x0002800400007388 */ /* 0x000fe80000000c00 */
[----:B------:R-:W-:Y:S04]  /*28c90*/  STS.128 [R0+0x400], R8 ;  /* 0x0004000800007388 */ /* 0x000fe80000000c00 */
[----:B-----5:R-:W-:Y:S04]  /*28ca0*/  STS.128 [R0+0x480], R12 ;  /* 0x0004800c00007388 */ /* 0x020fe80000000c00 */
[----:B--2---:R0:W-:Y:S04]  /*28cb0*/  STS.128 [R0+0x200], R24 ;  /* 0x0002001800007388 */ /* 0x0041e80000000c00 */
[----:B0-----:R-:W2:Y:S04]  /*28cc0*/  LDL.LU R26, [R1+0xeac] ;  /* 0x000eac00011a7983 */ /* 0x001ea80000300800 */
[----:B------:R-:W5:Y:S04]  /*28cd0*/  LDL.LU R25, [R1+0xea8] ;  /* 0x000ea80001197983 */ /* 0x000f680000300800 */
[----:B----4-:R0:W-:Y:S04]  /*28ce0*/  STS.128 [R0+0x680], R20 ;  /* 0x0006801400007388 */ /* 0x0101e80000000c00 */
[----:B0-----:R-:W4:Y:S04]  /*28cf0*/  LDL.LU R20, [R1+0x100] ;  /* 0x0001000001147983 */ /* 0x001f280000300800 */
[----:B------:R-:W4:Y:S04]  /*28d00*/  LDL.LU R21, [R1+0x104] ;  /* 0x0001040001157983 */ /* 0x000f280000300800 */
[----:B------:R-:W2:Y:S04]  /*28d10*/  LDL.LU R22, [R1+0x108] ;  /* 0x0001080001167983 */ /* 0x000ea80000300800 */
[----:B------:R-:W2:Y:S04]  /*28d20*/  LDL.LU R23, [R1+0x10c] ;  /* 0x00010c0001177983 */ /* 0x000ea80000300800 */
[----:B---3--:R-:W-:Y:S04]  /*28d30*/  STS.128 [R0+0x600], R16 ;  /* 0x0006001000007388 */ /* 0x008fe80000000c00 */
[----:B------:R-:W-:Y:S06]  /*28d40*/  BAR.SYNC.DEFER_BLOCKING 0x0 ;  /* 0x0000000000007b1d */ /* 0x000fec0000010000 */
[----:B------:R-:W0:Y:S04]  /*28d50*/  LDS.128 R4, [R29] ;  /* 0x000000001d047984 */ /* 0x000e280000000c00 */
[----:B------:R-:W-:Y:S04]  /*28d60*/  LDS.128 R8, [R29+0x800] ;  /* 0x000800001d087984 */ /* 0x000fe80000000c00 */
[----:B------:R-:W-:Y:S04]  /*28d70*/  LDS.128 R12, [R3+0x800] ;  /* 0x00080000030c7984 */ /* 0x000fe80000000c00 */
[----:B------:R-:W-:Y:S01]  /*28d80*/  LDS.128 R16, [R2] ;  /* 0x0000000002107984 */ /* 0x000fe20000000c00 */
[----:B0-----:R-:W-:-:S03]  /*28d90*/  IMAD.MOV.U32 R24, RZ, RZ, R4 ;  /* 0x000000ffff187224 */ /* 0x001fc600078e0004 */
[----:B--2---:R-:W-:Y:S04]  /*28da0*/  STL.64 [R1+0xe90], R22 ;  /* 0x000e901601007387 */ /* 0x004fe80000100a00 */
[----:B----4-:R-:W-:Y:S04]  /*28db0*/  STL.64 [R1+0xe88], R20 ;  /* 0x000e881401007387 */ /* 0x010fe80000100a00 */
[----:B------:R-:W-:Y:S04]  /*28dc0*/  STL [R1+0x24], R5 ;  /* 0x0000240501007387 */ /* 0x000fe80000100800 */
[----:B------:R-:W-:Y:S04]  /*28dd0*/  STL.64 [R1+0x28], R6 ;  /* 0x0000280601007387 */ /* 0x000fe80000100a00 */
[----:B------:R-:W0:Y:S02]  /*28de0*/  LDS.128 R4, [R28] ;  /* 0x000000001c047984 */ /* 0x000e240000000c00 */
[----:B0-----:R-:W-:-:S02]  /*28df0*/  IMAD.MOV.U32 R27, RZ, RZ, R4 ;  /* 0x000000ffff1b7224 */ /* 0x001fc400078e0004 */
[----:B------:R-:W-:Y:S04]  /*28e00*/  STL [R1+0x4], R5 ;  /* 0x0000040501007387 */ /* 0x000fe80000100800 */
[----:B------:R-:W-:Y:S04]  /*28e10*/  STL.64 [R1+0x10], R8 ;  /* 0x0000100801007387 */ /* 0x000fe80000100a00 */
[----:B------:R-:W-:Y:S04]  /*28e20*/  STL.64 [R1+0x18], R10 ;  /* 0x0000180a01007387 */ /* 0x000fe80000100a00 */
[----:B------:R-:W-:Y:S04]  /*28e30*/  STL.64 [R1+0x8], R6 ;  /* 0x0000080601007387 */ /* 0x000fe80000100a00 */
[----:B------:R-:W-:Y:S04]  /*28e40*/  STL.64 [R1+0xe10], R26 ;  /* 0x000e101a01007387 */ /* 0x000fe80000100a00 */
[----:B-----5:R0:W-:Y:S04]  /*28e50*/  STL.64 [R1+0xe08], R24 ;  /* 0x000e081801007387 */ /* 0x0201e80000100a00 */
[----:B------:R-:W1:Y:S04]  /*28e60*/  LDS.128 R4, [R28+0x800] ;  /* 0x000800001c047984 */ /* 0x000e680000000c00 */
[----:B------:R-:W2:Y:S04]  /*28e70*/  LDS.128 R8, [R3] ;  /* 0x0000000003087984 */ /* 0x000ea80000000c00 */
[----:B0-----:R-:W3:Y:S04]  /*28e80*/  LDL.LU R24, [R1+0xf0] ;  /* 0x0000f00001187983 */ /* 0x001ee80000300800 */
[----:B------:R-:W3:Y:S04]  /*28e90*/  LDL.LU R25, [R1+0xf4] ;  /* 0x0000f40001197983 */ /* 0x000ee80000300800 */
[----:B------:R-:W4:Y:S04]  /*28ea0*/  LDL.LU R26, [R1+0xf8] ;  /* 0x0000f800011a7983 */ /* 0x000f280000300800 */
[----:B------:R-:W4:Y:S04]  /*28eb0*/  LDL.LU R27, [R1+0xfc] ;  /* 0x0000fc00011b7983 */ /* 0x000f280000300800 */
[----:B----4-:R-:W-:Y:S04]  /*28ec0*/  STL.64 [R1+0xea0], R26 ;  /* 0x000ea01a01007387 */ /* 0x010fe80000100a00 */
[----:B---3--:R-:W-:Y:S04]  /*28ed0*/  STL.64 [R1+0xe98], R24 ;  /* 0x000e981801007387 */ /* 0x008fe80000100a00 */
[----:B------:R-:W3:Y:S04]  /*28ee0*/  LDL.LU R20, [R1+0xb0] ;  /* 0x0000b00001147983 */ /* 0x000ee80000300800 */
[----:B------:R-:W3:Y:S04]  /*28ef0*/  LDL.LU R21, [R1+0xb4] ;  /* 0x0000b40001157983 */ /* 0x000ee80000300800 */
[----:B------:R-:W3:Y:S04]  /*28f00*/  LDL.LU R22, [R1+0xb8] ;  /* 0x0000b80001167983 */ /* 0x000ee80000300800 */
[----:B------:R-:W3:Y:S04]  /*28f10*/  LDL.LU R23, [R1+0xbc] ;  /* 0x0000bc0001177983 */ /* 0x000ee80000300800 */
[----:B------:R-:W0:Y:S04]  /*28f20*/  LDS.128 R24, [R2+0x800] ;  /* 0x0008000002187984 */ /* 0x000e280000000c00 */
[----:B-1----:R-:W-:Y:S04]  /*28f30*/  STL [R1+0xdf8], R4 ;  /* 0x000df80401007387 */ /* 0x002fe80000100800 */
[----:B------:R-:W-:Y:S04]  /*28f40*/  STL [R1+0xe00], R4 ;  /* 0x000e000401007387 */ /* 0x000fe80000100800 */
[----:B------:R1:W-:Y:S04]  /*28f50*/  STL [R1+0xdf4], R5 ;  /* 0x000df40501007387 */ /* 0x0003e80000100800 */
[----:B------:R-:W-:Y:S06]  /*28f60*/  BAR.SYNC.DEFER_BLOCKING 0x0 ;  /* 0x0000000000007b1d */ /* 0x000fec0000010000 */
[----:B-1----:R-:W4:Y:S04]  /*28f70*/  LDL R5, [R1+0x75c] ;  /* 0x00075c0001057983 */ /* 0x002f280000100800 */
[----:B------:R-:W-:Y:S04]  /*28f80*/  STL [R1+0xdf0], R6 ;  /* 0x000df00601007387 */ /* 0x000fe80000100800 */
[----:B------:R-:W-:Y:S04]  /*28f90*/  STL [R1+0xdec], R7 ;  /* 0x000dec0701007387 */ /* 0x000fe80000100800 */
[----:B--2---:R-:W-:Y:S04]  /*28fa0*/  STL.64 [R1+0xe20], R10 ;  /* 0x000e200a01007387 */ /* 0x004fe80000100a00 */
[----:B------:R1:W-:Y:S04]  /*28fb0*/  STL.64 [R1+0xe18], R8 ;  /* 0x000e180801007387 */ /* 0x0003e80000100a00 */
[----:B-1----:R-:W2:Y:S04]  /*28fc0*/  LDL.LU R8, [R1+0xe0] ;  /* 0x0000e00001087983 */ /* 0x002ea80000300800 */
[----:B------:R-:W2:Y:S04]  /*28fd0*/  LDL.LU R9, [R1+0xe4] ;  /* 0x0000e40001097983 */ /* 0x000ea80000300800 */
[----:B------:R-:W2:Y:S04]  /*28fe0*/  LDL.LU R10, [R1+0xe8] ;  /* 0x0000e800010a7983 */ /* 0x000ea80000300800 */
[----:B------:R-:W2:Y:S04]  /*28ff0*/  LDL.LU R11, [R1+0xec] ;  /* 0x0000ec00010b7983 */ /* 0x000ea80000300800 */
[----:B------:R-:W-:Y:S04]  /*29000*/  STL.64 [R1+0xe30], R14 ;  /* 0x000e300e01007387 */ /* 0x000fe80000100a00 */
[----:B------:R1:W-:Y:S04]  /*29010*/  STL.64 [R1+0xe28], R12 ;  /* 0x000e280c01007387 */ /* 0x0003e80000100a00 */
[----:B-1----:R-:W5:Y:S04]  /*29020*/  LDL.LU R12, [R1+0xd0] ;  /* 0x0000d000010c7983 */ /* 0x002f680000300800 */
[----:B------:R-:W5:Y:S04]  /*29030*/  LDL.LU R13, [R1+0xd4] ;  /* 0x0000d400010d7983 */ /* 0x000f680000300800 */
[----:B------:R-:W5:Y:S04]  /*29040*/  LDL.LU R14, [R1+0xd8] ;  /* 0x0000d800010e7983 */ /* 0x000f680000300800 */
[----:B------:R-:W5:Y:S04]  /*29050*/  LDL.LU R15, [R1+0xdc] ;  /* 0x0000dc00010f7983 */ /* 0x000f680000300800 */
[----:B------:R-:W-:Y:S04]  /*29060*/  STL.64 [R1+0xe40], R18 ;  /* 0x000e401201007387 */ /* 0x000fe80000100a00 */
[----:B------:R1:W-:Y:S04]  /*29070*/  STL.64 [R1+0xe38], R16 ;  /* 0x000e381001007387 */ /* 0x0003e80000100a00 */
[----:B-1----:R-:W4:Y:S04]  /*29080*/  LDL.LU R16, [R1+0xc0] ;  /* 0x0000c00001107983 */ /* 0x002f280000300800 */
[----:B------:R-:W4:Y:S04]  /*29090*/  LDL.LU R17, [R1+0xc4] ;  /* 0x0000c40001117983 */ /* 0x000f280000300800 */
[----:B------:R-:W4:Y:S04]  /*290a0*/  LDL.LU R18, [R1+0xc8] ;  /* 0x0000c80001127983 */ /* 0x000f280000300800 */
[----:B------:R-:W4:Y:S04]  /*290b0*/  LDL.LU R19, [R1+0xcc] ;  /* 0x0000cc0001137983 */ /* 0x000f280000300800 */
[----:B0-----:R-:W-:Y:S04]  /*290c0*/  STL.64 [R1+0x30], R24 ;  /* 0x0000301801007387 */ /* 0x001fe80000100a00 */
[----:B------:R0:W-:Y:S04]  /*290d0*/  STL.64 [R1+0x38], R26 ;  /* 0x0000381a01007387 */ /* 0x0001e80000100a00 */
[----:B0-----:R-:W4:Y:S04]  /*290e0*/  LDL.LU.64 R26, [R1+0xea0] ;  /* 0x000ea000011a7983 */ /* 0x001f280000300a00 */
[----:B------:R-:W4:Y:S04]  /*290f0*/  LDL.LU.64 R24, [R1+0xe98] ;  /* 0x000e980001187983 */ /* 0x000f280000300a00 */
[----:B---3--:R0:W-:Y:S04]  /*29100*/  STS.128 [R0], R20 ;  /* 0x0000001400007388 */ /* 0x0081e80000000c00 */
[----:B0-----:R-:W3:Y:S04]  /*29110*/  LDL.LU.64 R22, [R1+0xe90] ;  /* 0x000e900001167983 */ /* 0x001ee80000300a00 */
[----:B------:R-:W3:Y:S04]  /*29120*/  LDL.LU.64 R20, [R1+0xe88] ;  /* 0x000e880001147983 */ /* 0x000ee80000300a00 */
[----:B--2---:R0:W-:Y:S04]  /*29130*/  STS.128 [R0+0x280], R8 ;  /* 0x0002800800007388 */ /* 0x0041e80000000c00 */
[----:B0-----:R-:W2:Y:S04]  /*29140*/  LDL.LU R8, [R1+0x110] ;  /* 0x0001100001087983 */ /* 0x001ea80000300800 */
[----:B------:R-:W2:Y:S04]  /*29150*/  LDL.LU R9, [R1+0x114] ;  /* 0x0001140001097983 */ /* 0x000ea80000300800 */
[----:B------:R-:W2:Y:S04]  /*29160*/  LDL.LU R10, [R1+0x118] ;  /* 0x00011800010a7983 */ /* 0x000ea80000300800 */
[----:B------:R-:W2:Y:S04]  /*29170*/  LDL.LU R11, [R1+0x11c] ;  /* 0x00011c00010b7983 */ /* 0x000ea80000300800 */
[----:B----4-:R0:W-:Y:S04]  /*29180*/  STS.128 [R0+0x400], R24 ;  /* 0x0004001800007388 */ /* 0x0101e80000000c00 */
[----:B0-----:R-:W4:Y:S04]  /*29190*/  LDL.LU R24, [R1+0x120] ;  /* 0x0001200001187983 */ /* 0x001f280000300800 */
[----:B------:R-:W4:Y:S04]  /*291a0*/  LDL.LU R25, [R1+0x124] ;  /* 0x0001240001197983 */ /* 0x000f280000300800 */
[----:B------:R-:W4:Y:S04]  /*291b0*/  LDL.LU R26, [R1+0x128] ;  /* 0x00012800011a7983 */ /* 0x000f280000300800 */
[----:B------:R-:W4:Y:S04]  /*291c0*/  LDL.LU R27, [R1+0x12c] ;  /* 0x00012c00011b7983 */ /* 0x000f280000300800 */
[----:B---3--:R0:W-:Y:S04]  /*291d0*/  STS.128 [R0+0x480], R20 ;  /* 0x0004801400007388 */ /* 0x0081e80000000c00 */
[----:B0-----:R-:W3:Y:S04]  /*291e0*/  LDL.LU R20, [R1+0x230] ;  /* 0x0002300001147983 */ /* 0x001ee80000300800 */
[----:B------:R-:W3:Y:S04]  /*291f0*/  LDL.LU R21, [R1+0x234] ;  /* 0x0002340001157983 */ /* 0x000ee80000300800 */
[----:B------:R-:W2:Y:S04]  /*29200*/  LDL.LU R22, [R1+0x238] ;  /* 0x0002380001167983 */ /* 0x000ea80000300800 */
[----:B------:R-:W2:Y:S04]  /*29210*/  LDL.LU R23, [R1+0x23c] ;  /* 0x00023c0001177983 */ /* 0x000ea80000300800 */
[----:B--2---:R-:W-:Y:S04]  /*29220*/  STL.64 [R1+0xe50], R22 ;  /* 0x000e501601007387 */ /* 0x004fe80000100a00 */
[----:B---3--:R0:W-:Y:S04]  /*29230*/  STL.64 [R1+0xe48], R20 ;  /* 0x000e481401007387 */ /* 0x0081e80000100a00 */
[----:B0-----:R-:W2:Y:S04]  /*29240*/  LDL.LU R20, [R1+0x160] ;  /* 0x0001600001147983 */ /* 0x001ea80000300800 */
        /* <DEDUP_REMOVED lines=9> */
[----:B------:R-:W-:Y:S04]  /*292e0*/  STS.128 [R0+0x80], R16 ;  /* 0x0000801000007388 */ /* 0x000fe80000000c00 */
[----:B-----5:R-:W-:Y:S04]  /*292f0*/  STS.128 [R0+0x200], R12 ;  /* 0x0002000c00007388 */ /* 0x020fe80000000c00 */
[----:B------:R-:W-:Y:S04]  /*29300*/  STS.128 [R0+0x600], R8 ;  /* 0x0006000800007388 */ /* 0x000fe80000000c00 */
[----:B----4-:R-:W-:Y:S04]  /*29310*/  STS.128 [R0+0x680], R24 ;  /* 0x0006801800007388 */ /* 0x010fe80000000c00 */
[----:B------:R-:W-:Y:S06]  /*29320*/  BAR.SYNC.DEFER_BLOCKING 0x0 ;  /* 0x0000000000007b1d */ /* 0x000fec0000010000 */
[----:B------:R-:W0:Y:S04]  /*29330*/  LDS.128 R8, [R29] ;  /* 0x000000001d087984 */ /* 0x000e280000000c00 */
[----:B---3--:R-:W-:Y:S04]  /*29340*/  STL.64 [R1+0xe70], R22 ;  /* 0x000e701601007387 */ /* 0x008fe80000100a00 */
[----:B--2---:R1:W-:Y:S04]  /*29350*/  STL.64 [R1+0xe68], R20 ;  /* 0x000e681401007387 */ /* 0x0043e80000100a00 */
[----:B-1----:R-:W2:Y:S04]  /*29360*/  LDL.LU R20, [R1+0x130] ;  /* 0x0001300001147983 */ /* 0x002ea80000300800 */
[----:B------:R-:W2:Y:S04]  /*29370*/  LDL.LU R21, [R1+0x134] ;  /* 0x0001340001157983 */ /* 0x000ea80000300800 */
[----:B------:R-:W3:Y:S04]  /*29380*/  LDL.LU R22, [R1+0x138] ;  /* 0x0001380001167983 */ /* 0x000ee80000300800 */
[----:B------:R-:W3:Y:S04]  /*29390*/  LDL.LU R23, [R1+0x13c] ;  /* 0x00013c0001177983 */ /* 0x000ee80000300800 */
[----:B---3--:R-:W-:Y:S04]  /*293a0*/  STL.64 [R1+0xe80], R22 ;  /* 0x000e801601007387 */ /* 0x008fe80000100a00 */
[----:B--2---:R-:W-:Y:S04]  /*293b0*/  STL.64 [R1+0xe78], R20 ;  /* 0x000e781401007387 */ /* 0x004fe80000100a00 */
[----:B------:R-:W1:Y:S04]  /*293c0*/  LDS.128 R20, [R29+0x800] ;  /* 0x000800001d147984 */ /* 0x000e680000000c00 */
[----:B------:R-:W2:Y:S04]  /*293d0*/  LDL.LU R16, [R1+0x1b0] ;  /* 0x0001b00001107983 */ /* 0x000ea80000300800 */
[----:B------:R-:W2:Y:S04]  /*293e0*/  LDL.LU R17, [R1+0x1b4] ;  /* 0x0001b40001117983 */ /* 0x000ea80000300800 */
[----:B------:R-:W2:Y:S04]  /*293f0*/  LDL.LU R18, [R1+0x1b8] ;  /* 0x0001b80001127983 */ /* 0x000ea80000300800 */
[----:B------:R-:W2:Y:S04]  /*29400*/  LDL.LU R19, [R1+0x1bc] ;  /* 0x0001bc0001137983 */ /* 0x000ea80000300800 */
[----:B------:R-:W3:Y:S04]  /*29410*/  LDL R7, [R1+0x760] ;  /* 0x0007600001077983 */ /* 0x000ee80000100800 */
[----:B------:R-:W4:Y:S04]  /*29420*/  LDL.LU R12, [R1+0x240] ;  /* 0x00024000010c7983 */ /* 0x000f280000300800 */
[----:B0-----:R0:W-:Y:S04]  /*29430*/  STL.64 [R1+0x40], R8 ;  /* 0x0000400801007387 */ /* 0x0011e80000100a00 */
[----:B------:R5:W-:Y:S04]  /*29440*/  STL.64 [R1+0x48], R10 ;  /* 0x0000480a01007387 */ /* 0x000be80000100a00 */
[----:B------:R-:W4:Y:S04]  /*29450*/  LDL.LU R13, [R1+0x244] ;  /* 0x00024400010d7983 */ /* 0x000f280000300800 */
[----:B------:R-:W4:Y:S04]  /*29460*/  LDL.LU R14, [R1+0x248] ;  /* 0x00024800010e7983 */ /* 0x000f280000300800 */
[----:B------:R-:W4:Y:S04]  /*29470*/  LDL.LU R15, [R1+0x24c] ;  /* 0x00024c00010f7983 */ /* 0x000f280000300800 */
[----:B0-----:R-:W2:Y:S04]  /*29480*/  LDL.LU R8, [R1+0x250] ;  /* 0x0002500001087983 */ /* 0x001ea80000300800 */
[----:B-1----:R-:W-:Y:S04]  /*29490*/  STL.64 [R1+0xc0], R20 ;  /* 0x0000c01401007387 */ /* 0x002fe80000100a00 */
[----:B------:R-:W-:Y:S04]  /*294a0*/  STL.64 [R1+0xc8], R22 ;  /* 0x0000c81601007387 */ /* 0x000fe80000100a00 */
[----:B------:R-:W0:Y:S04]  /*294b0*/  LDS.128 R20, [R28] ;  /* 0x000000001c147984 */ /* 0x000e280000000c00 */
[----:B------:R-:W2:Y:S04]  /*294c0*/  LDL.LU R9, [R1+0x254] ;  /* 0x0002540001097983 */ /* 0x000ea80000300800 */
[----:B-----5:R-:W5:Y:S04]  /*294d0*/  LDL.LU R10, [R1+0x258] ;  /* 0x00025800010a7983 */ /* 0x020f680000300800 */
[----:B------:R-:W5:Y:S04]  /*294e0*/  LDL.LU R11, [R1+0x25c] ;  /* 0x00025c00010b7983 */ /* 0x000f680000300800 */
[----:B------:R-:W2:Y:S04]  /*294f0*/  LDL.LU R24, [R1+0x260] ;  /* 0x0002600001187983 */ /* 0x000ea80000300800 */
[----:B------:R-:W2:Y:S04]  /*29500*/  LDL.LU R25, [R1+0x264] ;  /* 0x0002640001197983 */ /* 0x000ea80000300800 */
[----:B------:R-:W2:Y:S04]  /*29510*/  LDL.LU R26, [R1+0x268] ;  /* 0x00026800011a7983 */ /* 0x000ea80000300800 */
[----:B------:R-:W2:Y:S04]  /*29520*/  LDL.LU R27, [R1+0x26c] ;  /* 0x00026c00011b7983 */ /* 0x000ea80000300800 */
        /* <DEDUP_REMOVED lines=16> */
[----:B0-----:R-:W-:Y:S04]  /*29630*/  STL.64 [R1+0x50], R20 ;  /* 0x0000501401007387 */ /* 0x001fe80000100a00 */
[----:B------:R0:W-:Y:S04]  /*29640*/  STL.64 [R1+0x58], R22 ;  /* 0x0000581601007387 */ /* 0x0001e80000100a00 */
[----:B0-----:R-:W2:Y:S04]  /*29650*/  LDL.LU.64 R22, [R1+0xe80] ;  /* 0x000e800001167983 */ /* 0x001ea80000300a00 */
[----:B------:R-:W2:Y:S04]  /*29660*/  LDL.LU.64 R20, [R1+0xe78] ;  /* 0x000e780001147983 */ /* 0x000ea80000300a00 */
[----:B------:R-:W3:Y:S04]  /*29670*/  LDL R6, [R1+0x764] ;  /* 0x0007640001067983 */ /* 0x000ee80000100800 */
[----:B--2---:R0:W-:Y:S04]  /*29680*/  STS.128 [R0], R20 ;  /* 0x0000001400007388 */ /* 0x0041e80000000c00 */
[----:B0-----:R-:W2:Y:S04]  /*29690*/  LDL.LU.64 R22, [R1+0xe70] ;  /* 0x000e700001167983 */ /* 0x001ea80000300a00 */
[----:B------:R-:W2:Y:S04]  /*296a0*/  LDL.LU.64 R20, [R1+0xe68] ;  /* 0x000e680001147983 */ /* 0x000ea80000300a00 */
[----:B--2---:R0:W-:Y:S04]  /*296b0*/  STS.128 [R0+0x80], R20 ;  /* 0x0000801400007388 */ /* 0x0041e80000000c00 */
[----:B0-----:R-:W2:Y:S04]  /*296c0*/  LDL.LU.64 R22, [R1+0xe60] ;  /* 0x000e600001167983 */ /* 0x001ea80000300a00 */
[----:B------:R-:W2:Y:S04]  /*296d0*/  LDL.LU.64 R20, [R1+0xe58] ;  /* 0x000e580001147983 */ /* 0x000ea80000300a00 */
[----:B--2---:R0:W-:Y:S04]  /*296e0*/  STS.128 [R0+0x200], R20 ;  /* 0x0002001400007388 */ /* 0x0041e80000000c00 */
[----:B0-----:R-:W2:Y:S04]  /*296f0*/  LDL.LU.64 R22, [R1+0xe50] ;  /* 0x000e500001167983 */ /* 0x001ea80000300a00 */
[----:B------:R-:W2:Y:S01]  /*29700*/  LDL.LU.64 R20, [R1+0xe48] ;  /* 0x000e480001147983 */ /* 0x000ea20000300a00 */
[----:B---3--:R-:W-:-:S03]  /*29710*/  IMAD R3, R7, c[0x0][0x194], RZ ;  /* 0x0000650007037a24 */ /* 0x008fc600078e02ff */
[----:B------:R0:W-:Y:S02]  /*29720*/  STS.128 [R0+0x280], R16 ;  /* 0x0002801000007388 */ /* 0x0001e40000000c00 */
[----:B------:R-:W-:Y:S02]  /*29730*/  LEA R2, P5, R3, c[0x0][0x170], 0x1 ;  /* 0x00005c0003027a11 */ /* 0x000fe400078a08ff */
[----:B----4-:R1:W-:Y:S04]  /*29740*/  STS.128 [R0+0x480], R12 ;  /* 0x0004800c00007388 */ /* 0x0103e80000000c00 */
[----:B-----5:R3:W-:Y:S04]  /*29750*/  STS.128 [R0+0x600], R8 ;  /* 0x0006000800007388 */ /* 0x0207e80000000c00 */
[----:B0-----:R-:W4:Y:S04]  /*29760*/  LDL.LU.64 R18, [R1+0xe40] ;  /* 0x000e400001127983 */ /* 0x001f280000300a00 */
[----:B------:R-:W5:Y:S04]  /*29770*/  LDL.LU.64 R16, [R1+0xe38] ;  /* 0x000e380001107983 */ /* 0x000f680000300a00 */
[----:B-1----:R-:W4:Y:S04]  /*29780*/  LDL.LU.64 R14, [R1+0xe30] ;  /* 0x000e3000010e7983 */ /* 0x002f280000300a00 */
[----:B------:R-:W4:Y:S04]  /*29790*/  LDL.LU.64 R12, [R1+0xe28] ;  /* 0x000e2800010c7983 */ /* 0x000f280000300a00 */
[----:B------:R-:W4:Y:S04]  /*297a0*/  LDL.LU R4, [R1+0x170] ;  /* 0x0001700001047983 */ /* 0x000f280000300800 */
[----:B---3--:R-:W3:Y:S04]  /*297b0*/  LDL.LU.64 R10, [R1+0xe20] ;  /* 0x000e2000010a7983 */ /* 0x008ee80000300a00 */
[----:B------:R-:W3:Y:S04]  /*297c0*/  LDL.LU.64 R8, [R1+0xe18] ;  /* 0x000e180001087983 */ /* 0x000ee80000300a00 */
[----:B------:R-:W-:Y:S04]  /*297d0*/  STS.128 [R0+0x680], R24 ;  /* 0x0006801800007388 */ /* 0x000fe80000000c00 */
[----:B--2---:R0:W-:Y:S02]  /*297e0*/  STS.128 [R0+0x400], R20 ;  /* 0x0004001400007388 */ /* 0x0041e40000000c00 */
[----:B0-----:R-:W-:-:S04]  /*297f0*/  IMAD.MOV.U32 R23, RZ, RZ, c[0x0][0x194] ;  /* 0x00006500ff177624 */ /* 0x001fc800078e00ff */
[----:B------:R-:W-:Y:S01]  /*29800*/  IMAD R23, R23, 0x80, R3 ;  /* 0x0000008017177824 */ /* 0x000fe200078e0203 */
[----:B------:R-:W-:Y:S01]  /*29810*/  LEA.HI.X.SX32 R3, R3, c[0x0][0x174], 0x1, P5 ;  /* 0x00005d0003037a11 */ /* 0x000fe200028f0eff */
[----:B------:R-:W-:Y:S03]  /*29820*/  BAR.SYNC.DEFER_BLOCKING 0x0 ;  /* 0x0000000000007b1d */ /* 0x000fe60000010000 */
[----:B------:R-:W-:-:S04]  /*29830*/  LEA R28, P5, R23, c[0x0][0x170], 0x1 ;  /* 0x00005c00171c7a11 */ /* 0x000fc800078a08ff */
[----:B------:R-:W-:Y:S02]  /*29840*/  LEA.HI.X.SX32 R29, R23, c[0x0][0x174], 0x1, P5 ;  /* 0x00005d00171d7a11 */ /* 0x000fe400028f0eff */
[----:B------:R-:W2:Y:S04]  /*29850*/  LDL.LU R23, [R1+0x150] ;  /* 0x0001500001177983 */ /* 0x000ea80000300800 */
[----:B------:R-:W3:Y:S04]  /*29860*/  LDL.LU.64 R26, [R1+0xe10] ;  /* 0x000e1000011a7983 */ /* 0x000ee80000300a00 */
[----:B------:R-:W4:Y:S01]  /*29870*/  LDL.LU.64 R24, [R1+0xe08] ;  /* 0x000e080001187983 */ /* 0x000f220000300a00 */
[----:B------:R-:W-:-:S02]  /*29880*/  ISETP.GE.AND P4, PT, R7, c[0x0][0x178], PT ;  /* 0x00005e0007007a0c */ /* 0x000fc40003f86270 */
[C---:B------:R-:W-:Y:S02]  /*29890*/  ISETP.GE.AND P2, PT, R5.reuse, c[0x0][0x17c], PT ;  /* 0x00005f0005007a0c */ /* 0x040fe40003f46270 */
[C---:B------:R-:W-:Y:S01]  /*298a0*/  ISETP.LT.AND P4, PT, R5.reuse, c[0x0][0x17c], !P4 ;  /* 0x00005f0005007a0c */ /* 0x040fe20006781270 */
[----:B------:R-:W-:Y:S01]  /*298b0*/  IMAD R22, R5, c[0x0][0x198], RZ ;  /* 0x0000660005167a24 */ /* 0x000fe200078e02ff */
[----:B------:R-:W-:-:S03]  /*298c0*/  ISETP.LT.AND P2, PT, R6, c[0x0][0x178], !P2 ;  /* 0x00005e0006007a0c */ /* 0x000fc60005741270 */
[----:B------:R-:W-:Y:S01]  /*298d0*/  IMAD.WIDE R20, R22, 0x2, R2 ;  /* 0x0000000216147825 */ /* 0x000fe200078e0202 */
[----:B------:R-:W-:-:S04]  /*298e0*/  IADD3 R0, R5, 0x5, RZ ;  /* 0x0000000505007810 */ /* 0x000fc80007ffe0ff */
[----:B------:R-:W-:Y:S02]  /*298f0*/  ISETP.GE.AND P5, PT, R0, c[0x0][0x17c], PT ;  /* 0x00005f0000007a0c */ /* 0x000fe40003fa6270 */
[----:B------:R-:W-:Y:S01]  /*29900*/  IADD3 R0, R22, c[0x0][0x198], RZ ;  /* 0x0000660016007a10 */ /* 0x000fe20007ffe0ff */
[----:B--2---:R0:W-:Y:S01]  /*29910*/  @P4 STG.E.U16 [R20.64], R23 ;  /* 0x0000001714004986 */ /* 0x0041e2000c101506 */
[----:B------:R-:W-:Y:S02]  /*29920*/  ISETP.LT.AND P4, PT, R7, c[0x0][0x178], !P3 ;  /* 0x00005e0007007a0c */ /* 0x000fe40005f81270 */
[----:B------:R-:W-:Y:S02]  /*29930*/  ISETP.LT.AND P3, PT, R6, c[0x0][0x178], !P3 ;  /* 0x00005e0006007a0c */ /* 0x000fe40005f61270 */
[----:B---3--:R-:W-:Y:S01]  /*29940*/  PRMT R26, R23, 0x7632, R26 ;  /* 0x00007632171a7816 */ /* 0x008fe2000000001a */
[----:B0-----:R-:W-:-:S05]  /*29950*/  IMAD.WIDE R20, R22, 0x2, R28 ;  /* 0x0000000216147825 */ /* 0x001fca00078e021c */
[----:B----4-:R0:W-:Y:S01]  /*29960*/  @P2 STG.E.U16 [R20.64], R24 ;  /* 0x0000001814002986 */ /* 0x0101e2000c101506 */
[----:B------:R-:W-:Y:S01]  /*29970*/  ISETP.LT.AND P2, PT, R7, c[0x0][0x178], !P1 ;  /* 0x00005e0007007a0c */ /* 0x000fe20004f41270 */
[----:B------:R-:W-:Y:S01]  /*29980*/  IMAD.WIDE R22, R0, 0x2, R28 ;  /* 0x0000000200167825 */ /* 0x000fe200078e021c */
[----:B------:R-:W-:Y:S02]  /*29990*/  ISETP.LT.AND P1, PT, R6, c[0x0][0x178], !P1 ;  /* 0x00005e0006007a0c */ /* 0x000fe40004f21270 */
[----:B------:R-:W-:Y:S01]  /*299a0*/  PRMT R25, R24, 0x7632, R25 ;  /* 0x0000763218197816 */ /* 0x000fe20000000019 */
[C---:B0-----:R-:W-:Y:S01]  /*299b0*/  IMAD.WIDE R20, R0.reuse, 0x2, R2 ;  /* 0x0000000200147825 */ /* 0x041fe200078e0202 */
[----:B------:R-:W-:Y:S02]  /*299c0*/  IADD3 R0, R0, c[0x0][0x198], RZ ;  /* 0x0000660000007a10 */ /* 0x000fe40007ffe0ff */
[----:B------:R-:W-:Y:S02]  /*299d0*/  IADD3 R24, R5, 0x6, RZ ;  /* 0x0000000605187810 */ /* 0x000fe40007ffe0ff */
[----:B------:R0:W-:Y:S02]  /*299e0*/  @P4 STG.E.U16 [R20.64], R26 ;  /* 0x0000001a14004986 */ /* 0x0001e4000c101506 */
[----:B------:R-:W-:-:S02]  /*299f0*/  ISETP.GE.AND P4, PT, R24, c[0x0][0x17c], PT ;  /* 0x00005f0018007a0c */ /* 0x000fc40003f86270 */
[----:B------:R1:W-:Y:S01]  /*29a00*/  @P3 STG.E.U16 [R22.64], R25 ;  /* 0x0000001916003986 */ /* 0x0003e2000c101506 */
[----:B------:R-:W-:Y:S01]  /*29a10*/  IADD3 R24, R5, 0x7, RZ ;  /* 0x0000000705187810 */ /* 0x000fe20007ffe0ff */
[C---:B0-----:R-:W-:Y:S02]  /*29a20*/  IMAD.WIDE R20, R0.reuse, 0x2, R2 ;  /* 0x0000000200147825 */ /* 0x041fe400078e0202 */
[----:B------:R-:W2:Y:S02]  /*29a30*/  LDL.LU R26, [R1+0x190] ;  /* 0x00019000011a7983 */ /* 0x000ea40000300800 */
[----:B-1----:R-:W-:Y:S02]  /*29a40*/  IMAD.WIDE R22, R0, 0x2, R28 ;  /* 0x0000000200167825 */ /* 0x002fe400078e021c */
[----:B------:R0:W-:Y:S01]  /*29a50*/  @P2 STG.E.U16 [R20.64], R4 ;  /* 0x0000000414002986 */ /* 0x0001e2000c101506 */
[----:B------:R-:W-:Y:S02]  /*29a60*/  ISETP.GE.AND P2, PT, R24, c[0x0][0x17c], PT ;  /* 0x00005f0018007a0c */ /* 0x000fe40003f46270 */
[----:B------:R-:W-:Y:S01]  /*29a70*/  PRMT R24, R4, 0x7632, R24 ;  /* 0x0000763204187816 */ /* 0x000fe20000000018 */
[----:B------:R1:W-:Y:S01]  /*29a80*/  @P1 STG.E.U16 [R22.64], R27 ;  /* 0x0000001b16001986 */ /* 0x0003e2000c101506 */
[----:B------:R-:W-:-:S03]  /*29a90*/  PRMT R25, R27, 0x7632, R25 ;  /* 0x000076321b197816 */ /* 0x000fc60000000019 */
[----:B0-----:R-:W3:Y:S04]  /*29aa0*/  LDL.LU R4, [R1+0xe00] ;  /* 0x000e000001047983 */ /* 0x001ee80000300800 */
[----:B-1----:R-:W4:Y:S01]  /*29ab0*/  LDL.LU R27, [R1+0xdfc] ;  /* 0x000dfc00011b7983 */ /* 0x002f220000300800 */
[C---:B------:R-:W-:Y:S02]  /*29ac0*/  ISETP.LT.AND P3, PT, R7.reuse, c[0x0][0x178], !P0 ;  /* 0x00005e0007007a0c */ /* 0x040fe40004761270 */
[----:B------:R-:W-:Y:S02]  /*29ad0*/  ISETP.LT.AND P0, PT, R6, c[0x0][0x178], !P0 ;  /* 0x00005e0006007a0c */ /* 0x000fe40004701270 */
[----:B------:R-:W-:Y:S02]  /*29ae0*/  IADD3 R0, R0, c[0x0][0x198], RZ ;  /* 0x0000660000007a10 */ /* 0x000fe40007ffe0ff */
[----:B------:R-:W-:-:S03]  /*29af0*/  ISETP.LT.AND P1, PT, R7, c[0x0][0x178], !P6 ;  /* 0x00005e0007007a0c */ /* 0x000fc60007721270 */
[----:B------:R-:W-:-:S04]  /*29b00*/  IMAD.WIDE R22, R0, 0x2, R2 ;  /* 0x0000000200167825 */ /* 0x000fc800078e0202 */
[C---:B------:R-:W-:Y:S01]  /*29b10*/  IMAD.WIDE R20, R0.reuse, 0x2, R28 ;  /* 0x0000000200147825 */ /* 0x040fe200078e021c */
[----:B------:R-:W-:Y:S01]  /*29b20*/  IADD3 R0, R0, c[0x0][0x198], RZ ;  /* 0x0000660000007a10 */ /* 0x000fe20007ffe0ff */
[----:B------:R0:W-:Y:S01]  /*29b30*/  @P3 STG.E.U16 [R22.64], R24 ;  /* 0x0000001816003986 */ /* 0x0001e2000c101506 */
[----:B------:R-:W-:-:S03]  /*29b40*/  ISETP.LT.AND P6, PT, R6, c[0x0][0x178], !P6 ;  /* 0x00005e0006007a0c */ /* 0x000fc600077c1270 */
[----:B------:R1:W-:Y:S01]  /*29b50*/  @P0 STG.E.U16 [R20.64], R25 ;  /* 0x0000001914000986 */ /* 0x0003e2000c101506 */
[----:B------:R-:W-:Y:S01]  /*29b60*/  ISETP.LT.AND P0, PT, R7, c[0x0][0x178], !P5 ;  /* 0x00005e0007007a0c */ /* 0x000fe20006f01270 */
[C---:B0-----:R-:W-:Y:S01]  /*29b70*/  IMAD.WIDE R22, R0.reuse, 0x2, R2 ;  /* 0x0000000200167825 */ /* 0x041fe200078e0202 */
[----:B------:R-:W-:Y:S02]  /*29b80*/  IADD3 R24, R5, 0x8, RZ ;  /* 0x0000000805187810 */ /* 0x000fe40007ffe0ff */
[----:B-1----:R-:W-:Y:S02]  /*29b90*/  IADD3 R20, R0, c[0x0][0x198], RZ ;  /* 0x0000660000147a10 */ /* 0x002fe40007ffe0ff */
[----:B------:R-:W-:-:S03]  /*29ba0*/  ISETP.GE.AND P3, PT, R24, c[0x0][0x17c], PT ;  /* 0x00005f0018007a0c */ /* 0x000fc60003f66270 */
[----:B------:R-:W-:Y:S01]  /*29bb0*/  IMAD.WIDE R24, R20, 0x2, R2 ;  /* 0x0000000214187825 */ /* 0x000fe200078e0202 */
[----:B--2---:R0:W-:Y:S03]  /*29bc0*/  @P1 STG.E.U16 [R22.64], R26 ;  /* 0x0000001a16001986 */ /* 0x0041e6000c101506 */
[----:B0-----:R-:W-:Y:S01]  /*29bd0*/  IMAD.WIDE R22, R0, 0x2, R28 ;  /* 0x0000000200167825 */ /* 0x001fe200078e021c */
[----:B------:R-:W-:-:S04]  /*29be0*/  PRMT R0, R26, 0x7632, R0 ;  /* 0x000076321a007816 */ /* 0x000fc80000000000 */
[----:B------:R0:W-:Y:S01]  /*29bf0*/  @P6 STG.E.U16 [R22.64], R8 ;  /* 0x0000000816006986 */ /* 0x0001e2000c101506 */
[----:B----4-:R-:W-:-:S03]  /*29c00*/  PRMT R27, R8, 0x7632, R27 ;  /* 0x00007632081b7816 */ /* 0x010fc6000000001b */
[----:B------:R1:W-:Y:S01]  /*29c10*/  @P0 STG.E.U16 [R24.64], R0 ;  /* 0x0000000018000986 */ /* 0x0003e2000c101506 */
[----:B0-----:R-:W-:-:S04]  /*29c20*/  IADD3 R8, R5, 0xa, RZ ;  /* 0x0000000a05087810 */ /* 0x001fc80007ffe0ff */
[----:B------:R-:W-:Y:S02]  /*29c30*/  ISETP.GE.AND P0, PT, R8, c[0x0][0x17c], PT ;  /* 0x00005f0008007a0c */ /* 0x000fe40003f06270 */
[----:B------:R-:W2:Y:S01]  /*29c40*/  LDL.LU R8, [R1+0x180] ;  /* 0x0001800001087983 */ /* 0x000ea20000300800 */
[C---:B------:R-:W-:Y:S02]  /*29c50*/  ISETP.LT.AND P5, PT, R6.reuse, c[0x0][0x178], !P5 ;  /* 0x00005e0006007a0c */ /* 0x040fe40006fa1270 */
[----:B------:R-:W-:Y:S02]  /*29c60*/  ISETP.LT.AND P6, PT, R7, c[0x0][0x178], !P4 ;  /* 0x00005e0007007a0c */ /* 0x000fe400067c1270 */
[----:B------:R-:W-:Y:S02]  /*29c70*/  ISETP.LT.AND P4, PT, R6, c[0x0][0x178], !P4 ;  /* 0x00005e0006007a0c */ /* 0x000fe40006781270 */
[----:B------:R-:W-:Y:S02]  /*29c80*/  IADD3 R21, R5, 0x9, RZ ;  /* 0x0000000905157810 */ /* 0x000fe40007ffe0ff */
[----:B-1----:R-:W-:-:S02]  /*29c90*/  IADD3 R0, R20, c[0x0][0x198], RZ ;  /* 0x0000660014007a10 */ /* 0x002fc40007ffe0ff */
[----:B------:R-:W-:Y:S01]  /*29ca0*/  ISETP.GE.AND P1, PT, R21, c[0x0][0x17c], PT ;  /* 0x00005f0015007a0c */ /* 0x000fe20003f26270 */
[----:B------:R-:W-:-:S04]  /*29cb0*/  IMAD.WIDE R20, R20, 0x2, R28 ;  /* 0x0000000214147825 */ /* 0x000fc800078e021c */
[C---:B------:R-:W-:Y:S01]  /*29cc0*/  IMAD.WIDE R22, R0.reuse, 0x2, R2 ;  /* 0x0000000200167825 */ /* 0x040fe200078e0202 */
[----:B------:R0:W-:Y:S03]  /*29cd0*/  @P5 STG.E.U16 [R20.64], R27 ;  /* 0x0000001b14005986 */ /* 0x0001e6000c101506 */
[----:B------:R-:W-:Y:S01]  /*29ce0*/  IMAD.WIDE R24, R0, 0x2, R28 ;  /* 0x0000000200187825 */ /* 0x000fe200078e021c */
[----:B------:R-:W-:-:S04]  /*29cf0*/  IADD3 R26, R5, 0xb, RZ ;  /* 0x0000000b051a7810 */ /* 0x000fc80007ffe0ff */
[----:B------:R-:W-:Y:S02]  /*29d00*/  ISETP.GE.AND P5, PT, R26, c[0x0][0x17c], PT ;  /* 0x00005f001a007a0c */ /* 0x000fe40003fa6270 */
[----:B0-----:R-:W-:-:S04]  /*29d10*/  IADD3 R20, R0, c[0x0][0x198], RZ ;  /* 0x0000660000147a10 */ /* 0x001fc80007ffe0ff */
[C---:B------:R-:W-:Y:S01]  /*29d20*/  IADD3 R0, R20.reuse, c[0x0][0x198], RZ ;  /* 0x0000660014007a10 */ /* 0x040fe20007ffe0ff */
[----:B------:R-:W-:-:S04]  /*29d30*/  IMAD.WIDE R26, R20, 0x2, R2 ;  /* 0x00000002141a7825 */ /* 0x000fc800078e0202 */
[----:B------:R-:W-:Y:S01]  /*29d40*/  IMAD.WIDE R20, R20, 0x2, R28 ;  /* 0x0000000214147825 */ /* 0x000fe200078e021c */
[----:B--2---:R0:W-:Y:S04]  /*29d50*/  @P6 STG.E.U16 [R22.64], R8 ;  /* 0x0000000816006986 */ /* 0x0041e8000c101506 */
[----:B-----5:R1:W-:Y:S01]  /*29d60*/  @P4 STG.E.U16 [R24.64], R16 ;  /* 0x0000001018004986 */ /* 0x0203e2000c101506 */
[----:B------:R-:W-:Y:S02]  /*29d70*/  ISETP.LT.AND P4, PT, R7, c[0x0][0x178], !P2 ;  /* 0x00005e0007007a0c */ /* 0x000fe40005781270 */
[----:B------:R-:W-:Y:S02]  /*29d80*/  ISETP.LT.AND P2, PT, R6, c[0x0][0x178], !P2 ;  /* 0x00005e0006007a0c */ /* 0x000fe40005741270 */
[----:B---3--:R-:W-:-:S02]  /*29d90*/  PRMT R4, R8, 0x7632, R4 ;  /* 0x0000763208047816 */ /* 0x008fc40000000004 */
[----:B0-----:R-:W-:Y:S02]  /*29da0*/  IADD3 R8, R5, 0xc, RZ ;  /* 0x0000000c05087810 */ /* 0x001fe40007ffe0ff */
[----:B-1----:R-:W-:-:S05]  /*29db0*/  PRMT R16, R16, 0x7632, R16 ;  /* 0x0000763210107816 */ /* 0x002fca0000000010 */
[----:B------:R0:W-:Y:S01]  /*29dc0*/  @P4 STG.E.U16 [R26.64], R4 ;  /* 0x000000041a004986 */ /* 0x0001e2000c101506 */
[----:B------:R-:W-:-:S03]  /*29dd0*/  ISETP.GE.AND P4, PT, R8, c[0x0][0x17c], PT ;  /* 0x00005f0008007a0c */ /* 0x000fc60003f86270 */
[----:B------:R1:W-:Y:S04]  /*29de0*/  @P2 STG.E.U16 [R20.64], R16 ;  /* 0x0000001014002986 */ /* 0x0003e8000c101506 */
[----:B0-----:R-:W2:Y:S04]  /*29df0*/  LDL.LU R4, [R1+0xdf8] ;  /* 0x000df80001047983 */ /* 0x001ea80000300800 */
[----:B------:R-:W3:Y:S04]  /*29e00*/  LDL.LU R8, [R1+0x10] ;  /* 0x0000100001087983 */ /* 0x000ee80000300800 */
[----:B-1----:R-:W4:Y:S01]  /*29e10*/  LDL.LU R21, [R1+0x1d0] ;  /* 0x0001d00001157983 */ /* 0x002f220000300800 */
[----:B------:R-:W-:Y:S01]  /*29e20*/  ISETP.LT.AND P6, PT, R7, c[0x0][0x178], !P3 ;  /* 0x00005e0007007a0c */ /* 0x000fe20005fc1270 */
[----:B------:R-:W-:Y:S01]  /*29e30*/  IMAD.WIDE R22, R0, 0x2, R2 ;  /* 0x0000000200167825 */ /* 0x000fe200078e0202 */
[----:B------:R-:W-:-:S03]  /*29e40*/  ISETP.LT.AND P3, PT, R6, c[0x0][0x178], !P3 ;  /* 0x00005e0006007a0c */ /* 0x000fc60005f61270 */
[----:B------:R-:W-:-:S08]  /*29e50*/  IMAD.WIDE R24, R0, 0x2, R28 ;  /* 0x0000000200187825 */ /* 0x000fd000078e021c */
[----:B----4-:R0:W-:Y:S01]  /*29e60*/  @P6 STG.E.U16 [R22.64], R21 ;  /* 0x0000001516006986 */ /* 0x0101e2000c101506 */
[----:B------:R-:W-:Y:S02]  /*29e70*/  ISETP.LT.AND P6, PT, R7, c[0x0][0x178], !P1 ;  /* 0x00005e0007007a0c */ /* 0x000fe40004fc1270 */
[----:B------:R-:W-:Y:S02]  /*29e80*/  ISETP.LT.AND P1, PT, R6, c[0x0][0x178], !P1 ;  /* 0x00005e0006007a0c */ /* 0x000fe40004f21270 */
[----:B------:R-:W-:Y:S02]  /*29e90*/  PRMT R27, R21, 0x7632, R27 ;  /* 0x00007632151b7816 */ /* 0x000fe4000000001b */
[----:B0-----:R-:W-:Y:S02]  /*29ea0*/  IADD3 R22, R0, c[0x0][0x198], RZ ;  /* 0x0000660000167a10 */ /* 0x001fe40007ffe0ff */
[----:B---3--:R-:W-:Y:S02]  /*29eb0*/  PRMT R26, R8, 0x7632, R26 ;  /* 0x00007632081a7816 */ /* 0x008fe4000000001a */
[C---:B------:R-:W-:Y:S01]  /*29ec0*/  IADD3 R0, R22.reuse, c[0x0][0x198], RZ ;  /* 0x0000660016007a10 */ /* 0x040fe20007ffe0ff */
[C---:B------:R-:W-:Y:S01]  /*29ed0*/  IMAD.WIDE R20, R22.reuse, 0x2, R2 ;  /* 0x0000000216147825 */ /* 0x040fe200078e0202 */
[----:B------:R-:W-:Y:S03]  /*29ee0*/  @P3 STG.E.U16 [R24.64], R8 ;  /* 0x0000000818003986 */ /* 0x000fe6000c101506 */
[----:B------:R-:W-:Y:S01]  /*29ef0*/  IMAD.WIDE R22, R22, 0x2, R28 ;  /* 0x0000000216167825 */ /* 0x000fe200078e021c */
[----:B------:R0:W-:Y:S04]  /*29f00*/  @P6 STG.E.U16 [R20.64], R27 ;  /* 0x0000001b14006986 */ /* 0x0001e8000c101506 */
[----:B------:R1:W-:Y:S04]  /*29f10*/  @P1 STG.E.U16 [R22.64], R26 ;  /* 0x0000001a16001986 */ /* 0x0003e8000c101506 */
[----:B0-----:R-:W3:Y:S04]  /*29f20*/  LDL.LU R27, [R1+0x1a0] ;  /* 0x0001a000011b7983 */ /* 0x001ee80000300800 */
[----:B-1----:R-:W4:Y:S01]  /*29f30*/  LDL.LU R23, [R1+0x1c0] ;  /* 0x0001c00001177983 */ /* 0x002f220000300800 */
[----:B------:R-:W-:Y:S01]  /*29f40*/  ISETP.LT.AND P3, PT, R7, c[0x0][0x178], !P0 ;  /* 0x00005e0007007a0c */ /* 0x000fe20004761270 */
[----:B------:R-:W-:Y:S01]  /*29f50*/  IMAD.WIDE R24, R0, 0x2, R2 ;  /* 0x0000000200187825 */ /* 0x000fe200078e0202 */
[----:B------:R-:W-:-:S02]  /*29f60*/  ISETP.LT.AND P0, PT, R6, c[0x0][0x178], !P0 ;  /* 0x00005e0006007a0c */ /* 0x000fc40004701270 */
[----:B------:R-:W-:Y:S01]  /*29f70*/  ISETP.LT.AND P1, PT, R7, c[0x0][0x178], !P5 ;  /* 0x00005e0007007a0c */ /* 0x000fe20006f21270 */
[C---:B------:R-:W-:Y:S01]  /*29f80*/  IMAD.WIDE R20, R0.reuse, 0x2, R28 ;  /* 0x0000000200147825 */ /* 0x040fe200078e021c */
[C---:B------:R-:W-:Y:S02]  /*29f90*/  IADD3 R16, R5.reuse, 0xd, RZ ;  /* 0x0000000d05107810 */ /* 0x040fe40007ffe0ff */
[----:B------:R-:W-:Y:S02]  /*29fa0*/  IADD3 R0, R0, c[0x0][0x198], RZ ;  /* 0x0000660000007a10 */ /* 0x000fe40007ffe0ff */
[----:B------:R-:W-:Y:S02]  /*29fb0*/  IADD3 R8, R5, 0xe, RZ ;  /* 0x0000000e05087810 */ /* 0x000fe40007ffe0ff */
[----:B------:R-:W-:Y:S02]  /*29fc0*/  ISETP.LT.AND P5, PT, R6, c[0x0][0x178], !P5 ;  /* 0x00005e0006007a0c */ /* 0x000fe40006fa1270 */
[----:B------:R-:W-:-:S02]  /*29fd0*/  ISETP.GE.AND P2, PT, R16, c[0x0][0x17c], PT ;  /* 0x00005f0010007a0c */ /* 0x000fc40003f46270 */
[----:B------:R-:W-:Y:S02]  /*29fe0*/  ISETP.GE.AND P6, PT, R8, c[0x0][0x17c], PT ;  /* 0x00005f0008007a0c */ /* 0x000fe40003fc6270 */
[----:B------:R-:W-:Y:S01]  /*29ff0*/  IADD3 R8, R5, 0xf, RZ ;  /* 0x0000000f05087810 */ /* 0x000fe20007ffe0ff */
[----:B----4-:R0:W-:Y:S01]  /*2a000*/  @P3 STG.E.U16 [R24.64], R23 ;  /* 0x0000001718003986 */ /* 0x0101e2000c101506 */
[----:B------:R-:W-:-:S03]  /*2a010*/  PRMT R16, R23, 0x7632, R16 ;  /* 0x0000763217107816 */ /* 0x000fc60000000010 */
[----:B--2---:R1:W-:Y:S01]  /*2a020*/  @P0 STG.E.U16 [R20.64], R4 ;  /* 0x0000000414000986 */ /* 0x0043e2000c101506 */
[----:B------:R-:W-:-:S03]  /*2a030*/  ISETP.LT.AND P0, PT, R7, c[0x0][0x178], !P4 ;  /* 0x00005e0007007a0c */ /* 0x000fc60006701270 */
[----:B0-----:R-:W2:Y:S01]  /*2a040*/  LDL.LU R24, [R1+0x1e0] ;  /* 0x0001e00001187983 */ /* 0x001ea20000300800 */
[----:B------:R-:W-:-:S03]  /*2a050*/  IMAD.WIDE R22, R0, 0x2, R28 ;  /* 0x0000000200167825 */ /* 0x000fc600078e021c */
[----:B------:R-:W4:Y:S01]  /*2a060*/  LDL.LU R25, [R1+0x30] ;  /* 0x0000300001197983 */ /* 0x000f220000300800 */
[C---:B-1----:R-:W-:Y:S01]  /*2a070*/  IMAD.WIDE R20, R0.reuse, 0x2, R2 ;  /* 0x0000000200147825 */ /* 0x042fe200078e0202 */
[----:B------:R-:W-:Y:S02]  /*2a080*/  IADD3 R0, R0, c[0x0][0x198], RZ ;  /* 0x0000660000007a10 */ /* 0x000fe40007ffe0ff */
[----:B------:R-:W-:Y:S01]  /*2a090*/  ISETP.GE.AND P3, PT, R8, c[0x0][0x17c], PT ;  /* 0x00005f0008007a0c */ /* 0x000fe20003f66270 */
[----:B------:R-:W5:Y:S01]  /*2a0a0*/  LDL.LU R26, [R1+0x154] ;  /* 0x00015400011a7983 */ /* 0x000f620000300800 */
[----:B------:R-:W-:Y:S02]  /*2a0b0*/  PRMT R4, R4, 0x7632, R4 ;  /* 0x0000763204047816 */ /* 0x000fe40000000004 */
[----:B------:R-:W-:Y:S01]  /*2a0c0*/  IADD3 R8, R5, 0x10, RZ ;  /* 0x0000001005087810 */ /* 0x000fe20007ffe0ff */
[----:B------:R0:W-:Y:S03]  /*2a0d0*/  @P1 STG.E.U16 [R20.64], R16 ;  /* 0x0000001014001986 */ /* 0x0001e6000c101506 */
[----:B------:R-:W-:Y:S01]  /*2a0e0*/  ISETP.GE.AND P1, PT, R8, c[0x0][0x17c], PT ;  /* 0x00005f0008007a0c */ /* 0x000fe20003f26270 */
[----:B------:R-:W-:Y:S01]  /*2a0f0*/  @P5 STG.E.U16 [R22.64], R4 ;  /* 0x0000000416005986 */ /* 0x000fe2000c101506 */
[----:B---3--:R-:W-:Y:S01]  /*2a100*/  PRMT R8, R27, 0x7632, R8 ;  /* 0x000076321b087816 */ /* 0x008fe20000000008 */
[----:B0-----:R-:W-:-:S05]  /*2a110*/  IMAD.WIDE R20, R0, 0x2, R2 ;  /* 0x0000000200147825 */ /* 0x001fca00078e0202 */
[----:B------:R0:W-:Y:S04]  /*2a120*/  @P0 STG.E.U16 [R20.64], R27 ;  /* 0x0000001b14000986 */ /* 0x0001e8000c101506 */
[----:B0-----:R-:W3:Y:S01]  /*2a130*/  LDL.LU R27, [R1+0x24] ;  /* 0x00002400011b7983 */ /* 0x001ee20000300800 */
[----:B------:R-:W-:Y:S01]  /*2a140*/  ISETP.LT.AND P4, PT, R6, c[0x0][0x178], !P4 ;  /* 0x00005e0006007a0c */ /* 0x000fe20006781270 */
[----:B------:R-:W-:Y:S01]  /*2a150*/  IMAD.WIDE R22, R0, 0x2, R28 ;  /* 0x0000000200167825 */ /* 0x000fe200078e021c */
[----:B------:R-:W-:Y:S02]  /*2a160*/  ISETP.LT.AND P5, PT, R7, c[0x0][0x178], !P2 ;  /* 0x00005e0007007a0c */ /* 0x000fe400057a1270 */
[----:B------:R-:W-:Y:S02]  /*2a170*/  ISETP.LT.AND P2, PT, R6, c[0x0][0x178], !P2 ;  /* 0x00005e0006007a0c */ /* 0x000fe40005741270 */
[----:B------:R-:W-:-:S02]  /*2a180*/  IADD3 R0, R0, c[0x0][0x198], RZ ;  /* 0x0000660000007a10 */ /* 0x000fc40007ffe0ff */
[----:B------:R-:W-:-:S03]  /*2a190*/  IADD3 R4, R5, 0x11, RZ ;  /* 0x0000001105047810 */ /* 0x000fc60007ffe0ff */
[----:B------:R-:W-:Y:S02]  /*2a1a0*/  IMAD.WIDE R20, R0, 0x2, R2 ;  /* 0x0000000200147825 */ /* 0x000fe400078e0202 */
[----:B------:R0:W-:Y:S01]  /*2a1b0*/  @P4 STG.E.U16 [R22.64], R12 ;  /* 0x0000000c16004986 */ /* 0x0001e2000c101506 */
[----:B------:R-:W-:Y:S02]  /*2a1c0*/  ISETP.LT.AND P4, PT, R7, c[0x0][0x178], !P6 ;  /* 0x00005e0007007a0c */ /* 0x000fe40007781270 */
[----:B------:R-:W-:Y:S02]  /*2a1d0*/  ISETP.GE.AND P0, PT, R4, c[0x0][0x17c], PT ;  /* 0x00005f0004007a0c */ /* 0x000fe40003f06270 */
[----:B------:R-:W-:Y:S01]  /*2a1e0*/  PRMT R4, R12, 0x7632, R4 ;  /* 0x000076320c047816 */ /* 0x000fe20000000004 */
[----:B------:R1:W-:Y:S01]  /*2a1f0*/  @P5 STG.E.U16 [R20.64], R8 ;  /* 0x0000000814005986 */ /* 0x0003e2000c101506 */
[----:B------:R-:W-:Y:S01]  /*2a200*/  ISETP.LT.AND P6, PT, R6, c[0x0][0x178], !P6 ;  /* 0x00005e0006007a0c */ /* 0x000fe200077c1270 */
[C---:B0-----:R-:W-:Y:S01]  /*2a210*/  IMAD.WIDE R22, R0.reuse, 0x2, R28 ;  /* 0x0000000200167825 */ /* 0x041fe200078e021c */
[----:B------:R-:W-:-:S04]  /*2a220*/  IADD3 R0, R0, c[0x0][0x198], RZ ;  /* 0x0000660000007a10 */ /* 0x000fc80007ffe0ff */
[----:B------:R0:W-:Y:S01]  /*2a230*/  @P2 STG.E.U16 [R22.64], R4 ;  /* 0x0000000416002986 */ /* 0x0001e2000c101506 */
[----:B-1----:R-:W-:Y:S01]  /*2a240*/  IADD3 R8, R5, 0x12, RZ ;  /* 0x0000001205087810 */ /* 0x002fe20007ffe0ff */
[----:B------:R-:W-:Y:S01]  /*2a250*/  IMAD.WIDE R20, R0, 0x2, R2 ;  /* 0x0000000200147825 */ /* 0x000fe200078e0202 */
[----:B------:R-:W-:Y:S02]  /*2a260*/  ISETP.LT.AND P2, PT, R7, c[0x0][0x178], !P3 ;  /* 0x00005e0007007a0c */ /* 0x000fe40005f41270 */
[----:B------:R-:W-:Y:S02]  /*2a270*/  ISETP.GE.AND P5, PT, R8, c[0x0][0x17c], PT ;  /* 0x00005f0008007a0c */ /* 0x000fe40003fa6270 */
[----:B------:R-:W-:Y:S02]  /*2a280*/  IADD3 R8, R0, c[0x0][0x198], RZ ;  /* 0x0000660000087a10 */ /* 0x000fe40007ffe0ff */
[----:B------:R-:W-:-:S03]  /*2a290*/  ISETP.LT.AND P3, PT, R6, c[0x0][0x178], !P3 ;  /* 0x00005e0006007a0c */ /* 0x000fc60005f61270 */
[----:B0-----:R-:W-:Y:S01]  /*2a2a0*/  IMAD.WIDE R22, R8, 0x2, R2 ;  /* 0x0000000208167825 */ /* 0x001fe200078e0202 */
[----:B------:R-:W-:Y:S01]  /*2a2b0*/  IADD3 R4, R5, 0x13, RZ ;  /* 0x0000001305047810 */ /* 0x000fe20007ffe0ff */
[----:B--2---:R0:W-:Y:S02]  /*2a2c0*/  @P4 STG.E.U16 [R20.64], R24 ;  /* 0x0000001814004986 */ /* 0x0041e4000c101506 */
[----:B0-----:R-:W-:Y:S01]  /*2a2d0*/  IMAD.WIDE R20, R0, 0x2, R28 ;  /* 0x0000000200147825 */ /* 0x001fe200078e021c */
[----:B------:R-:W-:-:S04]  /*2a2e0*/  PRMT R0, R24, 0x7632, R0 ;  /* 0x0000763218007816 */ /* 0x000fc80000000000 */
[----:B----4-:R0:W-:Y:S01]  /*2a2f0*/  @P6 STG.E.U16 [R20.64], R25 ;  /* 0x0000001914006986 */ /* 0x0101e2000c101506 */
[----:B------:R-:W-:Y:S02]  /*2a300*/  ISETP.LT.AND P6, PT, R7, c[0x0][0x178], !P1 ;  /* 0x00005e0007007a0c */ /* 0x000fe40004fc1270 */
[----:B------:R-:W-:Y:S01]  /*2a310*/  ISETP.LT.AND P1, PT, R6, c[0x0][0x178], !P1 ;  /* 0x00005e0006007a0c */ /* 0x000fe20004f21270 */
[----:B------:R1:W-:Y:S01]  /*2a320*/  @P2 STG.E.U16 [R22.64], R0 ;  /* 0x0000000016002986 */ /* 0x0003e2000c101506 */
[----:B------:R-:W-:Y:S01]  /*2a330*/  PRMT R12, R25, 0x7632, R12 ;  /* 0x00007632190c7816 */ /* 0x000fe2000000000c */
[C---:B0-----:R-:W-:Y:S01]  /*2a340*/  IMAD.WIDE R20, R8.reuse, 0x2, R28 ;  /* 0x0000000208147825 */ /* 0x041fe200078e021c */
[----:B-1----:R-:W-:-:S04]  /*2a350*/  IADD3 R0, R8, c[0x0][0x198], RZ ;  /* 0x0000660008007a10 */ /* 0x002fc80007ffe0ff */
[----:B------:R0:W-:Y:S01]  /*2a360*/  @P3 STG.E.U16 [R20.64], R12 ;  /* 0x0000000c14003986 */ /* 0x0001e2000c101506 */
[----:B------:R-:W-:-:S04]  /*2a370*/  IMAD.WIDE R22, R0, 0x2, R2 ;  /* 0x0000000200167825 */ /* 0x000fc800078e0202 */
[----:B------:R-:W-:Y:S01]  /*2a380*/  IMAD.WIDE R24, R0, 0x2, R28 ;  /* 0x0000000200187825 */ /* 0x000fe200078e021c */
[----:B-----5:R-:W-:Y:S01]  /*2a390*/  @P6 STG.E.U16 [R22.64], R26 ;  /* 0x0000001a16006986 */ /* 0x020fe2000c101506 */
[----:B------:R-:W-:-:S03]  /*2a3a0*/  IADD3 R8, R5, 0x15, RZ ;  /* 0x0000001505087810 */ /* 0x000fc60007ffe0ff */
[----:B---3--:R1:W-:Y:S01]  /*2a3b0*/  @P1 STG.E.U16 [R24.64], R27 ;  /* 0x0000001b18001986 */ /* 0x0083e2000c101506 */
[----:B------:R-:W-:Y:S02]  /*2a3c0*/  ISETP.LT.AND P1, PT, R7, c[0x0][0x178], !P0 ;  /* 0x00005e0007007a0c */ /* 0x000fe40004721270 */
[----:B------:R-:W-:Y:S02]  /*2a3d0*/  IADD3 R16, R0, c[0x0][0x198], RZ ;  /* 0x0000660000107a10 */ /* 0x000fe40007ffe0ff */
[----:B------:R-:W-:Y:S02]  /*2a3e0*/  ISETP.GE.AND P4, PT, R4, c[0x0][0x17c], PT ;  /* 0x00005f0004007a0c */ /* 0x000fe40003f86270 */
[----:B------:R-:W-:Y:S02]  /*2a3f0*/  IADD3 R4, R5, 0x14, RZ ;  /* 0x0000001405047810 */ /* 0x000fe40007ffe0ff */
[----:B------:R-:W-:Y:S02]  /*2a400*/  ISETP.GE.AND P3, PT, R8, c[0x0][0x17c], PT ;  /* 0x00005f0008007a0c */ /* 0x000fe40003f66270 */
[----:B0-----:R-:W-:-:S02]  /*2a410*/  PRMT R12, R26, 0x7632, R12 ;  /* 0x000076321a0c7816 */ /* 0x001fc4000000000c */
[----:B------:R-:W-:Y:S01]  /*2a420*/  PRMT R8, R27, 0x7632, R8 ;  /* 0x000076321b087816 */ /* 0x000fe20000000008 */
[----:B-1----:R-:W-:Y:S01]  /*2a430*/  IMAD.WIDE R26, R16, 0x2, R2 ;  /* 0x00000002101a7825 */ /* 0x002fe200078e0202 */
[----:B------:R-:W-:Y:S02]  /*2a440*/  ISETP.GE.AND P2, PT, R4, c[0x0][0x17c], PT ;  /* 0x00005f0004007a0c */ /* 0x000fe40003f46270 */
[----:B------:R-:W-:Y:S01]  /*2a450*/  IADD3 R4, R5, 0x16, RZ ;  /* 0x0000001605047810 */ /* 0x000fe20007ffe0ff */
[C---:B------:R-:W-:Y:S01]  /*2a460*/  IMAD.WIDE R20, R16.reuse, 0x2, R28 ;  /* 0x0000000210147825 */ /* 0x040fe200078e021c */
[----:B------:R-:W-:Y:S01]  /*2a470*/  IADD3 R0, R16, c[0x0][0x198], RZ ;  /* 0x0000660010007a10 */ /* 0x000fe20007ffe0ff */
[----:B------:R-:W2:Y:S04]  /*2a480*/  LDL.LU R5, [R1+0xdf4] ;  /* 0x000df40001057983 */ /* 0x000ea80000300800 */
[----:B------:R-:W3:Y:S04]  /*2a490*/  LDL.LU R16, [R1+0x4] ;  /* 0x0000040001107983 */ /* 0x000ee80000300800 */
[----:B------:R0:W-:Y:S04]  /*2a4a0*/  @P1 STG.E.U16 [R26.64], R12 ;  /* 0x0000000c1a001986 */ /* 0x0001e8000c101506 */
[----:B0-----:R-:W4:Y:S04]  /*2a4b0*/  LDL.LU R27, [R1+0x174] ;  /* 0x00017400011b7983 */ /* 0x001f280000300800 */
[----:B------:R-:W5:Y:S01]  /*2a4c0*/  LDL R26, [R1+0x75c] ;  /* 0x00075c00011a7983 */ /* 0x000f620000100800 */
[----:B------:R-:W-:-:S02]  /*2a4d0*/  ISETP.LT.AND P0, PT, R6, c[0x0][0x178], !P0 ;  /* 0x00005e0006007a0c */ /* 0x000fc40004701270 */
[----:B------:R-:W-:Y:S02]  /*2a4e0*/  ISETP.LT.AND P6, PT, R7, c[0x0][0x178], !P5 ;  /* 0x00005e0007007a0c */ /* 0x000fe40006fc1270 */
[----:B------:R-:W-:Y:S01]  /*2a4f0*/  ISETP.LT.AND P5, PT, R6, c[0x0][0x178], !P5 ;  /* 0x00005e0006007a0c */ /* 0x000fe20006fa1270 */
[----:B------:R-:W-:-:S04]  /*2a500*/  IMAD.WIDE R22, R0, 0x2, R2 ;  /* 0x0000000200167825 */ /* 0x000fc800078e0202 */
[----:B------:R-:W-:Y:S01]  /*2a510*/  IMAD.WIDE R24, R0, 0x2, R28 ;  /* 0x0000000200187825 */ /* 0x000fe200078e021c */
[----:B------:R-:W-:-:S03]  /*2a520*/  ISETP.GE.AND P1, PT, R4, c[0x0][0x17c], PT ;  /* 0x00005f0004007a0c */ /* 0x000fc60003f26270 */
[----:B------:R-:W-:Y:S01]  /*2a530*/  @P0 STG.E.U16 [R20.64], R8 ;  /* 0x0000000814000986 */ /* 0x000fe2000c101506 */
[----:B---3--:R-:W-:-:S03]  /*2a540*/  PRMT R4, R16, 0x7632, R4 ;  /* 0x0000763210047816 */ /* 0x008fc60000000004 */
[----:B----4-:R0:W-:Y:S04]  /*2a550*/  @P6 STG.E.U16 [R22.64], R27 ;  /* 0x0000001b16006986 */ /* 0x0101e8000c101506 */
[----:B------:R5:W-:Y:S01]  /*2a560*/  @P5 STG.E.U16 [R24.64], R16 ;  /* 0x0000001018005986 */ /* 0x000be2000c101506 */
[----:B------:R-:W-:-:S03]  /*2a570*/  PRMT R12, R27, 0x7632, R12 ;  /* 0x000076321b0c7816 */ /* 0x000fc6000000000c */
[----:B0-----:R-:W3:Y:S01]  /*2a580*/  LDL.LU R27, [R1+0x184] ;  /* 0x00018400011b7983 */ /* 0x001ee20000300800 */
[----:B-----5:R-:W-:-:S04]  /*2a590*/  IADD3 R16, R26, 0x17, RZ ;  /* 0x000000171a107810 */ /* 0x020fc80007ffe0ff */
[----:B------:R-:W-:Y:S02]  /*2a5a0*/  ISETP.GE.AND P0, PT, R16, c[0x0][0x17c], PT ;  /* 0x00005f0010007a0c */ /* 0x000fe40003f06270 */
[----:B------:R-:W4:Y:S01]  /*2a5b0*/  LDL.LU R16, [R1+0x194] ;  /* 0x0001940001107983 */ /* 0x000f220000300800 */
[C---:B------:R-:W-:Y:S02]  /*2a5c0*/  ISETP.LT.AND P6, PT, R7.reuse, c[0x0][0x178], !P4 ;  /* 0x00005e0007007a0c */ /* 0x040fe400067c1270 */
[----:B------:R-:W-:Y:S02]  /*2a5d0*/  ISETP.LT.AND P4, PT, R6, c[0x0][0x178], !P4 ;  /* 0x00005e0006007a0c */ /* 0x000fe40006781270 */
[----:B------:R-:W-:Y:S02]  /*2a5e0*/  IADD3 R22, R0, c[0x0][0x198], RZ ;  /* 0x0000660000167a10 */ /* 0x000fe40007ffe0ff */
[----:B------:R-:W-:Y:S02]  /*2a5f0*/  ISETP.LT.AND P5, PT, R7, c[0x0][0x178], !P2 ;  /* 0x00005e0007007a0c */ /* 0x000fe400057a1270 */
[----:B------:R-:W-:Y:S01]  /*2a600*/  ISETP.LT.AND P2, PT, R6, c[0x0][0x178], !P2 ;  /* 0x00005e0006007a0c */ /* 0x000fe20005741270 */
[C---:B------:R-:W-:Y:S01]  /*2a610*/  IMAD.WIDE R20, R22.reuse, 0x2, R2 ;  /* 0x0000000216147825 */ /* 0x040fe200078e0202 */
[----:B------:R-:W-:-:S03]  /*2a620*/  IADD3 R0, R22, c[0x0][0x198], RZ ;  /* 0x0000660016007a10 */ /* 0x000fc60007ffe0ff */
[----:B------:R-:W-:Y:S01]  /*2a630*/  IMAD.WIDE R22, R22, 0x2, R28 ;  /* 0x0000000216167825 */ /* 0x000fe200078e021c */
[----:B------:R0:W-:Y:S03]  /*2a640*/  @P6 STG.E.U16 [R20.64], R12 ;  /* 0x0000000c14006986 */ /* 0x0001e6000c101506 */
[----:B------:R-:W-:Y:S01]  /*2a650*/  IMAD.WIDE R24, R0, 0x2, R2 ;  /* 0x0000000200187825 */ /* 0x000fe200078e0202 */
[----:B------:R1:W-:Y:S01]  /*2a660*/  @P4 STG.E.U16 [R22.64], R4 ;  /* 0x0000000416004986 */ /* 0x0003e2000c101506 */
[----:B------:R-:W-:Y:S02]  /*2a670*/  ISETP.LT.AND P4, PT, R7, c[0x0][0x178], !P3 ;  /* 0x00005e0007007a0c */ /* 0x000fe40005f81270 */
[----:B------:R-:W-:Y:S01]  /*2a680*/  IADD3 R8, R26, 0x18, RZ ;  /* 0x000000181a087810 */ /* 0x000fe20007ffe0ff */
[C---:B0-----:R-:W-:Y:S01]  /*2a690*/  IMAD.WIDE R20, R0.reuse, 0x2, R28 ;  /* 0x0000000200147825 */ /* 0x041fe200078e021c */
[----:B------:R-:W-:Y:S01]  /*2a6a0*/  IADD3 R0, R0, c[0x0][0x198], RZ ;  /* 0x0000660000007a10 */ /* 0x000fe20007ffe0ff */
[----:B-1----:R-:W5:Y:S01]  /*2a6b0*/  LDL.LU R22, [R1+0x1d4] ;  /* 0x0001d40001167983 */ /* 0x002f620000300800 */
[----:B------:R-:W-:-:S02]  /*2a6c0*/  IADD3 R4, R26, 0x19, RZ ;  /* 0x000000191a047810 */ /* 0x000fc40007ffe0ff */
[----:B------:R-:W-:Y:S01]  /*2a6d0*/  ISETP.LT.AND P3, PT, R6, c[0x0][0x178], !P3 ;  /* 0x00005e0006007a0c */ /* 0x000fe20005f61270 */
[----:B------:R-:W2:Y:S01]  /*2a6e0*/  LDL.LU R23, [R1+0x14] ;  /* 0x0000140001177983 */ /* 0x000ea20000300800 */
[----:B------:R-:W-:Y:S02]  /*2a6f0*/  ISETP.GE.AND P6, PT, R8, c[0x0][0x17c], PT ;  /* 0x00005f0008007a0c */ /* 0x000fe40003fc6270 */
[----:B------:R-:W-:Y:S01]  /*2a700*/  PRMT R12, R9, 0x7632, R12 ;  /* 0x00007632090c7816 */ /* 0x000fe2000000000c */
[----:B----4-:R-:W-:Y:S01]  /*2a710*/  @P5 STG.E.U16 [R24.64], R16 ;  /* 0x0000001018005986 */ /* 0x010fe2000c101506 */
[----:B------:R-:W-:-:S03]  /*2a720*/  ISETP.GE.AND P5, PT, R4, c[0x0][0x17c], PT ;  /* 0x00005f0004007a0c */ /* 0x000fc60003fa6270 */
[----:B------:R0:W-:Y:S01]  /*2a730*/  @P2 STG.E.U16 [R20.64], R9 ;  /* 0x0000000914002986 */ /* 0x0001e2000c101506 */
[----:B------:R-:W-:Y:S02]  /*2a740*/  ISETP.LT.AND P2, PT, R7, c[0x0][0x178], !P1 ;  /* 0x00005e0007007a0c */ /* 0x000fe40004f41270 */
[----:B------:R-:W-:Y:S01]  /*2a750*/  PRMT R4, R16, 0x7632, R4 ;  /* 0x0000763210047816 */ /* 0x000fe20000000004 */
[----:B0-----:R-:W-:-:S04]  /*2a760*/  IMAD.WIDE R8, R0, 0x2, R2 ;  /* 0x0000000200087825 */ /* 0x001fc800078e0202 */
[C---:B------:R-:W-:Y:S01]  /*2a770*/  IMAD.WIDE R20, R0.reuse, 0x2, R28 ;  /* 0x0000000200147825 */ /* 0x040fe200078e021c */
[----:B------:R-:W-:Y:S01]  /*2a780*/  IADD3 R0, R0, c[0x0][0x198], RZ ;  /* 0x0000660000007a10 */ /* 0x000fe20007ffe0ff */
[----:B------:R0:W-:Y:S04]  /*2a790*/  @P4 STG.E.U16 [R8.64], R4 ;  /* 0x0000000408004986 */ /* 0x0001e8000c101506 */
[----:B------:R3:W-:Y:S01]  /*2a7a0*/  @P3 STG.E.U16 [R20.64], R12 ;  /* 0x0000000c14003986 */ /* 0x0007e2000c101506 */
[----:B0-----:R-:W-:Y:S01]  /*2a7b0*/  IMAD.WIDE R8, R0, 0x2, R2 ;  /* 0x0000000200087825 */ /* 0x001fe200078e0202 */
[----:B---3--:R-:W-:-:S04]  /*2a7c0*/  PRMT R12, R27, 0x7632, R12 ;  /* 0x000076321b0c7816 */ /* 0x008fc8000000000c */
[----:B------:R0:W-:Y:S04]  /*2a7d0*/  @P2 STG.E.U16 [R8.64], R27 ;  /* 0x0000001b08002986 */ /* 0x0001e8000c101506 */
[----:B0-----:R-:W3:Y:S04]  /*2a7e0*/  LDL.LU R27, [R1+0x1c4] ;  /* 0x0001c400011b7983 */ /* 0x001ee80000300800 */
[----:B------:R-:W4:Y:S01]  /*2a7f0*/  LDL.LU R24, [R1+0x1a4] ;  /* 0x0001a40001187983 */ /* 0x000f220000300800 */
[----:B------:R-:W-:Y:S01]  /*2a800*/  ISETP.LT.AND P1, PT, R6, c[0x0][0x178], !P1 ;  /* 0x00005e0006007a0c */ /* 0x000fe20004f21270 */
[----:B------:R-:W-:Y:S01]  /*2a810*/  IMAD.WIDE R20, R0, 0x2, R28 ;  /* 0x0000000200147825 */ /* 0x000fe200078e021c */
[----:B------:R-:W-:-:S02]  /*2a820*/  ISETP.LT.AND P3, PT, R7, c[0x0][0x178], !P0 ;  /* 0x00005e0007007a0c */ /* 0x000fc40004761270 */
[----:B------:R-:W-:Y:S02]  /*2a830*/  ISETP.LT.AND P0, PT, R6, c[0x0][0x178], !P0 ;  /* 0x00005e0006007a0c */ /* 0x000fe40004701270 */
[C---:B------:R-:W-:Y:S02]  /*2a840*/  IADD3 R4, R26.reuse, 0x1b, RZ ;  /* 0x0000001b1a047810 */ /* 0x040fe40007ffe0ff */
[----:B------:R-:W-:Y:S02]  /*2a850*/  IADD3 R16, R26, 0x1a, RZ ;  /* 0x0000001a1a107810 */ /* 0x000fe40007ffe0ff */
[----:B------:R-:W-:Y:S02]  /*2a860*/  IADD3 R0, R0, c[0x0][0x198], RZ ;  /* 0x0000660000007a10 */ /* 0x000fe40007ffe0ff */
[----:B------:R-:W-:Y:S01]  /*2a870*/  ISETP.GE.AND P2, PT, R4, c[0x0][0x17c], PT ;  /* 0x00005f0004007a0c */ /* 0x000fe20003f46270 */
[----:B------:R0:W-:Y:S01]  /*2a880*/  @P1 STG.E.U16 [R20.64], R17 ;  /* 0x0000001114001986 */ /* 0x0001e2000c101506 */
[----:B------:R-:W-:Y:S01]  /*2a890*/  ISETP.LT.AND P1, PT, R7, c[0x0][0x178], !P6 ;  /* 0x00005e0007007a0c */ /* 0x000fe20007721270 */
[----:B------:R-:W-:Y:S01]  /*2a8a0*/  IMAD.WIDE R8, R0, 0x2, R2 ;  /* 0x0000000200087825 */ /* 0x000fe200078e0202 */
[----:B------:R-:W-:-:S02]  /*2a8b0*/  ISETP.GE.AND P4, PT, R16, c[0x0][0x17c], PT ;  /* 0x00005f0010007a0c */ /* 0x000fc40003f86270 */
[----:B------:R-:W-:Y:S02]  /*2a8c0*/  PRMT R4, R17, 0x7632, R4 ;  /* 0x0000763211047816 */ /* 0x000fe40000000004 */
[----:B------:R-:W-:Y:S01]  /*2a8d0*/  ISETP.LT.AND P6, PT, R6, c[0x0][0x178], !P6 ;  /* 0x00005e0006007a0c */ /* 0x000fe200077c1270 */
[C---:B0-----:R-:W-:Y:S01]  /*2a8e0*/  IMAD.WIDE R16, R0.reuse, 0x2, R28 ;  /* 0x0000000200107825 */ /* 0x041fe200078e021c */
[----:B------:R-:W-:Y:S01]  /*2a8f0*/  IADD3 R0, R0, c[0x0][0x198], RZ ;  /* 0x0000660000007a10 */ /* 0x000fe20007ffe0ff */
[----:B------:R0:W-:Y:S04]  /*2a900*/  @P3 STG.E.U16 [R8.64], R12 ;  /* 0x0000000c08003986 */ /* 0x0001e8000c101506 */
[----:B------:R1:W-:Y:S01]  /*2a910*/  @P0 STG.E.U16 [R16.64], R4 ;  /* 0x0000000410000986 */ /* 0x0003e2000c101506 */
[----:B------:R-:W-:-:S02]  /*2a920*/  ISETP.LT.AND P0, PT, R7, c[0x0][0x178], !P5 ;  /* 0x00005e0007007a0c */ /* 0x000fc40006f01270 */
[C---:B------:R-:W-:Y:S01]  /*2a930*/  IADD3 R20, R0.reuse, c[0x0][0x198], RZ ;  /* 0x0000660000147a10 */ /* 0x040fe20007ffe0ff */
[----:B0-----:R-:W-:-:S05]  /*2a940*/  IMAD.WIDE R8, R0, 0x2, R2 ;  /* 0x0000000200087825 */ /* 0x001fca00078e0202 */
[----:B-----5:R0:W-:Y:S01]  /*2a950*/  @P1 STG.E.U16 [R8.64], R22 ;  /* 0x0000001608001986 */ /* 0x0201e2000c101506 */
[----:B-1----:R-:W-:Y:S01]  /*2a960*/  IMAD.WIDE R16, R20, 0x2, R2 ;  /* 0x0000000214107825 */ /* 0x002fe200078e0202 */
[----:B------:R-:W-:Y:S02]  /*2a970*/  ISETP.LT.AND P5, PT, R6, c[0x0][0x178], !P5 ;  /* 0x00005e0006007a0c */ /* 0x000fe40006fa1270 */
[----:B------:R-:W-:Y:S01]  /*2a980*/  IADD3 R4, R26, 0x1d, RZ ;  /* 0x0000001d1a047810 */ /* 0x000fe20007ffe0ff */
[----:B0-----:R-:W-:Y:S01]  /*2a990*/  IMAD.WIDE R8, R0, 0x2, R28 ;  /* 0x0000000200087825 */ /* 0x001fe200078e021c */
[----:B------:R-:W-:-:S04]  /*2a9a0*/  PRMT R0, R22, 0x7632, R0 ;  /* 0x0000763216007816 */ /* 0x000fc80000000000 */
[----:B--2---:R0:W-:Y:S01]  /*2a9b0*/  @P6 STG.E.U16 [R8.64], R23 ;  /* 0x0000001708006986 */ /* 0x0041e2000c101506 */
[----:B------:R-:W-:Y:S02]  /*2a9c0*/  ISETP.LT.AND P6, PT, R7, c[0x0][0x178], !P4 ;  /* 0x00005e0007007a0c */ /* 0x000fe400067c1270 */
[----:B------:R-:W-:Y:S01]  /*2a9d0*/  ISETP.LT.AND P4, PT, R6, c[0x0][0x178], !P4 ;  /* 0x00005e0006007a0c */ /* 0x000fe20006781270 */
[----:B------:R1:W-:Y:S01]  /*2a9e0*/  @P0 STG.E.U16 [R16.64], R0 ;  /* 0x0000000010000986 */ /* 0x0003e2000c101506 */
[----:B------:R-:W-:Y:S02]  /*2a9f0*/  ISETP.GE.AND P1, PT, R4, c[0x0][0x17c], PT ;  /* 0x00005f0004007a0c */ /* 0x000fe40003f26270 */
[----:B------:R-:W-:Y:S01]  /*2aa00*/  PRMT R4, R23, 0x7632, R4 ;  /* 0x0000763217047816 */ /* 0x000fe20000000004 */
[C---:B0-----:R-:W-:Y:S01]  /*2aa10*/  IMAD.WIDE R8, R20.reuse, 0x2, R28 ;  /* 0x0000000214087825 */ /* 0x041fe200078e021c */
[----:B-1----:R-:W-:-:S04]  /*2aa20*/  IADD3 R0, R20, c[0x0][0x198], RZ ;  /* 0x0000660014007a10 */ /* 0x002fc80007ffe0ff */
[----:B------:R0:W-:Y:S01]  /*2aa30*/  @P5 STG.E.U16 [R8.64], R4 ;  /* 0x0000000408005986 */ /* 0x0001e2000c101506 */
[----:B------:R-:W-:-:S04]  /*2aa40*/  IMAD.WIDE R16, R0, 0x2, R2 ;  /* 0x0000000200107825 */ /* 0x000fc800078e0202 */
[----:B------:R-:W-:Y:S01]  /*2aa50*/  IMAD.WIDE R20, R0, 0x2, R28 ;  /* 0x0000000200147825 */ /* 0x000fe200078e021c */
[C---:B------:R-:W-:Y:S02]  /*2aa60*/  IADD3 R12, R26.reuse, 0x1c, RZ ;  /* 0x0000001c1a0c7810 */ /* 0x040fe40007ffe0ff */
[----:B------:R-:W-:Y:S02]  /*2aa70*/  IADD3 R22, R26, 0x1f, RZ ;  /* 0x0000001f1a167810 */ /* 0x000fe40007ffe0ff */
[----:B------:R-:W-:Y:S02]  /*2aa80*/  ISETP.GE.AND P3, PT, R12, c[0x0][0x17c], PT ;  /* 0x00005f000c007a0c */ /* 0x000fe40003f66270 */
[----:B------:R-:W-:Y:S02]  /*2aa90*/  IADD3 R12, R26, 0x1e, RZ ;  /* 0x0000001e1a0c7810 */ /* 0x000fe40007ffe0ff */
[----:B0-----:R-:W-:Y:S02]  /*2aaa0*/  IADD3 R8, R0, c[0x0][0x198], RZ ;  /* 0x0000660000087a10 */ /* 0x001fe40007ffe0ff */
[----:B------:R-:W-:-:S02]  /*2aab0*/  ISETP.GE.AND P5, PT, R22, c[0x0][0x17c], PT ;  /* 0x00005f0016007a0c */ /* 0x000fc40003fa6270 */
[----:B------:R-:W-:Y:S02]  /*2aac0*/  ISETP.GE.AND P0, PT, R12, c[0x0][0x17c], PT ;  /* 0x00005f000c007a0c */ /* 0x000fe40003f06270 */
[----:B------:R-:W-:Y:S02]  /*2aad0*/  PRMT R22, R5, 0x7632, R22 ;  /* 0x0000763205167816 */ /* 0x000fe40000000016 */
[----:B------:R-:W-:Y:S02]  /*2aae0*/  IADD3 R23, R26, 0x20, RZ ;  /* 0x000000201a177810 */ /* 0x000fe40007ffe0ff */
[----:B------:R-:W-:Y:S01]  /*2aaf0*/  IADD3 R0, R8, c[0x0][0x198], RZ ;  /* 0x0000660008007a10 */ /* 0x000fe20007ffe0ff */
[----:B---3--:R-:W-:Y:S04]  /*2ab00*/  @P6 STG.E.U16 [R16.64], R27 ;  /* 0x0000001b10006986 */ /* 0x008fe8000c101506 */
[----:B------:R0:W-:Y:S01]  /*2ab10*/  @P4 STG.E.U16 [R20.64], R5 ;  /* 0x0000000514004986 */ /* 0x0001e2000c101506 */
[----:B------:R-:W-:-:S02]  /*2ab20*/  ISETP.LT.AND P4, PT, R7, c[0x0][0x178], !P2 ;  /* 0x00005e0007007a0c */ /* 0x000fc40005781270 */
[----:B------:R-:W-:Y:S02]  /*2ab30*/  PRMT R12, R27, 0x7632, R12 ;  /* 0x000076321b0c7816 */ /* 0x000fe4000000000c */
[----:B------:R-:W-:Y:S02]  /*2ab40*/  ISETP.LT.AND P6, PT, R7, c[0x0][0x178], !P3 ;  /* 0x00005e0007007a0c */ /* 0x000fe40005fc1270 */
[----:B------:R-:W-:Y:S01]  /*2ab50*/  ISETP.LT.AND P2, PT, R6, c[0x0][0x178], !P2 ;  /* 0x00005e0006007a0c */ /* 0x000fe20005741270 */
[----:B0-----:R-:W-:Y:S01]  /*2ab60*/  IMAD.WIDE R4, R8, 0x2, R2 ;  /* 0x0000000208047825 */ /* 0x001fe200078e0202 */
[----:B------:R-:W-:Y:S02]  /*2ab70*/  ISETP.LT.AND P3, PT, R6, c[0x0][0x178], !P3 ;  /* 0x00005e0006007a0c */ /* 0x000fe40005f61270 */
[----:B------:R-:W2:Y:S04]  /*2ab80*/  LDL.LU R6, [R1+0xdf0] ;  /* 0x000df00001067983 */ /* 0x000ea80000300800 */
[----:B------:R-:W-:Y:S01]  /*2ab90*/  @P4 STG.E.U16 [R4.64], R12 ;  /* 0x0000000c04004986 */ /* 0x000fe2000c101506 */
[----:B------:R-:W-:-:S03]  /*2aba0*/  ISETP.GE.AND P4, PT, R23, c[0x0][0x17c], PT ;  /* 0x00005f0017007a0c */ /* 0x000fc60003f86270 */
[----:B------:R-:W3:Y:S04]  /*2abb0*/  LDL.LU R27, [R1+0x34] ;  /* 0x00003400011b7983 */ /* 0x000ee80000300800 */
[----:B------:R-:W5:Y:S01]  /*2abc0*/  LDL R23, [R1+0x764] ;  /* 0x0007640001177983 */ /* 0x000f620000100800 */
[----:B------:R-:W-:-:S05]  /*2abd0*/  IMAD.WIDE R8, R8, 0x2, R28 ;  /* 0x0000000208087825 */ /* 0x000fca00078e021c */
[----:B------:R0:W-:Y:S04]  /*2abe0*/  @P2 STG.E.U16 [R8.64], R22 ;  /* 0x0000001608002986 */ /* 0x0001e8000c101506 */
[----:B0-----:R-:W2:Y:S01]  /*2abf0*/  LDL.LU R22, [R1+0x1e4] ;  /* 0x0001e40001167983 */ /* 0x001ea20000300800 */
[----:B------:R-:W-:-:S04]  /*2ac00*/  IMAD.WIDE R16, R0, 0x2, R2 ;  /* 0x0000000200107825 */ /* 0x000fc800078e0202 */
[----:B------:R-:W-:Y:S01]  /*2ac10*/  IMAD.WIDE R20, R0, 0x2, R28 ;  /* 0x0000000200147825 */ /* 0x000fe200078e021c */
[----:B----4-:R0:W-:Y:S04]  /*2ac20*/  @P6 STG.E.U16 [R16.64], R24 ;  /* 0x0000001810006986 */ /* 0x0101e8000c101506 */
[----:B------:R1:W-:Y:S01]  /*2ac30*/  @P3 STG.E.U16 [R20.64], R13 ;  /* 0x0000000d14003986 */ /* 0x0003e2000c101506 */
[----:B0-----:R-:W-:-:S03]  /*2ac40*/  PRMT R16, R24, 0x7632, R16 ;  /* 0x0000763218107816 */ /* 0x001fc60000000010 */
[----:B-1----:R-:W4:Y:S04]  /*2ac50*/  LDL.LU R21, [R1+0x158] ;  /* 0x0001580001157983 */ /* 0x002f280000300800 */
[----:B------:R-:W4:Y:S01]  /*2ac60*/  LDL.LU R24, [R1+0x28] ;  /* 0x0000280001187983 */ /* 0x000f220000300800 */
[C---:B------:R-:W-:Y:S02]  /*2ac70*/  ISETP.LT.AND P6, PT, R7.reuse, c[0x0][0x178], !P1 ;  /* 0x00005e0007007a0c */ /* 0x040fe40004fc1270 */
[----:B------:R-:W-:Y:S02]  /*2ac80*/  IADD3 R8, R0, c[0x0][0x198], RZ ;  /* 0x0000660000087a10 */ /* 0x000fe40007ffe0ff */
[----:B------:R-:W-:Y:S02]  /*2ac90*/  ISETP.LT.AND P3, PT, R7, c[0x0][0x178], !P0 ;  /* 0x00005e0007007a0c */ /* 0x000fe40004761270 */
[----:B------:R-:W-:Y:S01]  /*2aca0*/  IADD3 R12, R26, 0x21, RZ ;  /* 0x000000211a0c7810 */ /* 0x000fe20007ffe0ff */
[C---:B------:R-:W-:Y:S01]  /*2acb0*/  IMAD.WIDE R4, R8.reuse, 0x2, R2 ;  /* 0x0000000208047825 */ /* 0x040fe200078e0202 */
[----:B------:R-:W-:-:S02]  /*2acc0*/  IADD3 R20, R8, c[0x0][0x198], RZ ;  /* 0x0000660008147a10 */ /* 0x000fc40007ffe0ff */
[----:B------:R-:W-:Y:S01]  /*2acd0*/  PRMT R17, R13, 0x7632, R17 ;  /* 0x000076320d117816 */ /* 0x000fe20000000011 */
[----:B------:R-:W-:Y:S01]  /*2ace0*/  IMAD.WIDE R8, R8, 0x2, R28 ;  /* 0x0000000208087825 */ /* 0x000fe200078e021c */
[----:B------:R-:W-:Y:S01]  /*2acf0*/  ISETP.GE.AND P2, PT, R12, c[0x0][0x17c], PT ;  /* 0x00005f000c007a0c */ /* 0x000fe20003f46270 */
[----:B------:R0:W-:Y:S02]  /*2ad00*/  @P6 STG.E.U16 [R4.64], R16 ;  /* 0x0000001004006986 */ /* 0x0001e4000c101506 */
[----:B------:R-:W-:-:S04]  /*2ad10*/  IMAD.WIDE R12, R20, 0x2, R2 ;  /* 0x00000002140c7825 */ /* 0x000fc800078e0202 */
[----:B0-----:R-:W-:Y:S01]  /*2ad20*/  IMAD.WIDE R4, R20, 0x2, R28 ;  /* 0x0000000214047825 */ /* 0x001fe200078e021c */
[----:B------:R-:W-:-:S04]  /*2ad30*/  IADD3 R0, R26, 0x22, RZ ;  /* 0x000000221a007810 */ /* 0x000fc80007ffe0ff */
[----:B------:R-:W-:Y:S02]  /*2ad40*/  ISETP.GE.AND P6, PT, R0, c[0x0][0x17c], PT ;  /* 0x00005f0000007a0c */ /* 0x000fe40003fc6270 */
[----:B------:R-:W-:Y:S02]  /*2ad50*/  IADD3 R0, R26, 0x23, RZ ;  /* 0x000000231a007810 */ /* 0x000fe40007ffe0ff */
[C---:B-----5:R-:W-:Y:S02]  /*2ad60*/  ISETP.LT.AND P1, PT, R23.reuse, c[0x0][0x178], !P1 ;  /* 0x00005e0017007a0c */ /* 0x060fe40004f21270 */
[----:B------:R-:W-:-:S11]  /*2ad70*/  ISETP.LT.AND P0, PT, R23, c[0x0][0x178], !P0 ;  /* 0x00005e0017007a0c */ /* 0x000fd60004701270 */
[----:B------:R-:W-:Y:S04]  /*2ad80*/  @P1 STG.E.U16 [R8.64], R17 ;  /* 0x0000001108001986 */ /* 0x000fe8000c101506 */
[----:B--2---:R0:W-:Y:S04]  /*2ad90*/  @P3 STG.E.U16 [R12.64], R22 ;  /* 0x000000160c003986 */ /* 0x0041e8000c101506 */
[----:B---3--:R1:W-:Y:S01]  /*2ada0*/  @P0 STG.E.U16 [R4.64], R27 ;  /* 0x0000001b04000986 */ /* 0x0083e2000c101506 */
[----:B0-----:R-:W-:-:S03]  /*2adb0*/  PRMT R13, R27, 0x7632, R13 ;  /* 0x000076321b0d7816 */ /* 0x001fc6000000000d */
[----:B-1----:R-:W2:Y:S01]  /*2adc0*/  LDL.LU R27, [R1+0x178] ;  /* 0x00017800011b7983 */ /* 0x002ea20000300800 */
[----:B------:R-:W-:Y:S02]  /*2add0*/  ISETP.LT.AND P1, PT, R7, c[0x0][0x178], !P5 ;  /* 0x00005e0007007a0c */ /* 0x000fe40006f21270 */
[----:B------:R-:W-:Y:S02]  /*2ade0*/  ISETP.LT.AND P5, PT, R23, c[0x0][0x178], !P5 ;  /* 0x00005e0017007a0c */ /* 0x000fe40006fa1270 */
[----:B------:R-:W-:Y:S02]  /*2adf0*/  ISETP.GE.AND P3, PT, R0, c[0x0][0x17c], PT ;  /* 0x00005f0000007a0c */ /* 0x000fe40003f66270 */
[----:B------:R-:W-:Y:S02]  /*2ae00*/  IADD3 R0, R20, c[0x0][0x198], RZ ;  /* 0x0000660014007a10 */ /* 0x000fe40007ffe0ff */
[----:B------:R-:W-:Y:S02]  /*2ae10*/  ISETP.LT.AND P0, PT, R7, c[0x0][0x178], !P4 ;  /* 0x00005e0007007a0c */ /* 0x000fe40006701270 */
[----:B------:R-:W-:Y:S01]  /*2ae20*/  PRMT R12, R22, 0x7632, R12 ;  /* 0x00007632160c7816 */ /* 0x000fe2000000000c */
[----:B------:R-:W-:Y:S01]  /*2ae30*/  IMAD.WIDE R8, R0, 0x2, R2 ;  /* 0x0000000200087825 */ /* 0x000fe200078e0202 */
[----:B------:R-:W3:Y:S01]  /*2ae40*/  LDL.LU R22, [R1+0x8] ;  /* 0x0000080001167983 */ /* 0x000ee20000300800 */
[----:B------:R-:W-:-:S02]  /*2ae50*/  ISETP.LT.AND P4, PT, R23, c[0x0][0x178], !P4 ;  /* 0x00005e0017007a0c */ /* 0x000fc40006781270 */
[C-C-:B------:R-:W-:Y:S01]  /*2ae60*/  IMAD.WIDE R4, R0.reuse, 0x2, R28.reuse ;  /* 0x0000000200047825 */ /* 0x140fe200078e021c */
[----:B------:R-:W-:Y:S01]  /*2ae70*/  IADD3 R0, R0, c[0x0][0x198], RZ ;  /* 0x0000660000007a10 */ /* 0x000fe20007ffe0ff */
[----:B------:R0:W-:Y:S04]  /*2ae80*/  @P1 STG.E.U16 [R8.64], R12 ;  /* 0x0000000c08001986 */ /* 0x0001e8000c101506 */
[----:B------:R1:W-:Y:S01]  /*2ae90*/  @P5 STG.E.U16 [R4.64], R13 ;  /* 0x0000000d04005986 */ /* 0x0003e2000c101506 */
[----:B0-----:R-:W-:Y:S01]  /*2aea0*/  IADD3 R12, R26, 0x25, RZ ;  /* 0x000000251a0c7810 */ /* 0x001fe20007ffe0ff */
[----:B------:R-:W-:-:S04]  /*2aeb0*/  IMAD.WIDE R8, R0, 0x2, R28 ;  /* 0x0000000200087825 */ /* 0x000fc800078e021c */
[----:B-1----:R-:W-:-:S05]  /*2aec0*/  IMAD.WIDE R4, R0, 0x2, R2 ;  /* 0x0000000200047825 */ /* 0x002fca00078e0202 */
[----:B----4-:R-:W-:Y:S01]  /*2aed0*/  @P0 STG.E.U16 [R4.64], R21 ;  /* 0x0000001504000986 */ /* 0x010fe2000c101506 */
[----:B------:R-:W-:Y:S02]  /*2aee0*/  ISETP.GE.AND P0, PT, R12, c[0x0][0x17c], PT ;  /* 0x00005f000c007a0c */ /* 0x000fe40003f06270 */
[----:B------:R-:W-:Y:S01]  /*2aef0*/  PRMT R12, R24, 0x7632, R12 ;  /* 0x00007632180c7816 */ /* 0x000fe2000000000c */
[----:B------:R0:W-:Y:S04]  /*2af00*/  @P4 STG.E.U16 [R8.64], R24 ;  /* 0x0000001808004986 */ /* 0x0001e8000c101506 */
[----:B0-----:R-:W4:Y:S01]  /*2af10*/  LDL.LU R24, [R1+0x198] ;  /* 0x0001980001187983 */ /* 0x001f220000300800 */
[----:B------:R-:W-:Y:S02]  /*2af20*/  ISETP.LT.AND P5, PT, R7, c[0x0][0x178], !P2 ;  /* 0x00005e0007007a0c */ /* 0x000fe400057a1270 */
[----:B------:R-:W-:-:S02]  /*2af30*/  IADD3 R0, R0, c[0x0][0x198], RZ ;  /* 0x0000660000007a10 */ /* 0x000fc40007ffe0ff */
[----:B------:R-:W-:Y:S02]  /*2af40*/  ISETP.LT.AND P2, PT, R23, c[0x0][0x178], !P2 ;  /* 0x00005e0017007a0c */ /* 0x000fe40005741270 */
[----:B------:R-:W-:Y:S01]  /*2af50*/  ISETP.LT.AND P4, PT, R7, c[0x0][0x178], !P6 ;  /* 0x00005e0007007a0c */ /* 0x000fe20007781270 */
[----:B------:R-:W-:Y:S01]  /*2af60*/  IMAD.WIDE R4, R0, 0x2, R2 ;  /* 0x0000000200047825 */ /* 0x000fe200078e0202 */
[----:B------:R-:W-:-:S03]  /*2af70*/  PRMT R13, R21, 0x7632, R13 ;  /* 0x00007632150d7816 */ /* 0x000fc6000000000d */
[C---:B------:R-:W-:Y:S01]  /*2af80*/  IMAD.WIDE R8, R0.reuse, 0x2, R28 ;  /* 0x0000000200087825 */ /* 0x040fe200078e021c */
[----:B------:R-:W-:Y:S01]  /*2af90*/  IADD3 R0, R0, c[0x0][0x198], RZ ;  /* 0x0000660000007a10 */ /* 0x000fe20007ffe0ff */
[----:B------:R0:W-:Y:S04]  /*2afa0*/  @P5 STG.E.U16 [R4.64], R13 ;  /* 0x0000000d04005986 */ /* 0x0001e8000c101506 */
[----:B------:R1:W-:Y:S01]  /*2afb0*/  @P2 STG.E.U16 [R8.64], R12 ;  /* 0x0000000c08002986 */ /* 0x0003e2000c101506 */
[C---:B0-----:R-:W-:Y:S01]  /*2afc0*/  IMAD.WIDE R4, R0.reuse, 0x2, R2 ;  /* 0x0000000200047825 */ /* 0x041fe200078e0202 */
[----:B-1----:R-:W-:Y:S02]  /*2afd0*/  IADD3 R12, R0, c[0x0][0x198], RZ ;  /* 0x00006600000c7a10 */ /* 0x002fe40007ffe0ff */
[----:B------:R-:W-:-:S02]  /*2afe0*/  ISETP.LT.AND P6, PT, R23, c[0x0][0x178], !P6 ;  /* 0x00005e0017007a0c */ /* 0x000fc400077c1270 */
[----:B------:R-:W-:Y:S02]  /*2aff0*/  ISETP.LT.AND P2, PT, R7, c[0x0][0x178], !P3 ;  /* 0x00005e0007007a0c */ /* 0x000fe40005f41270 */
[C---:B------:R-:W-:Y:S02]  /*2b000*/  IADD3 R16, R26.reuse, 0x24, RZ ;  /* 0x000000241a107810 */ /* 0x040fe40007ffe0ff */
[----:B------:R-:W-:Y:S02]  /*2b010*/  IADD3 R8, R26, 0x27, RZ ;  /* 0x000000271a087810 */ /* 0x000fe40007ffe0ff */
[----:B------:R-:W-:Y:S02]  /*2b020*/  ISETP.GE.AND P1, PT, R16, c[0x0][0x17c], PT ;  /* 0x00005f0010007a0c */ /* 0x000fe40003f26270 */
[----:B------:R-:W-:Y:S02]  /*2b030*/  ISETP.LT.AND P3, PT, R23, c[0x0][0x178], !P3 ;  /* 0x00005e0017007a0c */ /* 0x000fe40005f61270 */
[----:B------:R-:W-:-:S04]  /*2b040*/  IADD3 R13, R26, 0x26, RZ ;  /* 0x000000261a0d7810 */ /* 0x000fc80007ffe0ff */
[----:B------:R-:W-:Y:S01]  /*2b050*/  ISETP.GE.AND P5, PT, R13, c[0x0][0x17c], PT ;  /* 0x00005f000d007a0c */ /* 0x000fe20003fa6270 */
[----:B--2---:R0:W-:Y:S02]  /*2b060*/  @P4 STG.E.U16 [R4.64], R27 ;  /* 0x0000001b04004986 */ /* 0x0041e4000c101506 */
[----:B0-----:R-:W-:Y:S01]  /*2b070*/  IMAD.WIDE R4, R0, 0x2, R28 ;  /* 0x0000000200047825 */ /* 0x001fe200078e021c */
[----:B------:R-:W-:Y:S02]  /*2b080*/  PRMT R0, R27, 0x7632, R0 ;  /* 0x000076321b007816 */ /* 0x000fe40000000000 */
[----:B------:R-:W2:Y:S01]  /*2b090*/  LDL.LU R27, [R1+0x188] ;  /* 0x00018800011b7983 */ /* 0x000ea20000300800 */
[----:B------:R-:W-:Y:S01]  /*2b0a0*/  ISETP.GE.AND P4, PT, R8, c[0x0][0x17c], PT ;  /* 0x00005f0008007a0c */ /* 0x000fe20003f86270 */
[----:B------:R-:W-:Y:S02]  /*2b0b0*/  IMAD.WIDE R8, R12, 0x2, R2 ;  /* 0x000000020c087825 */ /* 0x000fe400078e0202 */
[----:B---3--:R0:W-:Y:S01]  /*2b0c0*/  @P6 STG.E.U16 [R4.64], R22 ;  /* 0x0000001604006986 */ /* 0x0081e2000c101506 */
[----:B------:R-:W-:-:S02]  /*2b0d0*/  ISETP.LT.AND P6, PT, R7, c[0x0][0x178], !P1 ;  /* 0x00005e0007007a0c */ /* 0x000fc40004fc1270 */
[----:B------:R-:W-:Y:S01]  /*2b0e0*/  ISETP.LT.AND P1, PT, R23, c[0x0][0x178], !P1 ;  /* 0x00005e0017007a0c */ /* 0x000fe20004f21270 */
[----:B------:R1:W-:Y:S01]  /*2b0f0*/  @P2 STG.E.U16 [R8.64], R0 ;  /* 0x0000000008002986 */ /* 0x0003e2000c101506 */
[----:B------:R-:W-:Y:S01]  /*2b100*/  PRMT R16, R22, 0x7632, R16 ;  /* 0x0000763216107816 */ /* 0x000fe20000000010 */
[C---:B0-----:R-:W-:Y:S02]  /*2b110*/  IMAD.WIDE R4, R12.reuse, 0x2, R28 ;  /* 0x000000020c047825 */ /* 0x041fe400078e021c */
[----:B------:R-:W3:Y:S01]  /*2b120*/  LDL.LU R22, [R1+0x1d8] ;  /* 0x0001d80001167983 */ /* 0x000ee20000300800 */
[----:B-1----:R-:W-:-:S03]  /*2b130*/  IADD3 R0, R12, c[0x0][0x198], RZ ;  /* 0x000066000c007a10 */ /* 0x002fc60007ffe0ff */
[----:B------:R-:W-:Y:S02]  /*2b140*/  @P3 STG.E.U16 [R4.64], R16 ;  /* 0x0000001004003986 */ /* 0x000fe4000c101506 */
[----:B------:R-:W-:-:S04]  /*2b150*/  IMAD.WIDE R8, R0, 0x2, R2 ;  /* 0x0000000200087825 */ /* 0x000fc800078e0202 */
[----:B------:R-:W-:Y:S01]  /*2b160*/  IMAD.WIDE R12, R0, 0x2, R28 ;  /* 0x00000002000c7825 */ /* 0x000fe200078e021c */
[----:B----4-:R-:W-:Y:S04]  /*2b170*/  @P6 STG.E.U16 [R8.64], R24 ;  /* 0x0000001808006986 */ /* 0x010fe8000c101506 */
[----:B------:R0:W-:Y:S02]  /*2b180*/  @P1 STG.E.U16 [R12.64], R10 ;  /* 0x0000000a0c001986 */ /* 0x0001e4000c101506 */
[----:B0-----:R-:W-:Y:S02]  /*2b190*/  PRMT R10, R24, 0x7632, R10 ;  /* 0x00007632180a7816 */ /* 0x001fe4000000000a */
[----:B------:R-:W4:Y:S01]  /*2b1a0*/  LDL.LU R24, [R1+0x18] ;  /* 0x0000180001187983 */ /* 0x000f220000300800 */
[----:B------:R-:W-:-:S02]  /*2b1b0*/  ISETP.LT.AND P1, PT, R7, c[0x0][0x178], !P0 ;  /* 0x00005e0007007a0c */ /* 0x000fc40004721270 */
[----:B------:R-:W-:Y:S02]  /*2b1c0*/  ISETP.LT.AND P0, PT, R23, c[0x0][0x178], !P0 ;  /* 0x00005e0017007a0c */ /* 0x000fe40004701270 */
[----:B------:R-:W-:Y:S02]  /*2b1d0*/  IADD3 R8, R0, c[0x0][0x198], RZ ;  /* 0x0000660000087a10 */ /* 0x000fe40007ffe0ff */
[----:B------:R-:W-:Y:S02]  /*2b1e0*/  ISETP.LT.AND P6, PT, R7, c[0x0][0x178], !P5 ;  /* 0x00005e0007007a0c */ /* 0x000fe40006fc1270 */
[----:B------:R-:W-:Y:S02]  /*2b1f0*/  IADD3 R20, R26, 0x29, RZ ;  /* 0x000000291a147810 */ /* 0x000fe40007ffe0ff */
[C---:B------:R-:W-:Y:S01]  /*2b200*/  IADD3 R0, R8.reuse, c[0x0][0x198], RZ ;  /* 0x0000660008007a10 */ /* 0x040fe20007ffe0ff */
[----:B------:R-:W-:Y:S01]  /*2b210*/  IMAD.WIDE R4, R8, 0x2, R2 ;  /* 0x0000000208047825 */ /* 0x000fe200078e0202 */
[----:B------:R-:W-:-:S02]  /*2b220*/  ISETP.GE.AND P3, PT, R20, c[0x0][0x17c], PT ;  /* 0x00005f0014007a0c */ /* 0x000fc40003f66270 */
[----:B------:R-:W-:Y:S01]  /*2b230*/  PRMT R20, R10, 0x7632, R20 ;  /* 0x000076320a147816 */ /* 0x000fe20000000014 */
[----:B------:R-:W-:Y:S01]  /*2b240*/  IMAD.WIDE R8, R8, 0x2, R28 ;  /* 0x0000000208087825 */ /* 0x000fe200078e021c */
[----:B------:R-:W-:Y:S03]  /*2b250*/  @P1 STG.E.U16 [R4.64], R10 ;  /* 0x0000000a04001986 */ /* 0x000fe6000c101506 */
[----:B------:R-:W-:Y:S01]  /*2b260*/  IMAD.WIDE R12, R0, 0x2, R2 ;  /* 0x00000002000c7825 */ /* 0x000fe200078e0202 */
[----:B------:R0:W-:Y:S01]  /*2b270*/  @P0 STG.E.U16 [R8.64], R20 ;  /* 0x0000001408000986 */ /* 0x0001e2000c101506 */
[----:B------:R-:W-:Y:S02]  /*2b280*/  ISETP.LT.AND P5, PT, R23, c[0x0][0x178], !P5 ;  /* 0x00005e0017007a0c */ /* 0x000fe40006fa1270 */
[----:B------:R-:W-:-:S04]  /*2b290*/  IADD3 R17, R26, 0x28, RZ ;  /* 0x000000281a117810 */ /* 0x000fc80007ffe0ff */
[----:B------:R-:W-:Y:S01]  /*2b2a0*/  ISETP.GE.AND P2, PT, R17, c[0x0][0x17c], PT ;  /* 0x00005f0011007a0c */ /* 0x000fe20003f46270 */
[C---:B------:R-:W-:Y:S01]  /*2b2b0*/  IMAD.WIDE R16, R0.reuse, 0x2, R28 ;  /* 0x0000000200107825 */ /* 0x040fe200078e021c */
[----:B0-----:R-:W-:-:S04]  /*2b2c0*/  IADD3 R8, R0, c[0x0][0x198], RZ ;  /* 0x0000660000087a10 */ /* 0x001fc80007ffe0ff */
[C---:B------:R-:W-:Y:S01]  /*2b2d0*/  IADD3 R0, R8.reuse, c[0x0][0x198], RZ ;  /* 0x0000660008007a10 */ /* 0x040fe20007ffe0ff */
[----:B------:R-:W-:-:S04]  /*2b2e0*/  IMAD.WIDE R4, R8, 0x2, R2 ;  /* 0x0000000208047825 */ /* 0x000fc800078e0202 */
[----:B------:R-:W-:Y:S01]  /*2b2f0*/  IMAD.WIDE R8, R8, 0x2, R28 ;  /* 0x0000000208087825 */ /* 0x000fe200078e021c */
[----:B--2---:R0:W-:Y:S01]  /*2b300*/  @P6 STG.E.U16 [R12.64], R27 ;  /* 0x0000001b0c006986 */ /* 0x0041e2000c101506 */
[----:B------:R-:W-:-:S03]  /*2b310*/  PRMT R10, R27, 0x7632, R10 ;  /* 0x000076321b0a7816 */ /* 0x000fc6000000000a */
[----:B0-----:R-:W2:Y:S01]  /*2b320*/  LDL.LU R27, [R1+0x1c8] ;  /* 0x0001c800011b7983 */ /* 0x001ea20000300800 */
[----:B------:R-:W-:Y:S02]  /*2b330*/  ISETP.LT.AND P6, PT, R7, c[0x0][0x178], !P4 ;  /* 0x00005e0007007a0c */ /* 0x000fe400067c1270 */
[----:B------:R-:W-:Y:S01]  /*2b340*/  ISETP.LT.AND P4, PT, R23, c[0x0][0x178], !P4 ;  /* 0x00005e0017007a0c */ /* 0x000fe20006781270 */
[----:B------:R0:W-:Y:S01]  /*2b350*/  @P5 STG.E.U16 [R16.64], R18 ;  /* 0x0000001210005986 */ /* 0x0001e2000c101506 */
[----:B------:R-:W-:Y:S02]  /*2b360*/  ISETP.LT.AND P5, PT, R7, c[0x0][0x178], !P2 ;  /* 0x00005e0007007a0c */ /* 0x000fe400057a1270 */
[----:B------:R-:W-:Y:S02]  /*2b370*/  ISETP.LT.AND P2, PT, R23, c[0x0][0x178], !P2 ;  /* 0x00005e0017007a0c */ /* 0x000fe40005741270 */
[----:B------:R-:W-:-:S04]  /*2b380*/  IADD3 R12, R26, 0x2b, RZ ;  /* 0x0000002b1a0c7810 */ /* 0x000fc80007ffe0ff */
[----:B------:R-:W-:Y:S01]  /*2b390*/  ISETP.GE.AND P0, PT, R12, c[0x0][0x17c], PT ;  /* 0x00005f000c007a0c */ /* 0x000fe20003f06270 */
[----:B------:R-:W-:Y:S01]  /*2b3a0*/  IMAD.WIDE R12, R0, 0x2, R2 ;  /* 0x00000002000c7825 */ /* 0x000fe200078e0202 */
[----:B------:R1:W-:Y:S01]  /*2b3b0*/  @P6 STG.E.U16 [R4.64], R10 ;  /* 0x0000000a04006986 */ /* 0x0003e2000c101506 */
[----:B0-----:R-:W-:-:S05]  /*2b3c0*/  PRMT R18, R18, 0x7632, R18 ;  /* 0x0000763212127816 */ /* 0x001fca0000000012 */
[----:B------:R-:W-:Y:S01]  /*2b3d0*/  @P4 STG.E.U16 [R8.64], R18 ;  /* 0x0000001208004986 */ /* 0x000fe2000c101506 */
[----:B-1----:R-:W-:-:S03]  /*2b3e0*/  IMAD.WIDE R4, R0, 0x2, R28 ;  /* 0x0000000200047825 */ /* 0x002fc600078e021c */
[----:B---3--:R0:W-:Y:S04]  /*2b3f0*/  @P5 STG.E.U16 [R12.64], R22 ;  /* 0x000000160c005986 */ /* 0x0081e8000c101506 */
[----:B----4-:R1:W-:Y:S01]  /*2b400*/  @P2 STG.E.U16 [R4.64], R24 ;  /* 0x0000001804002986 */ /* 0x0103e2000c101506 */
[----:B0-----:R-:W-:-:S03]  /*2b410*/  PRMT R12, R24, 0x7632, R12 ;  /* 0x00007632180c7816 */ /* 0x001fc6000000000c */
[----:B-1----:R-:W3:Y:S01]  /*2b420*/  LDL.LU R24, [R1+0x1a8] ;  /* 0x0001a80001187983 */ /* 0x002ee20000300800 */
[C---:B------:R-:W-:Y:S02]  /*2b430*/  IADD3 R21, R26.reuse, 0x2a, RZ ;  /* 0x0000002a1a157810 */ /* 0x040fe40007ffe0ff */
[----:B------:R-:W-:Y:S02]  /*2b440*/  ISETP.LT.AND P4, PT, R7, c[0x0][0x178], !P3 ;  /* 0x00005e0007007a0c */ /* 0x000fe40005f81270 */
[----:B------:R-:W-:Y:S02]  /*2b450*/  ISETP.LT.AND P3, PT, R23, c[0x0][0x178], !P3 ;  /* 0x00005e0017007a0c */ /* 0x000fe40005f61270 */
[----:B------:R-:W-:Y:S02]  /*2b460*/  ISETP.GE.AND P1, PT, R21, c[0x0][0x17c], PT ;  /* 0x00005f0015007a0c */ /* 0x000fe40003f26270 */
[----:B------:R-:W-:Y:S02]  /*2b470*/  IADD3 R8, R26, 0x2d, RZ ;  /* 0x0000002d1a087810 */ /* 0x000fe40007ffe0ff */
[----:B------:R-:W-:-:S02]  /*2b480*/  IADD3 R0, R0, c[0x0][0x198], RZ ;  /* 0x0000660000007a10 */ /* 0x000fc40007ffe0ff */
[----:B------:R-:W-:Y:S02]  /*2b490*/  ISETP.LT.AND P2, PT, R7, c[0x0][0x178], !P1 ;  /* 0x00005e0007007a0c */ /* 0x000fe40004f41270 */
[----:B------:R-:W-:Y:S01]  /*2b4a0*/  ISETP.GE.AND P5, PT, R8, c[0x0][0x17c], PT ;  /* 0x00005f0008007a0c */ /* 0x000fe20003fa6270 */
[----:B------:R-:W-:Y:S01]  /*2b4b0*/  IMAD.WIDE R4, R0, 0x2, R2 ;  /* 0x0000000200047825 */ /* 0x000fe200078e0202 */
[----:B------:R-:W-:Y:S02]  /*2b4c0*/  ISETP.LT.AND P1, PT, R23, c[0x0][0x178], !P1 ;  /* 0x00005e0017007a0c */ /* 0x000fe40004f21270 */
[----:B------:R-:W-:Y:S01]  /*2b4d0*/  PRMT R10, R22, 0x7632, R10 ;  /* 0x00007632160a7816 */ /* 0x000fe2000000000a */
[C---:B------:R-:W-:Y:S01]  /*2b4e0*/  IMAD.WIDE R8, R0.reuse, 0x2, R28 ;  /* 0x0000000200087825 */ /* 0x040fe200078e021c */
[----:B------:R-:W-:Y:S01]  /*2b4f0*/  IADD3 R0, R0, c[0x0][0x198], RZ ;  /* 0x0000660000007a10 */ /* 0x000fe20007ffe0ff */
[----:B------:R-:W4:Y:S04]  /*2b500*/  LDL.LU R22, [R1+0x1e8] ;  /* 0x0001e80001167983 */ /* 0x000f280000300800 */
[----:B------:R0:W-:Y:S04]  /*2b510*/  @P4 STG.E.U16 [R4.64], R10 ;  /* 0x0000000a04004986 */ /* 0x0001e8000c101506 */
[----:B------:R1:W-:Y:S01]  /*2b520*/  @P3 STG.E.U16 [R8.64], R12 ;  /* 0x0000000c08003986 */ /* 0x0003e2000c101506 */
[----:B0-----:R-:W-:-:S04]  /*2b530*/  IMAD.WIDE R4, R0, 0x2, R2 ;  /* 0x0000000200047825 */ /* 0x001fc800078e0202 */
[----:B-1----:R-:W-:Y:S01]  /*2b540*/  IMAD.WIDE R8, R0, 0x2, R28 ;  /* 0x0000000200087825 */ /* 0x002fe200078e021c */
[----:B------:R-:W-:Y:S02]  /*2b550*/  IADD3 R16, R26, 0x2c, RZ ;  /* 0x0000002c1a107810 */ /* 0x000fe40007ffe0ff */
[----:B------:R-:W-:Y:S02]  /*2b560*/  ISETP.LT.AND P3, PT, R7, c[0x0][0x178], !P0 ;  /* 0x00005e0007007a0c */ /* 0x000fe40004761270 */
[----:B------:R-:W-:Y:S02]  /*2b570*/  ISETP.GE.AND P6, PT, R16, c[0x0][0x17c], PT ;  /* 0x00005f0010007a0c */ /* 0x000fe40003fc6270 */
[----:B------:R-:W-:Y:S02]  /*2b580*/  IADD3 R0, R0, c[0x0][0x198], RZ ;  /* 0x0000660000007a10 */ /* 0x000fe40007ffe0ff */
[----:B------:R-:W-:Y:S02]  /*2b590*/  ISETP.LT.AND P0, PT, R23, c[0x0][0x178], !P0 ;  /* 0x00005e0017007a0c */ /* 0x000fe40004701270 */
[----:B------:R-:W-:Y:S01]  /*2b5a0*/  IADD3 R10, R26, 0x2f, RZ ;  /* 0x0000002f1a0a7810 */ /* 0x000fe20007ffe0ff */
[----:B--2---:R-:W-:Y:S04]  /*2b5b0*/  @P2 STG.E.U16 [R4.64], R27 ;  /* 0x0000001b04002986 */ /* 0x004fe8000c101506 */
[----:B------:R0:W-:Y:S02]  /*2b5c0*/  @P1 STG.E.U16 [R8.64], R6 ;  /* 0x0000000608001986 */ /* 0x0001e4000c101506 */
[----:B0-----:R-:W-:-:S02]  /*2b5d0*/  PRMT R6, R27, 0x7632, R6 ;  /* 0x000076321b067816 */ /* 0x001fc40000000006 */
[----:B------:R-:W2:Y:S01]  /*2b5e0*/  LDL.LU R27, [R1+0x38] ;  /* 0x00003800011b7983 */ /* 0x000ea20000300800 */
[----:B------:R-:W-:Y:S01]  /*2b5f0*/  ISETP.LT.AND P1, PT, R7, c[0x0][0x178], !P6 ;  /* 0x00005e0007007a0c */ /* 0x000fe20007721270 */
[----:B------:R-:W-:Y:S01]  /*2b600*/  IMAD.WIDE R4, R0, 0x2, R2 ;  /* 0x0000000200047825 */ /* 0x000fe200078e0202 */
[----:B------:R-:W-:Y:S01]  /*2b610*/  ISETP.GE.AND P2, PT, R10, c[0x0][0x17c], PT ;  /* 0x00005f000a007a0c */ /* 0x000fe20003f46270 */
[----:B------:R-:W5:Y:S02]  /*2b620*/  LDL.LU R21, [R1+0x15c] ;  /* 0x00015c0001157983 */ /* 0x000f640000300800 */
[C---:B------:R-:W-:Y:S01]  /*2b630*/  IMAD.WIDE R8, R0.reuse, 0x2, R28 ;  /* 0x0000000200087825 */ /* 0x040fe200078e021c */
[----:B------:R-:W-:Y:S01]  /*2b640*/  IADD3 R0, R0, c[0x0][0x198], RZ ;  /* 0x0000660000007a10 */ /* 0x000fe20007ffe0ff */
[----:B------:R0:W-:Y:S01]  /*2b650*/  @P3 STG.E.U16 [R4.64], R6 ;  /* 0x0000000604003986 */ /* 0x0001e2000c101506 */
[----:B------:R-:W-:-:S05]  /*2b660*/  PRMT R10, R6, 0x7632, R10 ;  /* 0x00007632060a7816 */ /* 0x000fca000000000a */
[----:B------:R-:W-:Y:S01]  /*2b670*/  @P0 STG.E.U16 [R8.64], R10 ;  /* 0x0000000a08000986 */ /* 0x000fe2000c101506 */
[----:B0-----:R-:W-:Y:S01]  /*2b680*/  IMAD.WIDE R4, R0, 0x2, R2 ;  /* 0x0000000200047825 */ /* 0x001fe200078e0202 */
[----:B------:R-:W-:-:S04]  /*2b690*/  IADD3 R6, R26, 0x30, RZ ;  /* 0x000000301a067810 */ /* 0x000fc80007ffe0ff */
[----:B------:R-:W-:Y:S02]  /*2b6a0*/  ISETP.GE.AND P3, PT, R6, c[0x0][0x17c], PT ;  /* 0x00005f0006007a0c */ /* 0x000fe40003f66270 */
[C---:B------:R-:W-:Y:S01]  /*2b6b0*/  IADD3 R6, R0.reuse, c[0x0][0x198], RZ ;  /* 0x0000660000067a10 */ /* 0x040fe20007ffe0ff */
[----:B---3--:R0:W-:Y:S02]  /*2b6c0*/  @P1 STG.E.U16 [R4.64], R24 ;  /* 0x0000001804001986 */ /* 0x0081e4000c101506 */
[----:B0-----:R-:W-:Y:S01]  /*2b6d0*/  IMAD.WIDE R4, R0, 0x2, R28 ;  /* 0x0000000200047825 */ /* 0x001fe200078e021c */
[----:B------:R-:W-:Y:S02]  /*2b6e0*/  PRMT R0, R24, 0x7632, R0 ;  /* 0x0000763218007816 */ /* 0x000fe40000000000 */
[----:B------:R-:W3:Y:S01]  /*2b6f0*/  LDL.LU R24, [R1+0x2c] ;  /* 0x00002c0001187983 */ /* 0x000ee20000300800 */
[----:B------:R-:W-:Y:S02]  /*2b700*/  ISETP.LT.AND P6, PT, R23, c[0x0][0x178], !P6 ;  /* 0x00005e0017007a0c */ /* 0x000fe400077c1270 */
[----:B------:R-:W-:-:S02]  /*2b710*/  ISETP.LT.AND P0, PT, R7, c[0x0][0x178], !P5 ;  /* 0x00005e0007007a0c */ /* 0x000fc40006f01270 */
[C---:B------:R-:W-:Y:S02]  /*2b720*/  IADD3 R13, R26.reuse, 0x2e, RZ ;  /* 0x0000002e1a0d7810 */ /* 0x040fe40007ffe0ff */
[----:B------:R-:W-:Y:S02]  /*2b730*/  IADD3 R8, R26, 0x31, RZ ;  /* 0x000000311a087810 */ /* 0x000fe40007ffe0ff */
[----:B------:R-:W-:Y:S02]  /*2b740*/  ISETP.GE.AND P4, PT, R13, c[0x0][0x17c], PT ;  /* 0x00005f000d007a0c */ /* 0x000fe40003f86270 */
[----:B------:R-:W-:Y:S01]  /*2b750*/  ISETP.GE.AND P1, PT, R8, c[0x0][0x17c], PT ;  /* 0x00005f0008007a0c */ /* 0x000fe20003f26270 */
[----:B------:R-:W-:Y:S01]  /*2b760*/  IMAD.WIDE R8, R6, 0x2, R2 ;  /* 0x0000000206087825 */ /* 0x000fe200078e0202 */
[----:B------:R-:W-:Y:S01]  /*2b770*/  ISETP.LT.AND P5, PT, R23, c[0x0][0x178], !P5 ;  /* 0x00005e0017007a0c */ /* 0x000fe20006fa1270 */
[----:B------:R0:W-:Y:S01]  /*2b780*/  @P6 STG.E.U16 [R4.64], R14 ;  /* 0x0000000e04006986 */ /* 0x0001e2000c101506 */
[----:B------:R-:W-:-:S03]  /*2b790*/  ISETP.LT.AND P6, PT, R7, c[0x0][0x178], !P4 ;  /* 0x00005e0007007a0c */ /* 0x000fc600067c1270 */
[----:B------:R1:W-:Y:S01]  /*2b7a0*/  @P0 STG.E.U16 [R8.64], R0 ;  /* 0x0000000008000986 */ /* 0x0003e2000c101506 */
[----:B------:R-:W-:Y:S02]  /*2b7b0*/  ISETP.LT.AND P4, PT, R23, c[0x0][0x178], !P4 ;  /* 0x00005e0017007a0c */ /* 0x000fe40006781270 */
[----:B0-----:R-:W-:Y:S01]  /*2b7c0*/  PRMT R14, R14, 0x7632, R14 ;  /* 0x000076320e0e7816 */ /* 0x001fe2000000000e */
[C---:B------:R-:W-:Y:S01]  /*2b7d0*/  IMAD.WIDE R4, R6.reuse, 0x2, R28 ;  /* 0x0000000206047825 */ /* 0x040fe200078e021c */
[----:B-1----:R-:W-:Y:S02]  /*2b7e0*/  IADD3 R0, R6, c[0x0][0x198], RZ ;  /* 0x0000660006007a10 */ /* 0x002fe40007ffe0ff */
[----:B------:R-:W-:-:S03]  /*2b7f0*/  IADD3 R6, R26, 0x33, RZ ;  /* 0x000000331a067810 */ /* 0x000fc60007ffe0ff */
[----:B------:R-:W-:Y:S01]  /*2b800*/  IMAD.WIDE R8, R0, 0x2, R2 ;  /* 0x0000000200087825 */ /* 0x000fe200078e0202 */
[----:B------:R-:W-:Y:S01]  /*2b810*/  @P5 STG.E.U16 [R4.64], R14 ;  /* 0x0000000e04005986 */ /* 0x000fe2000c101506 */
[----:B------:R-:W-:Y:S02]  /*2b820*/  ISETP.GE.AND P5, PT, R6, c[0x0][0x17c], PT ;  /* 0x00005f0006007a0c */ /* 0x000fe40003fa6270 */
[----:B----4-:R-:W-:Y:S01]  /*2b830*/  PRMT R6, R22, 0x7632, R6 ;  /* 0x0000763216067816 */ /* 0x010fe20000000006 */
[----:B------:R0:W-:Y:S01]  /*2b840*/  @P6 STG.E.U16 [R8.64], R22 ;  /* 0x0000001608006986 */ /* 0x0001e2000c101506 */
[----:B------:R-:W-:Y:S01]  /*2b850*/  IADD3 R10, R26, 0x32, RZ ;  /* 0x000000321a0a7810 */ /* 0x000fe20007ffe0ff */
[----:B------:R-:W-:-:S03]  /*2b860*/  IMAD.WIDE R12, R0, 0x2, R28 ;  /* 0x00000002000c7825 */ /* 0x000fc600078e021c */
[----:B------:R-:W-:Y:S01]  /*2b870*/  ISETP.GE.AND P0, PT, R10, c[0x0][0x17c], PT ;  /* 0x00005f000a007a0c */ /* 0x000fe20003f06270 */
[----:B0-----:R-:W4:Y:S01]  /*2b880*/  LDL.LU R22, [R1+0x17c] ;  /* 0x00017c0001167983 */ /* 0x001f220000300800 */
[----:B------:R-:W-:Y:S02]  /*2b890*/  IADD3 R8, R0, c[0x0][0x198], RZ ;  /* 0x0000660000087a10 */ /* 0x000fe40007ffe0ff */
[----:B------:R-:W-:Y:S02]  /*2b8a0*/  ISETP.LT.AND P6, PT, R7, c[0x0][0x178], !P3 ;  /* 0x00005e0007007a0c */ /* 0x000fe40005fc1270 */
[----:B------:R-:W-:Y:S01]  /*2b8b0*/  ISETP.LT.AND P3, PT, R23, c[0x0][0x178], !P3 ;  /* 0x00005e0017007a0c */ /* 0x000fe20005f61270 */
[C---:B------:R-:W-:Y:S01]  /*2b8c0*/  IMAD.WIDE R4, R8.reuse, 0x2, R2 ;  /* 0x0000000208047825 */ /* 0x040fe200078e0202 */
[----:B------:R-:W-:-:S03]  /*2b8d0*/  IADD3 R0, R8, c[0x0][0x198], RZ ;  /* 0x0000660008007a10 */ /* 0x000fc60007ffe0ff */
[----:B------:R-:W-:Y:S01]  /*2b8e0*/  IMAD.WIDE R8, R8, 0x2, R28 ;  /* 0x0000000208087825 */ /* 0x000fe200078e021c */
[----:B--2---:R0:W-:Y:S01]  /*2b8f0*/  @P4 STG.E.U16 [R12.64], R27 ;  /* 0x0000001b0c004986 */ /* 0x0041e2000c101506 */
[----:B------:R-:W-:-:S03]  /*2b900*/  PRMT R10, R27, 0x7632, R10 ;  /* 0x000076321b0a7816 */ /* 0x000fc6000000000a */
[----:B0-----:R-:W2:Y:S01]  /*2b910*/  LDL.LU R27, [R1+0xc] ;  /* 0x00000c00011b7983 */ /* 0x001ea20000300800 */
[----:B------:R-:W-:Y:S02]  /*2b920*/  ISETP.LT.AND P4, PT, R7, c[0x0][0x178], !P2 ;  /* 0x00005e0007007a0c */ /* 0x000fe40005781270 */
[----:B------:R-:W-:Y:S01]  /*2b930*/  ISETP.LT.AND P2, PT, R23, c[0x0][0x178], !P2 ;  /* 0x00005e0017007a0c */ /* 0x000fe20005741270 */
[----:B------:R-:W-:-:S10]  /*2b940*/  IMAD.WIDE R12, R0, 0x2, R2 ;  /* 0x00000002000c7825 */ /* 0x000fd400078e0202 */
[----:B------:R0:W-:Y:S04]  /*2b950*/  @P4 STG.E.U16 [R4.64], R6 ;  /* 0x0000000604004986 */ /* 0x0001e8000c101506 */
[----:B------:R-:W-:Y:S04]  /*2b960*/  @P2 STG.E.U16 [R8.64], R10 ;  /* 0x0000000a08002986 */ /* 0x000fe8000c101506 */
[----:B-----5:R1:W-:Y:S01]  /*2b970*/  @P6 STG.E.U16 [R12.64], R21 ;  /* 0x000000150c006986 */ /* 0x0203e2000c101506 */
[C---:B0-----:R-:W-:Y:S01]  /*2b980*/  IMAD.WIDE R4, R0.reuse, 0x2, R28 ;  /* 0x0000000200047825 */ /* 0x041fe200078e021c */
[----:B-1----:R-:W-:-:S02]  /*2b990*/  IADD3 R12, R0, c[0x0][0x198], RZ ;  /* 0x00006600000c7a10 */ /* 0x002fc40007ffe0ff */
[----:B---3--:R-:W-:Y:S02]  /*2b9a0*/  PRMT R0, R24, 0x7632, R0 ;  /* 0x0000763218007816 */ /* 0x008fe40000000000 */
[----:B------:R0:W-:Y:S04]  /*2b9b0*/  @P3 STG.E.U16 [R4.64], R24 ;  /* 0x0000001804003986 */ /* 0x0001e8000c101506 */
[----:B0-----:R-:W3:Y:S01]  /*2b9c0*/  LDL.LU R24, [R1+0x19c] ;  /* 0x00019c0001187983 */ /* 0x001ee20000300800 */
[----:B------:R-:W-:Y:S02]  /*2b9d0*/  ISETP.LT.AND P6, PT, R7, c[0x0][0x178], !P1 ;  /* 0x00005e0007007a0c */ /* 0x000fe40004fc1270 */
[----:B------:R-:W-:Y:S02]  /*2b9e0*/  ISETP.LT.AND P1, PT, R23, c[0x0][0x178], !P1 ;  /* 0x00005e0017007a0c */ /* 0x000fe40004f21270 */
[----:B------:R-:W-:Y:S01]  /*2b9f0*/  ISETP.LT.AND P3, PT, R7, c[0x0][0x178], !P0 ;  /* 0x00005e0007007a0c */ /* 0x000fe20004761270 */
[----:B------:R-:W-:Y:S01]  /*2ba00*/  IMAD.WIDE R8, R12, 0x2, R2 ;  /* 0x000000020c087825 */ /* 0x000fe200078e0202 */
[----:B------:R-:W-:-:S02]  /*2ba10*/  PRMT R10, R21, 0x7632, R10 ;  /* 0x00007632150a7816 */ /* 0x000fc4000000000a */
[C---:B------:R-:W-:Y:S01]  /*2ba20*/  IADD3 R6, R12.reuse, c[0x0][0x198], RZ ;  /* 0x000066000c067a10 */ /* 0x040fe20007ffe0ff */
[----:B------:R-:W-:Y:S01]  /*2ba30*/  IMAD.WIDE R4, R12, 0x2, R28 ;  /* 0x000000020c047825 */ /* 0x000fe200078e021c */
[----:B------:R-:W-:-:S03]  /*2ba40*/  ISETP.LT.AND P0, PT, R23, c[0x0][0x178], !P0 ;  /* 0x00005e0017007a0c */ /* 0x000fc60004701270 */
[----:B------:R0:W-:Y:S04]  /*2ba50*/  @P6 STG.E.U16 [R8.64], R10 ;  /* 0x0000000a08006986 */ /* 0x0001e8000c101506 */
[----:B------:R1:W-:Y:S01]  /*2ba60*/  @P1 STG.E.U16 [R4.64], R0 ;  /* 0x0000000004001986 */ /* 0x0003e2000c101506 */
[----:B0-----:R-:W-:Y:S01]  /*2ba70*/  IMAD.WIDE R8, R6, 0x2, R2 ;  /* 0x0000000206087825 */ /* 0x001fe200078e0202 */
[----:B------:R-:W-:-:S03]  /*2ba80*/  IADD3 R10, R26, 0x37, RZ ;  /* 0x000000371a0a7810 */ /* 0x000fc60007ffe0ff */
[----:B-1----:R-:W-:Y:S01]  /*2ba90*/  IMAD.WIDE R4, R6, 0x2, R28 ;  /* 0x0000000206047825 */ /* 0x002fe200078e021c */
[C---:B------:R-:W-:Y:S02]  /*2baa0*/  IADD3 R14, R26.reuse, 0x34, RZ ;  /* 0x000000341a0e7810 */ /* 0x040fe40007ffe0ff */
[----:B------:R-:W-:Y:S01]  /*2bab0*/  IADD3 R16, R26, 0x35, RZ ;  /* 0x000000351a107810 */ /* 0x000fe20007ffe0ff */
[----:B----4-:R0:W-:Y:S01]  /*2bac0*/  @P3 STG.E.U16 [R8.64], R22 ;  /* 0x0000001608003986 */ /* 0x0101e2000c101506 */
[----:B------:R-:W-:Y:S02]  /*2bad0*/  ISETP.LT.AND P3, PT, R7, c[0x0][0x178], !P5 ;  /* 0x00005e0007007a0c */ /* 0x000fe40006f61270 */
[----:B------:R-:W-:Y:S02]  /*2bae0*/  ISETP.LT.AND P5, PT, R23, c[0x0][0x178], !P5 ;  /* 0x00005e0017007a0c */ /* 0x000fe40006fa1270 */
[----:B------:R-:W-:Y:S02]  /*2baf0*/  ISETP.GE.AND P1, PT, R10, c[0x0][0x17c], PT ;  /* 0x00005f000a007a0c */ /* 0x000fe40003f26270 */
[----:B------:R-:W-:-:S02]  /*2bb00*/  PRMT R0, R22, 0x7632, R0 ;  /* 0x0000763216007816 */ /* 0x000fc40000000000 */
[----:B0-----:R-:W-:Y:S02]  /*2bb10*/  IADD3 R8, R6, c[0x0][0x198], RZ ;  /* 0x0000660006087a10 */ /* 0x001fe40007ffe0ff */
[----:B------:R-:W-:Y:S02]  /*2bb20*/  ISETP.GE.AND P4, PT, R14, c[0x0][0x17c], PT ;  /* 0x00005f000e007a0c */ /* 0x000fe40003f86270 */
[----:B------:R-:W-:Y:S02]  /*2bb30*/  IADD3 R6, R8, c[0x0][0x198], RZ ;  /* 0x0000660008067a10 */ /* 0x000fe40007ffe0ff */
[----:B------:R-:W-:Y:S02]  /*2bb40*/  ISETP.GE.AND P2, PT, R16, c[0x0][0x17c], PT ;  /* 0x00005f0010007a0c */ /* 0x000fe40003f46270 */
[C---:B------:R-:W-:Y:S02]  /*2bb50*/  IADD3 R16, R26.reuse, 0x39, RZ ;  /* 0x000000391a107810 */ /* 0x040fe40007ffe0ff */
[----:B------:R-:W-:-:S04]  /*2bb60*/  IADD3 R13, R26, 0x36, RZ ;  /* 0x000000361a0d7810 */ /* 0x000fc80007ffe0ff */
[----:B------:R-:W-:Y:S01]  /*2bb70*/  ISETP.GE.AND P6, PT, R13, c[0x0][0x17c], PT ;  /* 0x00005f000d007a0c */ /* 0x000fe20003fc6270 */
[----:B------:R-:W-:Y:S01]  /*2bb80*/  IMAD.WIDE R12, R6, 0x2, R2 ;  /* 0x00000002060c7825 */ /* 0x000fe200078e0202 */
[----:B--2---:R0:W-:Y:S01]  /*2bb90*/  @P0 STG.E.U16 [R4.64], R27 ;  /* 0x0000001b04000986 */ /* 0x0041e2000c101506 */
[----:B------:R-:W-:Y:S02]  /*2bba0*/  PRMT R10, R27, 0x7632, R10 ;  /* 0x000076321b0a7816 */ /* 0x000fe4000000000a */
[----:B------:R-:W-:Y:S02]  /*2bbb0*/  ISETP.LT.AND P0, PT, R7, c[0x0][0x178], !P4 ;  /* 0x00005e0007007a0c */ /* 0x000fe40006701270 */
[----:B------:R-:W2:Y:S01]  /*2bbc0*/  LDL.LU R7, [R1+0xdec] ;  /* 0x000dec0001077983 */ /* 0x000ea20000300800 */
[----:B0-----:R-:W-:-:S03]  /*2bbd0*/  IMAD.WIDE R4, R8, 0x2, R2 ;  /* 0x0000000208047825 */ /* 0x001fc600078e0202 */
[----:B------:R-:W4:Y:S01]  /*2bbe0*/  LDL.LU R27, [R1+0x18c] ;  /* 0x00018c00011b7983 */ /* 0x000f220000300800 */
[----:B------:R-:W-:-:S03]  /*2bbf0*/  IMAD.WIDE R8, R8, 0x2, R28 ;  /* 0x0000000208087825 */ /* 0x000fc600078e021c */
[----:B------:R-:W-:Y:S04]  /*2bc00*/  @P3 STG.E.U16 [R4.64], R0 ;  /* 0x0000000004003986 */ /* 0x000fe8000c101506 */
[----:B------:R0:W-:Y:S01]  /*2bc10*/  @P5 STG.E.U16 [R8.64], R10 ;  /* 0x0000000a08005986 */ /* 0x0001e2000c101506 */
[----:B------:R-:W-:-:S03]  /*2bc20*/  ISETP.GE.AND P5, PT, R16, c[0x0][0x17c], PT ;  /* 0x00005f0010007a0c */ /* 0x000fc60003fa6270 */
[----:B------:R-:W5:Y:S04]  /*2bc30*/  LDL R16, [R1+0x760] ;  /* 0x0007600001107983 */ /* 0x000f680000100800 */
[----:B------:R-:W2:Y:S04]  /*2bc40*/  LDL.LU R22, [R1+0x1dc] ;  /* 0x0001dc0001167983 */ /* 0x000ea80000300800 */
[----:B---3--:R1:W-:Y:S01]  /*2bc50*/  @P0 STG.E.U16 [R12.64], R24 ;  /* 0x000000180c000986 */ /* 0x0083e2000c101506 */
[----:B0-----:R-:W-:-:S03]  /*2bc60*/  PRMT R10, R24, 0x7632, R10 ;  /* 0x00007632180a7816 */ /* 0x001fc6000000000a */
[----:B-1----:R-:W3:Y:S01]  /*2bc70*/  LDL.LU R24, [R1+0x1c] ;  /* 0x00001c0001187983 */ /* 0x002ee20000300800 */
[----:B------:R-:W-:Y:S01]  /*2bc80*/  ISETP.LT.AND P4, PT, R23, c[0x0][0x178], !P4 ;  /* 0x00005e0017007a0c */ /* 0x000fe20006781270 */
[C---:B------:R-:W-:Y:S01]  /*2bc90*/  IMAD.WIDE R4, R6.reuse, 0x2, R28 ;  /* 0x0000000206047825 */ /* 0x040fe200078e021c */
[----:B------:R-:W-:-:S04]  /*2bca0*/  IADD3 R12, R6, c[0x0][0x198], RZ ;  /* 0x00006600060c7a10 */ /* 0x000fc80007ffe0ff */
[C---:B------:R-:W-:Y:S01]  /*2bcb0*/  IADD3 R6, R12.reuse, c[0x0][0x198], RZ ;  /* 0x000066000c067a10 */ /* 0x040fe20007ffe0ff */
[----:B------:R-:W-:-:S06]  /*2bcc0*/  IMAD.WIDE R8, R12, 0x2, R2 ;  /* 0x000000020c087825 */ /* 0x000fcc00078e0202 */
[----:B------:R0:W-:Y:S01]  /*2bcd0*/  @P4 STG.E.U16 [R4.64], R11 ;  /* 0x0000000b04004986 */ /* 0x0001e2000c101506 */
[----:B------:R-:W-:Y:S02]  /*2bce0*/  PRMT R0, R11, 0x7632, R0 ;  /* 0x000076320b007816 */ /* 0x000fe40000000000 */
[----:B------:R-:W-:Y:S01]  /*2bcf0*/  IADD3 R14, R26, 0x38, RZ ;  /* 0x000000381a0e7810 */ /* 0x000fe20007ffe0ff */
[----:B0-----:R-:W-:-:S03]  /*2bd00*/  IMAD.WIDE R4, R12, 0x2, R28 ;  /* 0x000000020c047825 */ /* 0x001fc600078e021c */
[----:B------:R-:W-:Y:S02]  /*2bd10*/  ISETP.GE.AND P3, PT, R14, c[0x0][0x17c], PT ;  /* 0x00005f000e007a0c */ /* 0x000fe40003f66270 */
[----:B------:R-:W-:Y:S02]  /*2bd20*/  IADD3 R11, R26, 0x3a, RZ ;  /* 0x0000003a1a0b7810 */ /* 0x000fe40007ffe0ff */
[----:B------:R-:W-:Y:S02]  /*2bd30*/  PRMT R12, R19, 0x7632, R12 ;  /* 0x00007632130c7816 */ /* 0x000fe4000000000c */
[C---:B-----5:R-:W-:Y:S02]  /*2bd40*/  ISETP.LT.AND P0, PT, R16.reuse, c[0x0][0x178], !P2 ;  /* 0x00005e0010007a0c */ /* 0x060fe40005701270 */
[----:B------:R-:W-:Y:S02]  /*2bd50*/  ISETP.LT.AND P2, PT, R23, c[0x0][0x178], !P2 ;  /* 0x00005e0017007a0c */ /* 0x000fe40005741270 */
[----:B------:R-:W-:-:S02]  /*2bd60*/  ISETP.LT.AND P4, PT, R16, c[0x0][0x178], !P6 ;  /* 0x00005e0010007a0c */ /* 0x000fc40007781270 */
[----:B------:R-:W-:-:S07]  /*2bd70*/  ISETP.LT.AND P6, PT, R23, c[0x0][0x178], !P6 ;  /* 0x00005e0017007a0c */ /* 0x000fce00077c1270 */
[----:B------:R0:W-:Y:S04]  /*2bd80*/  @P0 STG.E.U16 [R8.64], R10 ;  /* 0x0000000a08000986 */ /* 0x0001e8000c101506 */
[----:B------:R1:W-:Y:S01]  /*2bd90*/  @P2 STG.E.U16 [R4.64], R0 ;  /* 0x0000000004002986 */ /* 0x0003e2000c101506 */
[----:B0-----:R-:W-:-:S04]  /*2bda0*/  IMAD.WIDE R8, R6, 0x2, R2 ;  /* 0x0000000206087825 */ /* 0x001fc800078e0202 */
[----:B-1----:R-:W-:Y:S01]  /*2bdb0*/  IMAD.WIDE R4, R6, 0x2, R28 ;  /* 0x0000000206047825 */ /* 0x002fe200078e021c */
[----:B----4-:R0:W-:Y:S01]  /*2bdc0*/  @P4 STG.E.U16 [R8.64], R27 ;  /* 0x0000001b08004986 */ /* 0x0101e2000c101506 */
[C---:B------:R-:W-:Y:S02]  /*2bdd0*/  ISETP.LT.AND P4, PT, R16.reuse, c[0x0][0x178], !P1 ;  /* 0x00005e0010007a0c */ /* 0x040fe40004f81270 */
[----:B------:R-:W-:Y:S01]  /*2bde0*/  PRMT R0, R27, 0x7632, R0 ;  /* 0x000076321b007816 */ /* 0x000fe20000000000 */
[----:B------:R1:W-:Y:S01]  /*2bdf0*/  @P6 STG.E.U16 [R4.64], R19 ;  /* 0x0000001304006986 */ /* 0x0003e2000c101506 */
[----:B------:R-:W-:Y:S02]  /*2be00*/  ISETP.LT.AND P1, PT, R23, c[0x0][0x178], !P1 ;  /* 0x00005e0017007a0c */ /* 0x000fe40004f21270 */
[----:B------:R-:W-:Y:S01]  /*2be10*/  ISETP.LT.AND P6, PT, R16, c[0x0][0x178], !P3 ;  /* 0x00005e0010007a0c */ /* 0x000fe20005fc1270 */
[----:B0-----:R-:W4:Y:S01]  /*2be20*/  LDL.LU R27, [R1+0x1cc] ;  /* 0x0001cc00011b7983 */ /* 0x001f220000300800 */
[----:B------:R-:W-:-:S02]  /*2be30*/  IADD3 R8, R6, c[0x0][0x198], RZ ;  /* 0x0000660006087a10 */ /* 0x000fc40007ffe0ff */
[----:B------:R-:W-:Y:S02]  /*2be40*/  ISETP.LT.AND P3, PT, R23, c[0x0][0x178], !P3 ;  /* 0x00005e0017007a0c */ /* 0x000fe40005f61270 */
[----:B------:R-:W-:Y:S01]  /*2be50*/  IADD3 R10, R26, 0x3b, RZ ;  /* 0x0000003b1a0a7810 */ /* 0x000fe20007ffe0ff */
[C---:B-1----:R-:W-:Y:S01]  /*2be60*/  IMAD.WIDE R4, R8.reuse, 0x2, R2 ;  /* 0x0000000208047825 */ /* 0x042fe200078e0202 */
[C---:B------:R-:W-:Y:S02]  /*2be70*/  IADD3 R6, R8.reuse, c[0x0][0x198], RZ ;  /* 0x0000660008067a10 */ /* 0x040fe40007ffe0ff */
[----:B------:R-:W-:Y:S01]  /*2be80*/  ISETP.GE.AND P0, PT, R11, c[0x0][0x17c], PT ;  /* 0x00005f000b007a0c */ /* 0x000fe20003f06270 */
[----:B------:R-:W-:Y:S01]  /*2be90*/  IMAD.WIDE R8, R8, 0x2, R28 ;  /* 0x0000000208087825 */ /* 0x000fe200078e021c */
[----:B------:R-:W-:Y:S01]  /*2bea0*/  ISETP.GE.AND P2, PT, R10, c[0x0][0x17c], PT ;  /* 0x00005f000a007a0c */ /* 0x000fe20003f46270 */
[----:B------:R0:W-:Y:S02]  /*2beb0*/  @P4 STG.E.U16 [R4.64], R0 ;  /* 0x0000000004004986 */ /* 0x0001e4000c101506 */
[----:B------:R-:W-:-:S02]  /*2bec0*/  IMAD.WIDE R10, R6, 0x2, R2 ;  /* 0x00000002060a7825 */ /* 0x000fc400078e0202 */
[----:B------:R-:W-:Y:S04]  /*2bed0*/  @P1 STG.E.U16 [R8.64], R12 ;  /* 0x0000000c08001986 */ /* 0x000fe8000c101506 */
[----:B--2---:R-:W-:Y:S01]  /*2bee0*/  @P6 STG.E.U16 [R10.64], R22 ;  /* 0x000000160a006986 */ /* 0x004fe2000c101506 */
[----:B0-----:R-:W-:Y:S01]  /*2bef0*/  IMAD.WIDE R4, R6, 0x2, R28 ;  /* 0x0000000206047825 */ /* 0x001fe200078e021c */
[----:B---3--:R-:W-:-:S04]  /*2bf00*/  PRMT R0, R24, 0x7632, R0 ;  /* 0x0000763218007816 */ /* 0x008fc80000000000 */
[----:B------:R0:W-:Y:S04]  /*2bf10*/  @P3 STG.E.U16 [R4.64], R24 ;  /* 0x0000001804003986 */ /* 0x0001e8000c101506 */
[----:B0-----:R-:W2:Y:S04]  /*2bf20*/  LDL.LU R24, [R1+0x1ac] ;  /* 0x0001ac0001187983 */ /* 0x001ea80000300800 */
[----:B------:R-:W3:Y:S01]  /*2bf30*/  LDL.LU R17, [R1+0x1ec] ;  /* 0x0001ec0001117983 */ /* 0x000ee20000300800 */
[----:B------:R-:W-:Y:S02]  /*2bf40*/  ISETP.LT.AND P6, PT, R16, c[0x0][0x178], !P5 ;  /* 0x00005e0010007a0c */ /* 0x000fe40006fc1270 */
[----:B------:R-:W-:Y:S01]  /*2bf50*/  IADD3 R11, R6, c[0x0][0x198], RZ ;  /* 0x00006600060b7a10 */ /* 0x000fe20007ffe0ff */
[----:B------:R-:W0:Y:S01]  /*2bf60*/  S2R R21, SR_TID.X ;  /* 0x0000000000157919 */ /* 0x000e220000002100 */
[----:B------:R-:W-:-:S02]  /*2bf70*/  ISETP.LT.AND P5, PT, R23, c[0x0][0x178], !P5 ;  /* 0x00005e0017007a0c */ /* 0x000fc40006fa1270 */
[----:B------:R-:W-:Y:S01]  /*2bf80*/  ISETP.LT.AND P3, PT, R16, c[0x0][0x178], !P0 ;  /* 0x00005e0010007a0c */ /* 0x000fe20004761270 */
[C---:B------:R-:W-:Y:S01]  /*2bf90*/  IMAD.WIDE R8, R11.reuse, 0x2, R2 ;  /* 0x000000020b087825 */ /* 0x040fe200078e0202 */
[----:B------:R-:W-:Y:S01]  /*2bfa0*/  PRMT R10, R22, 0x7632, R10 ;  /* 0x00007632160a7816 */ /* 0x000fe2000000000a */
[----:B------:R-:W5:Y:S01]  /*2bfb0*/  LDL.LU R20, [R1+0x3c] ;  /* 0x00003c0001147983 */ /* 0x000f620000300800 */
[----:B------:R-:W-:Y:S02]  /*2bfc0*/  IADD3 R6, R11, c[0x0][0x198], RZ ;  /* 0x000066000b067a10 */ /* 0x000fe40007ffe0ff */
[----:B------:R-:W-:Y:S01]  /*2bfd0*/  ISETP.LT.AND P0, PT, R23, c[0x0][0x178], !P0 ;  /* 0x00005e0017007a0c */ /* 0x000fe20004701270 */
[----:B------:R-:W-:Y:S01]  /*2bfe0*/  IMAD.WIDE R4, R11, 0x2, R28 ;  /* 0x000000020b047825 */ /* 0x000fe200078e021c */
[----:B------:R1:W-:Y:S01]  /*2bff0*/  @P6 STG.E.U16 [R8.64], R10 ;  /* 0x0000000a08006986 */ /* 0x0003e2000c101506 */
[----:B------:R-:W-:-:S03]  /*2c000*/  IADD3 R13, R26, 0x3c, RZ ;  /* 0x0000003c1a0d7810 */ /* 0x000fc60007ffe0ff */
[----:B------:R0:W-:Y:S01]  /*2c010*/  @P5 STG.E.U16 [R4.64], R0 ;  /* 0x0000000004005986 */ /* 0x0001e2000c101506 */
[----:B------:R-:W-:Y:S01]  /*2c020*/  ISETP.GE.AND P4, PT, R13, c[0x0][0x17c], PT ;  /* 0x00005f000d007a0c */ /* 0x000fe20003f86270 */
[----:B-1----:R-:W-:-:S04]  /*2c030*/  IMAD.WIDE R8, R6, 0x2, R2 ;  /* 0x0000000206087825 */ /* 0x002fc800078e0202 */
[----:B0-----:R-:W-:Y:S01]  /*2c040*/  IMAD.WIDE R4, R6, 0x2, R28 ;  /* 0x0000000206047825 */ /* 0x001fe200078e021c */
[----:B------:R-:W-:Y:S02]  /*2c050*/  IADD3 R10, R26, 0x3f, RZ ;  /* 0x0000003f1a0a7810 */ /* 0x000fe40007ffe0ff */
[----:B------:R-:W-:Y:S02]  /*2c060*/  IADD3 R6, R6, c[0x0][0x198], RZ ;  /* 0x0000660006067a10 */ /* 0x000fe40007ffe0ff */
[----:B------:R-:W-:Y:S02]  /*2c070*/  ISETP.GE.AND P5, PT, R10, c[0x0][0x17c], PT ;  /* 0x00005f000a007a0c */ /* 0x000fe40003fa6270 */
[----:B------:R-:W-:Y:S02]  /*2c080*/  IADD3 R10, R6, c[0x0][0x198], RZ ;  /* 0x00006600060a7a10 */ /* 0x000fe40007ffe0ff */
[----:B------:R-:W-:Y:S02]  /*2c090*/  PRMT R11, R7, 0x7632, R11 ;  /* 0x00007632070b7816 */ /* 0x000fe4000000000b */
[----:B------:R-:W-:Y:S01]  /*2c0a0*/  IADD3 R14, R26, 0x3d, RZ ;  /* 0x0000003d1a0e7810 */ /* 0x000fe20007ffe0ff */
[----:B------:R-:W-:Y:S03]  /*2c0b0*/  STL [R1+0xde8], R18 ;  /* 0x000de81201007387 */ /* 0x000fe60000100800 */
[----:B------:R-:W-:-:S02]  /*2c0c0*/  ISETP.GE.AND P1, PT, R14, c[0x0][0x17c], PT ;  /* 0x00005f000e007a0c */ /* 0x000fc40003f26270 */
[C---:B------:R-:W-:Y:S01]  /*2c0d0*/  IADD3 R13, R26.reuse, 0x41, RZ ;  /* 0x000000411a0d7810 */ /* 0x040fe20007ffe0ff */
[----:B------:R-:W0:Y:S01]  /*2c0e0*/  S2R R22, SR_TID.X ;  /* 0x0000000000167919 */ /* 0x000e220000002100 */
[----:B------:R-:W-:-:S04]  /*2c0f0*/  IADD3 R12, R26, 0x3e, RZ ;  /* 0x0000003e1a0c7810 */ /* 0x000fc80007ffe0ff */
[----:B------:R-:W-:Y:S02]  /*2c100*/  ISETP.GE.AND P6, PT, R12, c[0x0][0x17c], PT ;  /* 0x00005f000c007a0c */ /* 0x000fe40003fc6270 */
[----:B------:R-:W-:Y:S02]  /*2c110*/  IADD3 R12, R26, 0x40, RZ ;  /* 0x000000401a0c7810 */ /* 0x000fe40007ffe0ff */
[----:B----4-:R-:W-:Y:S01]  /*2c120*/  PRMT R0, R27, 0x7632, R0 ;  /* 0x000076321b007816 */ /* 0x010fe20000000000 */
[----:B------:R1:W-:Y:S01]  /*2c130*/  @P3 STG.E.U16 [R8.64], R27 ;  /* 0x0000001b08003986 */ /* 0x0003e2000c101506 */
[C---:B------:R-:W-:Y:S02]  /*2c140*/  ISETP.LT.AND P3, PT, R16.reuse, c[0x0][0x178], !P2 ;  /* 0x00005e0010007a0c */ /* 0x040fe40005761270 */
[----:B------:R-:W-:Y:S01]  /*2c150*/  ISETP.LT.AND P2, PT, R23, c[0x0][0x178], !P2 ;  /* 0x00005e0017007a0c */ /* 0x000fe20005741270 */
[----:B------:R4:W-:Y:S01]  /*2c160*/  @P0 STG.E.U16 [R4.64], R7 ;  /* 0x0000000704000986 */ /* 0x0009e2000c101506 */
[----:B------:R-:W-:-:S03]  /*2c170*/  ISETP.LT.AND P0, PT, R16, c[0x0][0x178], !P4 ;  /* 0x00005e0010007a0c */ /* 0x000fc60006701270 */
[----:B-1----:R-:W1:Y:S01]  /*2c180*/  S2R R27, SR_TID.X ;  /* 0x00000000001b7919 */ /* 0x002e620000002100 */
[----:B------:R-:W-:-:S04]  /*2c190*/  IMAD.WIDE R8, R10, 0x2, R2 ;  /* 0x000000020a087825 */ /* 0x000fc800078e0202 */
[----:B----4-:R-:W-:-:S04]  /*2c1a0*/  IMAD.WIDE R4, R6, 0x2, R2 ;  /* 0x0000000206047825 */ /* 0x010fc800078e0202 */
[----:B------:R-:W-:Y:S01]  /*2c1b0*/  IMAD.WIDE R6, R6, 0x2, R28 ;  /* 0x0000000206067825 */ /* 0x000fe200078e021c */
[----:B------:R-:W-:Y:S04]  /*2c1c0*/  @P3 STG.E.U16 [R4.64], R0 ;  /* 0x0000000004003986 */ /* 0x000fe8000c101506 */
[----:B------:R-:W-:Y:S04]  /*2c1d0*/  @P2 STG.E.U16 [R6.64], R11 ;  /* 0x0000000b06002986 */ /* 0x000fe8000c101506 */
[----:B--2---:R2:W-:Y:S01]  /*2c1e0*/  @P0 STG.E.U16 [R8.64], R24 ;  /* 0x0000001808000986 */ /* 0x0045e2000c101506 */
[----:B-1----:R-:W-:-:S02]  /*2c1f0*/  LOP3.LUT R19, R27, 0x7f, RZ, 0xc0, !PT ;  /* 0x0000007f1b137812 */ /* 0x002fc400078ec0ff */
[----:B--2---:R-:W-:Y:S01]  /*2c200*/  PRMT R9, R24, 0x7632, R9 ;  /* 0x0000763218097816 */ /* 0x004fe20000000009 */
[----:B------:R-:W-:-:S05]  /*2c210*/  IMAD.SHL.U32 R24, R21, 0x800, RZ ;  /* 0x0000080015187824 */ /* 0x000fca00078e00ff */
[----:B------:R-:W-:Y:S01]  /*2c220*/  LOP3.LUT R24, R24, 0x3000, RZ, 0xc0, !PT ;  /* 0x0000300018187812 */ /* 0x000fe200078ec0ff */
[----:B---3--:R-:W-:Y:S04]  /*2c230*/  STL.64 [R1+0xde0], R16 ;  /* 0x000de01001007387 */ /* 0x008fe80000100a00 */
[----:B------:R-:W-:Y:S01]  /*2c240*/  IMAD R24, R19, 0x10, R24 ;  /* 0x0000001013187824 */ /* 0x000fe200078e0218 */
[----:B------:R-:W-:-:S04]  /*2c250*/  ISETP.LT.AND P0, PT, R16, c[0x0][0x178], !P1 ;  /* 0x00005e0010007a0c */ /* 0x000fc80004f01270 */
[----:B------:R-:W1:Y:S01]  /*2c260*/  LDS.128 R16, [R24] ;  /* 0x0000000018107984 */ /* 0x000e620000000c00 */
[----:B------:R-:W-:-:S03]  /*2c270*/  ISETP.GE.AND P2, PT, R13, c[0x0][0x17c], PT ;  /* 0x00005f000d007a0c */ /* 0x000fc60003f46270 */
[----:B-1----:R-:W-:Y:S01]  /*2c280*/  STL [R1+0x24], R17 ;  /* 0x0000241101007387 */ /* 0x002fe20000100800 */
[----:B------:R-:W-:-:S03]  /*2c290*/  IMAD.MOV.U32 R13, RZ, RZ, R16 ;  /* 0x000000ffff0d7224 */ /* 0x000fc600078e0010 */
[----:B------:R1:W-:Y:S04]  /*2c2a0*/  STL.64 [R1+0x28], R18 ;  /* 0x0000281201007387 */ /* 0x0003e80000100a00 */
[----:B-1----:R-:W2:Y:S04]  /*2c2b0*/  LDL.LU R18, [R1+0xde8] ;  /* 0x000de80001127983 */ /* 0x002ea80000300800 */
[----:B------:R-:W3:Y:S01]  /*2c2c0*/  LDL.LU.64 R16, [R1+0xde0] ;  /* 0x000de00001107983 */ /* 0x000ee20000300a00 */
[----:B------:R-:W-:Y:S02]  /*2c2d0*/  ISETP.GE.AND P3, PT, R12, c[0x0][0x17c], PT ;  /* 0x00005f000c007a0c */ /* 0x000fe40003f66270 */
[C---:B0-----:R-:W-:Y:S01]  /*2c2e0*/  LOP3.LUT R12, R22.reuse, 0x7f, RZ, 0xc0, !PT ;  /* 0x0000007f160c7812 */ /* 0x041fe200078ec0ff */
[----:B------:R-:W-:Y:S01]  /*2c2f0*/  IMAD.SHL.U32 R22, R22, 0x800, RZ ;  /* 0x0000080016167824 */ /* 0x000fe200078e00ff */
[----:B------:R-:W-:-:S04]  /*2c300*/  ISETP.LT.AND P4, PT, R23, c[0x0][0x178], !P4 ;  /* 0x00005e0017007a0c */ /* 0x000fc80006781270 */
[----:B------:R-:W-:Y:S01]  /*2c310*/  LOP3.LUT R22, R22, 0x3000, RZ, 0xc0, !PT ;  /* 0x0000300016167812 */ /* 0x000fe200078ec0ff */
[----:B------:R-:W-:-:S04]  /*2c320*/  IMAD.WIDE R4, R10, 0x2, R28 ;  /* 0x000000020a047825 */ /* 0x000fc800078e021c */
[----:B------:R-:W-:Y:S01]  /*2c330*/  IMAD R22, R12, 0x10, R22 ;  /* 0x000000100c167824 */ /* 0x000fe200078e0216 */
[----:B------:R-:W-:Y:S04]  /*2c340*/  STL [R1+0xddc], R14 ;  /* 0x000ddc0e01007387 */ /* 0x000fe80000100800 */
[----:B------:R-:W-:Y:S01]  /*2c350*/  LOP3.LUT R22, R22, 0x20, RZ, 0x3c, !PT ;  /* 0x0000002016167812 */ /* 0x000fe200078e3cff */
[----:B------:R-:W-:Y:S01]  /*2c360*/  @P4 STG.E.U16 [R4.64], R15 ;  /* 0x0000000f04004986 */ /* 0x000fe2000c101506 */
[----:B------:R-:W-:-:S03]  /*2c370*/  PRMT R8, R15, 0x7632, R8 ;  /* 0x000076320f087816 */ /* 0x000fc60000000008 */
[----:B------:R-:W-:Y:S04]  /*2c380*/  STL [R1+0xdd8], R13 ;  /* 0x000dd80d01007387 */ /* 0x000fe80000100800 */
[----:B------:R-:W0:Y:S04]  /*2c390*/  LDS.128 R12, [R22] ;  /* 0x00000000160c7984 */ /* 0x000e280000000c00 */
[----:B------:R-:W4:Y:S04]  /*2c3a0*/  LDL.LU R27, [R1+0x40] ;  /* 0x00004000011b7983 */ /* 0x000f280000300800 */
[----:B0-----:R-:W-:Y:S04]  /*2c3b0*/  STL [R1+0x34], R13 ;  /* 0x0000340d01007387 */ /* 0x001fe80000100800 */
[----:B------:R0:W-:Y:S04]  /*2c3c0*/  STL.64 [R1+0x38], R14 ;  /* 0x0000380e01007387 */ /* 0x0001e80000100a00 */
[----:B0-----:R-:W4:Y:S01]  /*2c3d0*/  LDL.LU R14, [R1+0xddc] ;  /* 0x000ddc00010e7983 */ /* 0x001f220000300800 */
[----:B------:R-:W-:-:S02]  /*2c3e0*/  ISETP.LT.AND P1, PT, R23, c[0x0][0x178], !P1 ;  /* 0x00005e0017007a0c */ /* 0x000fc40004f21270 */
[----:B------:R-:W-:Y:S01]  /*2c3f0*/  IADD3 R6, R10, c[0x0][0x198], RZ ;  /* 0x000066000a067a10 */ /* 0x000fe20007ffe0ff */
[----:B------:R-:W2:Y:S03]  /*2c400*/  LDL.LU R13, [R1+0xdd8] ;  /* 0x000dd800010d7983 */ /* 0x000ea60000300800 */
[C---:B------:R-:W-:Y:S01]  /*2c410*/  IADD3 R0, R6.reuse, c[0x0][0x198], RZ ;  /* 0x0000660006007a10 */ /* 0x040fe20007ffe0ff */
[----:B------:R-:W-:Y:S01]  /*2c420*/  IMAD.WIDE R4, R6, 0x2, R2 ;  /* 0x0000000206047825 */ /* 0x000fe200078e0202 */
[----:B-----5:R-:W-:Y:S01]  /*2c430*/  PRMT R11, R20, 0x7632, R11 ;  /* 0x00007632140b7816 */ /* 0x020fe2000000000b */
[----:B------:R-:W5:Y:S02]  /*2c440*/  LDL.LU R22, [R1+0x60] ;  /* 0x0000600001167983 */ /* 0x000f640000300800 */
[----:B------:R-:W-:Y:S02]  /*2c450*/  IMAD.WIDE R6, R6, 0x2, R28 ;  /* 0x0000000206067825 */ /* 0x000fe400078e021c */
[----:B------:R0:W-:Y:S04]  /*2c460*/  @P0 STG.E.U16 [R4.64], R9 ;  /* 0x0000000904000986 */ /* 0x0001e8000c101506 */
[----:B------:R1:W-:Y:S01]  /*2c470*/  @P1 STG.E.U16 [R6.64], R8 ;  /* 0x0000000806001986 */ /* 0x0003e2000c101506 */
[----:B0-----:R-:W-:-:S04]  /*2c480*/  IMAD.WIDE R4, R0, 0x2, R2 ;  /* 0x0000000200047825 */ /* 0x001fc800078e0202 */
[----:B-1----:R-:W-:Y:S01]  /*2c490*/  IMAD.WIDE R6, R0, 0x2, R28 ;  /* 0x0000000200067825 */ /* 0x002fe200078e021c */
[----:B------:R-:W-:-:S04]  /*2c4a0*/  IADD3 R10, R26, 0x42, RZ ;  /* 0x000000421a0a7810 */ /* 0x000fc80007ffe0ff */
[----:B------:R-:W-:Y:S02]  /*2c4b0*/  ISETP.GE.AND P0, PT, R10, c[0x0][0x17c], PT ;  /* 0x00005f000a007a0c */ /* 0x000fe40003f06270 */
[----:B------:R-:W-:-:S04]  /*2c4c0*/  IADD3 R9, R26, 0x43, RZ ;  /* 0x000000431a097810 */ /* 0x000fc80007ffe0ff */
[----:B------:R-:W-:Y:S02]  /*2c4d0*/  ISETP.GE.AND P1, PT, R9, c[0x0][0x17c], PT ;  /* 0x00005f0009007a0c */ /* 0x000fe40003f26270 */
[----:B---3--:R-:W-:Y:S02]  /*2c4e0*/  ISETP.LT.AND P4, PT, R16, c[0x0][0x178], !P6 ;  /* 0x00005e0010007a0c */ /* 0x008fe40007781270 */
[----:B------:R-:W-:-:S11]  /*2c4f0*/  ISETP.LT.AND P6, PT, R23, c[0x0][0x178], !P6 ;  /* 0x00005e0017007a0c */ /* 0x000fd600077c1270 */
[----:B------:R-:W-:Y:S04]  /*2c500*/  @P4 STG.E.U16 [R4.64], R17 ;  /* 0x0000001104004986 */ /* 0x000fe8000c101506 */
[----:B------:R0:W-:Y:S04]  /*2c510*/  @P6 STG.E.U16 [R6.64], R20 ;  /* 0x0000001406006986 */ /* 0x0001e8000c101506 */
[----:B0-----:R-:W0:Y:S01]  /*2c520*/  S2R R20, SR_TID.X ;  /* 0x0000000000147919 */ /* 0x001e220000002100 */
[----:B------:R-:W-:Y:S02]  /*2c530*/  ISETP.LT.AND P4, PT, R16, c[0x0][0x178], !P5 ;  /* 0x00005e0010007a0c */ /* 0x000fe40006f81270 */
[----:B------:R-:W-:-:S02]  /*2c540*/  IADD3 R6, R0, c[0x0][0x198], RZ ;  /* 0x0000660000067a10 */ /* 0x000fc40007ffe0ff */
[----:B------:R-:W-:Y:S02]  /*2c550*/  ISETP.LT.AND P5, PT, R23, c[0x0][0x178], !P5 ;  /* 0x00005e0017007a0c */ /* 0x000fe40006fa1270 */
[----:B------:R-:W-:Y:S01]  /*2c560*/  PRMT R10, R17, 0x7632, R10 ;  /* 0x00007632110a7816 */ /* 0x000fe2000000000a */
[C---:B------:R-:W-:Y:S01]  /*2c570*/  IMAD.WIDE R4, R6.reuse, 0x2, R2 ;  /* 0x0000000206047825 */ /* 0x040fe200078e0202 */
[----:B------:R-:W-:Y:S02]  /*2c580*/  IADD3 R0, R6, c[0x0][0x198], RZ ;  /* 0x0000660006007a10 */ /* 0x000fe40007ffe0ff */
[C---:B0-----:R-:W-:Y:S01]  /*2c590*/  LOP3.LUT R15, R20.reuse, 0x7f, RZ, 0xc0, !PT ;  /* 0x0000007f140f7812 */ /* 0x041fe200078ec0ff */
[----:B------:R-:W-:-:S05]  /*2c5a0*/  IMAD.SHL.U32 R20, R20, 0x800, RZ ;  /* 0x0000080014147824 */ /* 0x000fca00078e00ff */
[----:B------:R-:W-:Y:S01]  /*2c5b0*/  LOP3.LUT R20, R20, 0x3000, RZ, 0xc0, !PT ;  /* 0x0000300014147812 */ /* 0x000fe200078ec0ff */
[----:B------:R-:W-:Y:S01]  /*2c5c0*/  IMAD.WIDE R6, R6, 0x2, R28 ;  /* 0x0000000206067825 */ /* 0x000fe200078e021c */
[----:B------:R0:W-:Y:S03]  /*2c5d0*/  @P4 STG.E.U16 [R4.64], R10 ;  /* 0x0000000a04004986 */ /* 0x0001e6000c101506 */
[----:B------:R-:W-:Y:S01]  /*2c5e0*/  IMAD R20, R15, 0x10, R20 ;  /* 0x000000100f147824 */ /* 0x000fe200078e0214 */
[----:B------:R-:W-:Y:S04]  /*2c5f0*/  @P5 STG.E.U16 [R6.64], R11 ;  /* 0x0000000b06005986 */ /* 0x000fe8000c101506 */
[----:B------:R-:W-:-:S02]  /*2c600*/  LOP3.LUT R20, R20, 0x40, RZ, 0x3c, !PT ;  /* 0x0000004014147812 */ /* 0x000fc400078e3cff */
[----:B0-----:R-:W-:-:S04]  /*2c610*/  IADD3 R4, R26, 0x45, RZ ;  /* 0x000000451a047810 */ /* 0x001fc80007ffe0ff */
[----:B------:R-:W-:Y:S02]  /*2c620*/  ISETP.GE.AND P5, PT, R4, c[0x0][0x17c], PT ;  /* 0x00005f0004007a0c */ /* 0x000fe40003fa6270 */
[----:B------:R-:W0:Y:S01]  /*2c630*/  LDS.128 R4, [R20] ;  /* 0x0000000014047984 */ /* 0x000e220000000c00 */
[----:B------:R-:W-:Y:S01]  /*2c640*/  ISETP.LT.AND P6, PT, R16, c[0x0][0x178], !P3 ;  /* 0x00005e0010007a0c */ /* 0x000fe20005fc1270 */
[----:B------:R-:W-:Y:S02]  /*2c650*/  IMAD.WIDE R8, R0, 0x2, R2 ;  /* 0x0000000200087825 */ /* 0x000fe400078e0202 */
[----:B0-----:R0:W-:Y:S04]  /*2c660*/  STL [R1+0xd98], R7 ;  /* 0x000d980701007387 */ /* 0x0011e80000100800 */
[----:B0-----:R-:W3:Y:S01]  /*2c670*/  LDL R7, [R1+0x760] ;  /* 0x0007600001077983 */ /* 0x001ee20000100800 */
[----:B----4-:R-:W-:-:S05]  /*2c680*/  PRMT R14, R27, 0x7632, R14 ;  /* 0x000076321b0e7816 */ /* 0x010fca000000000e */
[----:B------:R0:W-:Y:S04]  /*2c690*/  @P6 STG.E.U16 [R8.64], R27 ;  /* 0x0000001b08006986 */ /* 0x0001e8000c101506 */
[----:B0-----:R-:W4:Y:S01]  /*2c6a0*/  LDL.LU R27, [R1+0x80] ;  /* 0x00008000011b7983 */ /* 0x001f220000300800 */
[----:B------:R-:W-:Y:S01]  /*2c6b0*/  ISETP.LT.AND P3, PT, R23, c[0x0][0x178], !P3 ;  /* 0x00005e0017007a0c */ /* 0x000fe20005f61270 */
[----:B------:R-:W-:Y:S01]  /*2c6c0*/  IMAD.WIDE R10, R0, 0x2, R28 ;  /* 0x00000002000a7825 */ /* 0x000fe200078e021c */
[C---:B------:R-:W-:Y:S02]  /*2c6d0*/  LOP3.LUT R15, R21.reuse, 0x7f, RZ, 0xc0, !PT ;  /* 0x0000007f150f7812 */ /* 0x040fe400078ec0ff */
[----:B------:R-:W-:Y:S01]  /*2c6e0*/  ISETP.LT.AND P6, PT, R16, c[0x0][0x178], !P2 ;  /* 0x00005e0010007a0c */ /* 0x000fe200057c1270 */
[----:B------:R-:W-:Y:S01]  /*2c6f0*/  IMAD.SHL.U32 R21, R21, 0x800, RZ ;  /* 0x0000080015157824 */ /* 0x000fe200078e00ff */
[----:B------:R-:W-:-:S02]  /*2c700*/  IADD3 R8, R0, c[0x0][0x198], RZ ;  /* 0x0000660000087a10 */ /* 0x000fc40007ffe0ff */
[----:B------:R-:W-:Y:S01]  /*2c710*/  ISETP.LT.AND P2, PT, R23, c[0x0][0x178], !P2 ;  /* 0x00005e0017007a0c */ /* 0x000fe20005741270 */
[----:B------:R-:W-:Y:S01]  /*2c720*/  IMAD.MOV.U32 R17, RZ, RZ, R12 ;  /* 0x000000ffff117224 */ /* 0x000fe200078e000c */
[----:B------:R-:W-:-:S03]  /*2c730*/  LOP3.LUT R21, R21, 0x3000, RZ, 0xc0, !PT ;  /* 0x0000300015157812 */ /* 0x000fc600078ec0ff */
[----:B--2---:R0:W-:Y:S01]  /*2c740*/  @P3 STG.E.U16 [R10.64], R13 ;  /* 0x0000000d0a003986 */ /* 0x0041e2000c101506 */
[----:B------:R-:W-:Y:S01]  /*2c750*/  IADD3 R12, R26, 0x44, RZ ;  /* 0x000000441a0c7810 */ /* 0x000fe20007ffe0ff */
[----:B------:R-:W-:Y:S01]  /*2c760*/  IMAD R21, R15, 0x10, R21 ;  /* 0x000000100f157824 */ /* 0x000fe200078e0215 */
[----:B------:R-:W-:Y:S02]  /*2c770*/  IADD3 R0, R8, c[0x0][0x198], RZ ;  /* 0x0000660008007a10 */ /* 0x000fe40007ffe0ff */
[----:B------:R-:W-:Y:S02]  /*2c780*/  ISETP.GE.AND P4, PT, R12, c[0x0][0x17c], PT ;  /* 0x00005f000c007a0c */ /* 0x000fe40003f86270 */
[----:B------:R-:W-:Y:S01]  /*2c790*/  PRMT R12, R13, 0x7632, R12 ;  /* 0x000076320d0c7816 */ /* 0x000fe2000000000c */
[----:B0-----:R-:W-:Y:S01]  /*2c7a0*/  IMAD.WIDE R10, R8, 0x2, R2 ;  /* 0x00000002080a7825 */ /* 0x001fe200078e0202 */
[----:B------:R-:W-:-:S03]  /*2c7b0*/  LOP3.LUT R21, R21, 0x60, RZ, 0x3c, !PT ;  /* 0x0000006015157812 */ /* 0x000fc600078e3cff */
[----:B------:R-:W-:Y:S01]  /*2c7c0*/  IMAD.WIDE R8, R8, 0x2, R28 ;  /* 0x0000000208087825 */ /* 0x000fe200078e021c */
[----:B------:R0:W-:Y:S01]  /*2c7d0*/  @P6 STG.E.U16 [R10.64], R14 ;  /* 0x0000000e0a006986 */ /* 0x0001e2000c101506 */
[----:B------:R-:W-:Y:S02]  /*2c7e0*/  ISETP.LT.AND P6, PT, R23, c[0x0][0x178], !P0 ;  /* 0x00005e0017007a0c */ /* 0x000fe400047c1270 */
[----:B------:R-:W-:Y:S01]  /*2c7f0*/  IADD3 R13, R26, 0x46, RZ ;  /* 0x000000461a0d7810 */ /* 0x000fe20007ffe0ff */
[----:B------:R1:W-:Y:S01]  /*2c800*/  @P2 STG.E.U16 [R8.64], R12 ;  /* 0x0000000c08002986 */ /* 0x0003e2000c101506 */
[C---:B------:R-:W-:Y:S01]  /*2c810*/  IADD3 R16, R0.reuse, c[0x0][0x198], RZ ;  /* 0x0000660000107a10 */ /* 0x040fe20007ffe0ff */
[----:B0-----:R-:W-:Y:S01]  /*2c820*/  IMAD.WIDE R10, R0, 0x2, R2 ;  /* 0x00000002000a7825 */ /* 0x001fe200078e0202 */
[----:B------:R-:W-:Y:S02]  /*2c830*/  IADD3 R14, R26, 0x47, RZ ;  /* 0x000000471a0e7810 */ /* 0x000fe40007ffe0ff */
[----:B------:R-:W-:-:S02]  /*2c840*/  PRMT R18, R17, 0x7632, R18 ;  /* 0x0000763211127816 */ /* 0x000fc40000000012 */
[C---:B---3--:R-:W-:Y:S02]  /*2c850*/  ISETP.LT.AND P3, PT, R7.reuse, c[0x0][0x178], !P0 ;  /* 0x00005e0007007a0c */ /* 0x048fe40004761270 */
[----:B------:R-:W-:Y:S02]  /*2c860*/  ISETP.LT.AND P2, PT, R7, c[0x0][0x178], !P1 ;  /* 0x00005e0007007a0c */ /* 0x000fe40004f41270 */
[----:B------:R-:W-:Y:S01]  /*2c870*/  ISETP.GE.AND P0, PT, R13, c[0x0][0x17c], PT ;  /* 0x00005f000d007a0c */ /* 0x000fe20003f06270 */
[----:B-1----:R-:W-:Y:S01]  /*2c880*/  IMAD.WIDE R12, R0, 0x2, R28 ;  /* 0x00000002000c7825 */ /* 0x002fe200078e021c */
[----:B-----5:R-:W-:-:S07]  /*2c890*/  PRMT R0, R22, 0x7632, R0 ;  /* 0x0000763216007816 */ /* 0x020fce0000000000 */
[----:B------:R-:W-:Y:S04]  /*2c8a0*/  @P3 STG.E.U16 [R10.64], R22 ;  /* 0x000000160a003986 */ /* 0x000fe8000c101506 */
[----:B------:R-:W0:Y:S01]  /*2c8b0*/  LDS.128 R8, [R21] ;  /* 0x0000000015087984 */ /* 0x000e220000000c00 */
[----:B------:R-:W-:Y:S01]  /*2c8c0*/  ISETP.GE.AND P3, PT, R14, c[0x0][0x17c], PT ;  /* 0x00005f000e007a0c */ /* 0x000fe20003f66270 */
[----:B------:R-:W-:Y:S01]  /*2c8d0*/  IMAD.WIDE R14, R16, 0x2, R2 ;  /* 0x00000002100e7825 */ /* 0x000fe200078e0202 */
[----:B------:R-:W-:Y:S01]  /*2c8e0*/  ISETP.LT.AND P1, PT, R23, c[0x0][0x178], !P1 ;  /* 0x00005e0017007a0c */ /* 0x000fe20004f21270 */
[----:B------:R1:W-:Y:S01]  /*2c8f0*/  @P6 STG.E.U16 [R12.64], R17 ;  /* 0x000000110c006986 */ /* 0x0003e2000c101506 */
[----:B------:R-:W-:-:S03]  /*2c900*/  ISETP.LT.AND P6, PT, R7, c[0x0][0x178], !P4 ;  /* 0x00005e0007007a0c */ /* 0x000fc600067c1270 */
[----:B------:R2:W-:Y:S01]  /*2c910*/  @P2 STG.E.U16 [R14.64], R0 ;  /* 0x000000000e002986 */ /* 0x0005e2000c101506 */
[C---:B-1----:R-:W-:Y:S01]  /*2c920*/  IMAD.WIDE R12, R16.reuse, 0x2, R28 ;  /* 0x00000002100c7825 */ /* 0x042fe200078e021c */
[----:B--2---:R-:W-:-:S06]  /*2c930*/  IADD3 R0, R16, c[0x0][0x198], RZ ;  /* 0x0000660010007a10 */ /* 0x004fcc0007ffe0ff */
[----:B------:R-:W-:Y:S01]  /*2c940*/  @P1 STG.E.U16 [R12.64], R18 ;  /* 0x000000120c001986 */ /* 0x000fe2000c101506 */
[----:B------:R-:W-:-:S05]  /*2c950*/  IMAD.WIDE R14, R0, 0x2, R2 ;  /* 0x00000002000e7825 */ /* 0x000fca00078e0202 */
[----:B----4-:R-:W-:Y:S04]  /*2c960*/  @P6 STG.E.U16 [R14.64], R27 ;  /* 0x0000001b0e006986 */ /* 0x010fe8000c101506 */
[----:B------:R-:W1:Y:S04]  /*2c970*/  LDS.128 R12, [R24+0x800] ;  /* 0x00080000180c7984 */ /* 0x000e680000000c00 */
[----:B0-----:R0:W-:Y:S04]  /*2c980*/  STL.64 [R1+0xda0], R10 ;  /* 0x000da00a01007387 */ /* 0x0011e80000100a00 */
[----:B0-----:R-:W2:Y:S04]  /*2c990*/  LDL.LU R10, [R1+0x90] ;  /* 0x00009000010a7983 */ /* 0x001ea80000300800 */
[----:B-1----:R0:W-:Y:S04]  /*2c9a0*/  STL.64 [R1+0xda8], R14 ;  /* 0x000da80e01007387 */ /* 0x0021e80000100a00 */
[----:B0-----:R-:W3:Y:S01]  /*2c9b0*/  LDL R15, [R1+0x764] ;  /* 0x00076400010f7983 */ /* 0x001ee20000100800 */
[----:B------:R-:W-:-:S03]  /*2c9c0*/  PRMT R25, R27, 0x7632, R25 ;  /* 0x000076321b197816 */ /* 0x000fc60000000019 */
[----:B------:R-:W4:Y:S01]  /*2c9d0*/  LDL.LU R27, [R1+0xc0] ;  /* 0x0000c000011b7983 */ /* 0x000f220000300800 */
[----:B------:R-:W-:Y:S01]  /*2c9e0*/  ISETP.LT.AND P4, PT, R23, c[0x0][0x178], !P4 ;  /* 0x00005e0017007a0c */ /* 0x000fe20006781270 */
[C---:B------:R-:W-:Y:S02]  /*2c9f0*/  IMAD.WIDE R16, R0.reuse, 0x2, R28 ;  /* 0x0000000200107825 */ /* 0x040fe400078e021c */
[----:B------:R-:W0:Y:S01]  /*2ca00*/  S2R R11, SR_TID.X ;  /* 0x00000000000b7919 */ /* 0x000e220000002100 */
[----:B------:R-:W-:Y:S02]  /*2ca10*/  IADD3 R18, R0, c[0x0][0x198], RZ ;  /* 0x0000660000127a10 */ /* 0x000fe40007ffe0ff */
[----:B------:R-:W-:Y:S02]  /*2ca20*/  ISETP.LT.AND P6, PT, R7, c[0x0][0x178], !P0 ;  /* 0x00005e0007007a0c */ /* 0x000fe400047c1270 */
[----:B------:R-:W-:-:S05]  /*2ca30*/  IADD3 R19, R26, 0x48, RZ ;  /* 0x000000481a137810 */ /* 0x000fca0007ffe0ff */
[----:B------:R1:W-:Y:S01]  /*2ca40*/  @P4 STG.E.U16 [R16.64], R4 ;  /* 0x0000000410004986 */ /* 0x0003e2000c101506 */
[----:B------:R-:W-:Y:S02]  /*2ca50*/  ISETP.LT.AND P4, PT, R7, c[0x0][0x178], !P5 ;  /* 0x00005e0007007a0c */ /* 0x000fe40006f81270 */
[----:B------:R-:W-:Y:S02]  /*2ca60*/  ISETP.LT.AND P5, PT, R23, c[0x0][0x178], !P5 ;  /* 0x00005e0017007a0c */ /* 0x000fe40006fa1270 */
[----:B------:R-:W-:Y:S02]  /*2ca70*/  IADD3 R20, R26, 0x49, RZ ;  /* 0x000000491a147810 */ /* 0x000fe40007ffe0ff */
[----:B------:R-:W-:Y:S02]  /*2ca80*/  IADD3 R0, R18, c[0x0][0x198], RZ ;  /* 0x0000660012007a10 */ /* 0x000fe40007ffe0ff */
[----:B------:R-:W-:Y:S02]  /*2ca90*/  ISETP.GE.AND P2, PT, R19, c[0x0][0x17c], PT ;  /* 0x00005f0013007a0c */ /* 0x000fe40003f46270 */
[----:B------:R-:W-:Y:S01]  /*2caa0*/  ISETP.GE.AND P1, PT, R20, c[0x0][0x17c], PT ;  /* 0x00005f0014007a0c */ /* 0x000fe20003f26270 */
[----:B-1----:R-:W-:Y:S01]  /*2cab0*/  IMAD.WIDE R16, R18, 0x2, R2 ;  /* 0x0000000212107825 */ /* 0x002fe200078e0202 */
[----:B------:R-:W-:-:S03]  /*2cac0*/  PRMT R4, R4, 0x7632, R4 ;  /* 0x0000763204047816 */ /* 0x000fc60000000004 */
[----:B------:R-:W-:Y:S01]  /*2cad0*/  IMAD.WIDE R18, R18, 0x2, R28 ;  /* 0x0000000212127825 */ /* 0x000fe200078e021c */
[----:B------:R1:W-:Y:S03]  /*2cae0*/  @P4 STG.E.U16 [R16.64], R25 ;  /* 0x0000001910004986 */ /* 0x0003e6000c101506 */
[C---:B------:R-:W-:Y:S01]  /*2caf0*/  IMAD.WIDE R20, R0.reuse, 0x2, R2 ;  /* 0x0000000200147825 */ /* 0x040fe200078e0202 */
[----:B------:R5:W-:Y:S03]  /*2cb00*/  @P5 STG.E.U16 [R18.64], R4 ;  /* 0x0000000412005986 */ /* 0x000be6000c101506 */
[----:B------:R-:W-:Y:S01]  /*2cb10*/  IMAD.WIDE R22, R0, 0x2, R28 ;  /* 0x0000000200167825 */ /* 0x000fe200078e021c */
[----:B------:R-:W-:-:S04]  /*2cb20*/  IADD3 R24, R26, 0x4a, RZ ;  /* 0x0000004a1a187810 */ /* 0x000fc80007ffe0ff */
[----:B------:R-:W-:Y:S02]  /*2cb30*/  ISETP.GE.AND P4, PT, R24, c[0x0][0x17c], PT ;  /* 0x00005f0018007a0c */ /* 0x000fe40003f86270 */
[----:B-1----:R-:W-:Y:S02]  /*2cb40*/  PRMT R25, R8, 0x7632, R25 ;  /* 0x0000763208197816 */ /* 0x002fe40000000019 */
[----:B------:R-:W-:Y:S02]  /*2cb50*/  IADD3 R24, R26, 0x4c, RZ ;  /* 0x0000004c1a187810 */ /* 0x000fe40007ffe0ff */
[----:B------:R-:W-:Y:S01]  /*2cb60*/  ISETP.LT.AND P5, PT, R7, c[0x0][0x178], !P2 ;  /* 0x00005e0007007a0c */ /* 0x000fe200057a1270 */
[----:B--2---:R0:W-:Y:S01]  /*2cb70*/  @P6 STG.E.U16 [R20.64], R10 ;  /* 0x0000000a14006986 */ /* 0x0041e2000c101506 */
[----:B-----5:R-:W-:Y:S02]  /*2cb80*/  PRMT R4, R10, 0x7632, R4 ;  /* 0x000076320a047816 */ /* 0x020fe40000000004 */
[C---:B0-----:R-:W-:Y:S01]  /*2cb90*/  LOP3.LUT R10, R11.reuse, 0x7f, RZ, 0xc0, !PT ;  /* 0x0000007f0b0a7812 */ /* 0x041fe200078ec0ff */
[----:B------:R-:W-:-:S05]  /*2cba0*/  IMAD.SHL.U32 R11, R11, 0x800, RZ ;  /* 0x000008000b0b7824 */ /* 0x000fca00078e00ff */
[----:B------:R-:W-:-:S05]  /*2cbb0*/  LOP3.LUT R11, R11, 0x3000, RZ, 0xc0, !PT ;  /* 0x000030000b0b7812 */ /* 0x000fca00078ec0ff */
[----:B------:R-:W-:-:S05]  /*2cbc0*/  IMAD R11, R10, 0x10, R11 ;  /* 0x000000100a0b7824 */ /* 0x000fca00078e020b */
[----:B------:R-:W-:-:S05]  /*2cbd0*/  LOP3.LUT R11, R11, 0x20, RZ, 0x3c, !PT ;  /* 0x000000200b0b7812 */ /* 0x000fca00078e3cff */
[----:B------:R-:W0:Y:S01]  /*2cbe0*/  LDS.128 R16, [R11+0x800] ;  /* 0x000800000b107984 */ /* 0x000e220000000c00 */
[----:B---3--:R-:W-:Y:S02]  /*2cbf0*/  ISETP.LT.AND P0, PT, R15, c[0x0][0x178], !P0 ;  /* 0x00005e000f007a0c */ /* 0x008fe40004701270 */
[----:B------:R-:W-:-:S11]  /*2cc00*/  IADD3 R20, R0, c[0x0][0x198], RZ ;  /* 0x0000660000147a10 */ /* 0x000fd60007ffe0ff */
[----:B------:R1:W-:Y:S01]  /*2cc10*/  @P0 STG.E.U16 [R22.64], R8 ;  /* 0x0000000816000986 */ /* 0x0003e2000c101506 */
[----:B------:R-:W-:Y:S01]  /*2cc20*/  ISETP.LT.AND P0, PT, R7, c[0x0][0x178], !P3 ;  /* 0x00005e0007007a0c */ /* 0x000fe20005f01270 */
[----:B-1----:R-:W-:Y:S01]  /*2cc30*/  IMAD.WIDE R22, R20, 0x2, R2 ;  /* 0x0000000214167825 */ /* 0x002fe200078e0202 */
[----:B------:R-:W-:-:S11]  /*2cc40*/  IADD3 R8, R26, 0x4b, RZ ;  /* 0x0000004b1a087810 */ /* 0x000fd60007ffe0ff */
[----:B------:R1:W-:Y:S01]  /*2cc50*/  @P0 STG.E.U16 [R22.64], R4 ;  /* 0x0000000416000986 */ /* 0x0003e2000c101506 */
[C---:B------:R-:W-:Y:S02]  /*2cc60*/  ISETP.LT.AND P3, PT, R15.reuse, c[0x0][0x178], !P3 ;  /* 0x00005e000f007a0c */ /* 0x040fe40005f61270 */
[----:B-1----:R-:W-:Y:S02]  /*2cc70*/  IADD3 R4, R26, 0x4d, RZ ;  /* 0x0000004d1a047810 */ /* 0x002fe40007ffe0ff */
[----:B------:R-:W1:Y:S04]  /*2cc80*/  S2R R26, SR_TID.X ;  /* 0x00000000001a7919 */ /* 0x000e680000002100 */
[----:B0-----:R0:W-:Y:S01]  /*2cc90*/  STL.64 [R1+0xdb0], R18 ;  /* 0x000db01201007387 */ /* 0x0011e20000100a00 */
[C---:B------:R-:W-:Y:S01]  /*2cca0*/  IADD3 R0, R20.reuse, c[0x0][0x198], RZ ;  /* 0x0000660014007a10 */ /* 0x040fe20007ffe0ff */
[----:B------:R-:W-:Y:S01]  /*2ccb0*/  IMAD.WIDE R20, R20, 0x2, R28 ;  /* 0x0000000214147825 */ /* 0x000fe200078e021c */
[----:B------:R-:W-:Y:S01]  /*2ccc0*/  ISETP.LT.AND P2, PT, R15, c[0x0][0x178], !P2 ;  /* 0x00005e000f007a0c */ /* 0x000fe20005741270 */
[----:B------:R-:W2:Y:S04]  /*2ccd0*/  LDL.LU R10, [R1+0xb0] ;  /* 0x0000b000010a7983 */ /* 0x000ea80000300800 */
[----:B0-----:R-:W0:Y:S01]  /*2cce0*/  S2R R19, SR_TID.X ;  /* 0x0000000000137919 */ /* 0x001e220000002100 */
[----:B------:R-:W-:-:S03]  /*2ccf0*/  IMAD.WIDE R22, R0, 0x2, R2 ;  /* 0x0000000200167825 */ /* 0x000fc600078e0202 */
[----:B------:R3:W-:Y:S01]  /*2cd00*/  @P3 STG.E.U16 [R20.64], R25 ;  /* 0x0000001914003986 */ /* 0x0007e2000c101506 */
[----:B------:R-:W-:Y:S01]  /*2cd10*/  ISETP.LT.AND P3, PT, R7, c[0x0][0x178], !P1 ;  /* 0x00005e0007007a0c */ /* 0x000fe20004f61270 */
[----:B-1----:R-:W-:Y:S01]  /*2cd20*/  IMAD.SHL.U32 R11, R26, 0x800, RZ ;  /* 0x000008001a0b7824 */ /* 0x002fe200078e00ff */
[----:B------:R-:W-:Y:S01]  /*2cd30*/  ISETP.GE.AND P6, PT, R8, c[0x0][0x17c], PT ;  /* 0x00005f0008007a0c */ /* 0x000fe20003fc6270 */
[----:B----4-:R1:W-:Y:S01]  /*2cd40*/  @P5 STG.E.U16 [R22.64], R27 ;  /* 0x0000001b16005986 */ /* 0x0103e2000c101506 */
[----:B------:R-:W-:Y:S01]  /*2cd50*/  LOP3.LUT R14, R26, 0x7f, RZ, 0xc0, !PT ;  /* 0x0000007f1a0e7812 */ /* 0x000fe200078ec0ff */
[C---:B---3--:R-:W-:Y:S01]  /*2cd60*/  IMAD.WIDE R20, R0.reuse, 0x2, R28 ;  /* 0x0000000200147825 */ /* 0x048fe200078e021c */
[----:B------:R-:W-:Y:S02]  /*2cd70*/  IADD3 R0, R0, c[0x0][0x198], RZ ;  /* 0x0000660000007a10 */ /* 0x000fe40007ffe0ff */
[----:B------:R-:W-:Y:S02]  /*2cd80*/  PRMT R8, R27, 0x7632, R8 ;  /* 0x000076321b087816 */ /* 0x000fe40000000008 */
[----:B------:R-:W-:Y:S01]  /*2cd90*/  LOP3.LUT R11, R11, 0x3000, RZ, 0xc0, !PT ;  /* 0x000030000b0b7812 */ /* 0x000fe200078ec0ff */
[----:B-1----:R-:W-:Y:S01]  /*2cda0*/  IMAD.WIDE R26, R0, 0x2, R2 ;  /* 0x00000002001a7825 */ /* 0x002fe200078e0202 */
[----:B------:R-:W-:Y:S03]  /*2cdb0*/  @P2 STG.E.U16 [R20.64], R12 ;  /* 0x0000000c14002986 */ /* 0x000fe6000c101506 */
[----:B------:R-:W-:Y:S01]  /*2cdc0*/  IMAD R11, R14, 0x10, R11 ;  /* 0x000000100e0b7824 */ /* 0x000fe200078e020b */
[----:B------:R1:W-:Y:S01]  /*2cdd0*/  @P3 STG.E.U16 [R26.64], R8 ;  /* 0x000000081a003986 */ /* 0x0003e2000c101506 */
[----:B0-----:R-:W-:-:S03]  /*2cde0*/  LOP3.LUT R14, R19, 0x7f, RZ, 0xc0, !PT ;  /* 0x0000007f130e7812 */ /* 0x001fc600078ec0ff */
[----:B------:R-:W-:Y:S02]  /*2cdf0*/  LOP3.LUT R11, R11, 0x40, RZ, 0x3c, !PT ;  /* 0x000000400b0b7812 */ /* 0x000fe400078e3cff */
[----:B------:R-:W-:-:S03]  /*2ce00*/  ISETP.LT.AND P1, PT, R15, c[0x0][0x178], !P1 ;  /* 0x00005e000f007a0c */ /* 0x000fc60004f21270 */
[----:B------:R0:W3:Y:S01]  /*2ce10*/  LDS.128 R20, [R11+0x800] ;  /* 0x000800000b147984 */ /* 0x0000e20000000c00 */
[----:B-1----:R-:W-:-:S05]  /*2ce20*/  IMAD.SHL.U32 R27, R19, 0x800, RZ ;  /* 0x00000800131b7824 */ /* 0x002fca00078e00ff */
[----:B------:R-:W-:Y:S01]  /*2ce30*/  LOP3.LUT R27, R27, 0x3000, RZ, 0xc0, !PT ;  /* 0x000030001b1b7812 */ /* 0x000fe200078ec0ff */
[----:B0-----:R-:W4:Y:S04]  /*2ce40*/  LDL.LU R11, [R1+0xa0] ;  /* 0x0000a000010b7983 */ /* 0x001f280000300800 */
[----:B------:R-:W-:Y:S01]  /*2ce50*/  IMAD R27, R14, 0x10, R27 ;  /* 0x000000100e1b7824 */ /* 0x000fe200078e021b */
[----:B------:R-:W-:Y:S01]  /*2ce60*/  ISETP.GE.AND P0, PT, R24, c[0x0][0x17c], PT ;  /* 0x00005f0018007a0c */ /* 0x000fe20003f06270 */
[----:B------:R-:W-:Y:S01]  /*2ce70*/  IMAD.WIDE R24, R0, 0x2, R28 ;  /* 0x0000000200187825 */ /* 0x000fe200078e021c */
[----:B------:R-:W-:Y:S02]  /*2ce80*/  PRMT R12, R12, 0x7632, R12 ;  /* 0x000076320c0c7816 */ /* 0x000fe4000000000c */
[----:B------:R-:W-:-:S03]  /*2ce90*/  LOP3.LUT R27, R27, 0x60, RZ, 0x3c, !PT ;  /* 0x000000601b1b7812 */ /* 0x000fc600078e3cff */
[----:B------:R-:W-:Y:S04]  /*2cea0*/  @P1 STG.E.U16 [R24.64], R12 ;  /* 0x0000000c18001986 */ /* 0x000fe8000c101506 */
[----:B------:R-:W0:Y:S04]  /*2ceb0*/  LDS.128 R24, [R27+0x800] ;  /* 0x000800001b187984 */ /* 0x000e280000000c00 */
[----:B---3--:R1:W-:Y:S04]  /*2cec0*/  STL [R1+0xd94], R23 ;  /* 0x000d941701007387 */ /* 0x0083e80000100800 */
[----:B-1----:R-:W3:Y:S04]  /*2ced0*/  LDL.LU R23, [R1+0x75c] ;  /* 0x00075c0001177983 */ /* 0x002ee80000300800 */
[----:B0-----:R0:W-:Y:S04]  /*2cee0*/  STL [R1+0xd90], R27 ;  /* 0x000d901b01007387 */ /* 0x0011e80000100800 */
[----:B0-----:R-:W5:Y:S01]  /*2cef0*/  LDL.LU R27, [R1+0x764] ;  /* 0x00076400011b7983 */ /* 0x001f620000300800 */
[----:B------:R-:W-:-:S02]  /*2cf00*/  ISETP.LT.AND P2, PT, R7, c[0x0][0x178], !P4 ;  /* 0x00005e0007007a0c */ /* 0x000fc40006741270 */
[----:B------:R-:W-:Y:S02]  /*2cf10*/  ISETP.LT.AND P4, PT, R15, c[0x0][0x178], !P4 ;  /* 0x00005e000f007a0c */ /* 0x000fe40006781270 */
[----:B------:R-:W-:Y:S02]  /*2cf20*/  IADD3 R0, R0, c[0x0][0x198], RZ ;  /* 0x0000660000007a10 */ /* 0x000fe40007ffe0ff */
[----:B------:R-:W-:Y:S02]  /*2cf30*/  ISETP.LT.AND P1, PT, R7, c[0x0][0x178], !P6 ;  /* 0x00005e0007007a0c */ /* 0x000fe40007721270 */
[----:B------:R-:W-:Y:S01]  /*2cf40*/  ISETP.GE.AND P5, PT, R4, c[0x0][0x17c], PT ;  /* 0x00005f0004007a0c */ /* 0x000fe20003fa6270 */
[----:B------:R-:W-:Y:S01]  /*2cf50*/  IMAD.WIDE R18, R0, 0x2, R2 ;  /* 0x0000000200127825 */ /* 0x000fe200078e0202 */
[----:B------:R-:W-:-:S03]  /*2cf60*/  ISETP.LT.AND P6, PT, R15, c[0x0][0x178], !P6 ;  /* 0x00005e000f007a0c */ /* 0x000fc600077c1270 */
[C---:B------:R-:W-:Y:S01]  /*2cf70*/  IMAD.WIDE R14, R0.reuse, 0x2, R28 ;  /* 0x00000002000e7825 */ /* 0x040fe200078e021c */
[----:B------:R-:W-:Y:S02]  /*2cf80*/  IADD3 R0, R0, c[0x0][0x198], RZ ;  /* 0x0000660000007a10 */ /* 0x000fe40007ffe0ff */
[----:B------:R-:W-:Y:S01]  /*2cf90*/  PRMT R12, R16, 0x7632, R12 ;  /* 0x00007632100c7816 */ /* 0x000fe2000000000c */
[----:B------:R-:W-:Y:S04]  /*2cfa0*/  STL.64 [R1+0xdc8], R16 ;  /* 0x000dc81001007387 */ /* 0x000fe80000100a00 */
[----:B--2---:R0:W-:Y:S01]  /*2cfb0*/  @P2 STG.E.U16 [R18.64], R10 ;  /* 0x0000000a12002986 */ /* 0x0041e2000c101506 */
[----:B------:R-:W-:-:S03]  /*2cfc0*/  PRMT R8, R10, 0x7632, R8 ;  /* 0x000076320a087816 */ /* 0x000fc60000000008 */
[----:B------:R1:W-:Y:S01]  /*2cfd0*/  @P4 STG.E.U16 [R14.64], R16 ;  /* 0x000000100e004986 */ /* 0x0003e2000c101506 */
[C---:B------:R-:W-:Y:S01]  /*2cfe0*/  ISETP.LT.AND P4, PT, R7.reuse, c[0x0][0x178], !P0 ;  /* 0x00005e0007007a0c */ /* 0x040fe20004781270 */
[C---:B0-----:R-:W-:Y:S02]  /*2cff0*/  IMAD.WIDE R18, R0.reuse, 0x2, R2 ;  /* 0x0000000200127825 */ /* 0x041fe400078e0202 */
[----:B------:R-:W2:Y:S02]  /*2d000*/  LDL.LU R10, [R1+0x50] ;  /* 0x00005000010a7983 */ /* 0x000ea40000300800 */
[----:B-1----:R-:W-:Y:S02]  /*2d010*/  IMAD.WIDE R14, R0, 0x2, R28 ;  /* 0x00000002000e7825 */ /* 0x002fe400078e021c */
[----:B------:R-:W-:Y:S04]  /*2d020*/  @P1 STG.E.U16 [R18.64], R8 ;  /* 0x0000000812001986 */ /* 0x000fe8000c101506 */
[----:B------:R0:W-:Y:S01]  /*2d030*/  @P6 STG.E.U16 [R14.64], R12 ;  /* 0x0000000c0e006986 */ /* 0x0001e2000c101506 */
[----:B------:R-:W-:-:S02]  /*2d040*/  ISETP.LT.AND P6, PT, R7, c[0x0][0x178], !P5 ;  /* 0x00005e0007007a0c */ /* 0x000fc40006fc1270 */
[----:B---3--:R-:W-:-:S04]  /*2d050*/  IADD3 R4, R23, 0x4e, RZ ;  /* 0x0000004e17047810 */ /* 0x008fc80007ffe0ff */
[----:B------:R-:W-:Y:S02]  /*2d060*/  ISETP.GE.AND P3, PT, R4, c[0x0][0x17c], PT ;  /* 0x00005f0004007a0c */ /* 0x000fe40003f66270 */
[----:B------:R-:W-:-:S04]  /*2d070*/  IADD3 R4, R23, 0x4f, RZ ;  /* 0x0000004f17047810 */ /* 0x000fc80007ffe0ff */
[----:B------:R-:W-:Y:S02]  /*2d080*/  ISETP.GE.AND P2, PT, R4, c[0x0][0x17c], PT ;  /* 0x00005f0004007a0c */ /* 0x000fe40003f46270 */
[----:B------:R-:W-:Y:S02]  /*2d090*/  IADD3 R4, R0, c[0x0][0x198], RZ ;  /* 0x0000660000047a10 */ /* 0x000fe40007ffe0ff */
[----:B------:R-:W-:-:S03]  /*2d0a0*/  IADD3 R0, R23, 0x50, RZ ;  /* 0x0000005017007810 */ /* 0x000fc60007ffe0ff */
[----:B0-----:R-:W-:Y:S01]  /*2d0b0*/  IMAD.WIDE R14, R4, 0x2, R2 ;  /* 0x00000002040e7825 */ /* 0x001fe200078e0202 */
[----:B------:R-:W-:Y:S02]  /*2d0c0*/  ISETP.GE.AND P1, PT, R0, c[0x0][0x17c], PT ;  /* 0x00005f0000007a0c */ /* 0x000fe40003f26270 */
[C---:B------:R-:W-:Y:S02]  /*2d0d0*/  IADD3 R0, R4.reuse, c[0x0][0x198], RZ ;  /* 0x0000660004007a10 */ /* 0x040fe40007ffe0ff */
[----:B-----5:R-:W-:Y:S01]  /*2d0e0*/  ISETP.LT.AND P0, PT, R27, c[0x0][0x178], !P0 ;  /* 0x00005e001b007a0c */ /* 0x020fe20004701270 */
[----:B----4-:R0:W-:Y:S01]  /*2d0f0*/  @P4 STG.E.U16 [R14.64], R11 ;  /* 0x0000000b0e004986 */ /* 0x0101e2000c101506 */
[----:B------:R-:W-:Y:S01]  /*2d100*/  IMAD.WIDE R16, R4, 0x2, R28 ;  /* 0x0000000204107825 */ /* 0x000fe200078e021c */
[----:B------:R-:W-:-:S03]  /*2d110*/  PRMT R4, R11, 0x7632, R4 ;  /* 0x000076320b047816 */ /* 0x000fc60000000004 */
[----:B0-----:R-:W-:-:S07]  /*2d120*/  IMAD.WIDE R14, R0, 0x2, R2 ;  /* 0x00000002000e7825 */ /* 0x001fce00078e0202 */
[----:B------:R-:W-:Y:S04]  /*2d130*/  @P0 STG.E.U16 [R16.64], R20 ;  /* 0x0000001410000986 */ /* 0x000fe8000c101506 */
[----:B------:R0:W-:Y:S04]  /*2d140*/  @P6 STG.E.U16 [R14.64], R4 ;  /* 0x000000040e006986 */ /* 0x0001e8000c101506 */
[----:B0-----:R-:W3:Y:S04]  /*2d150*/  LDL.LU R14, [R1+0x44] ;  /* 0x00004400010e7983 */ /* 0x001ee80000300800 */
[----:B------:R-:W4:Y:S04]  /*2d160*/  LDL.LU R11, [R1+0x24] ;  /* 0x00002400010b7983 */ /* 0x000f280000300800 */
[----:B------:R0:W-:Y:S04]  /*2d170*/  STL.64 [R1+0xdd0], R20 ;  /* 0x000dd01401007387 */ /* 0x0001e80000100a00 */
[----:B------:R-:W5:Y:S01]  /*2d180*/  LDL.LU R15, [R1+0x64] ;  /* 0x00006400010f7983 */ /* 0x000f620000300800 */
[----:B------:R-:W-:-:S02]  /*2d190*/  ISETP.LT.AND P5, PT, R27, c[0x0][0x178], !P5 ;  /* 0x00005e001b007a0c */ /* 0x000fc40006fa1270 */
[----:B------:R-:W-:Y:S02]  /*2d1a0*/  ISETP.LT.AND P0, PT, R7, c[0x0][0x178], !P3 ;  /* 0x00005e0007007a0c */ /* 0x000fe40005f01270 */
[----:B------:R-:W-:Y:S02]  /*2d1b0*/  IADD3 R4, R0, c[0x0][0x198], RZ ;  /* 0x0000660000047a10 */ /* 0x000fe40007ffe0ff */
[----:B------:R-:W-:Y:S01]  /*2d1c0*/  PRMT R12, R20, 0x7632, R12 ;  /* 0x00007632140c7816 */ /* 0x000fe2000000000c */
[----:B0-----:R-:W-:Y:S01]  /*2d1d0*/  IMAD.WIDE R20, R0, 0x2, R28 ;  /* 0x0000000200147825 */ /* 0x001fe200078e021c */
[----:B------:R-:W-:-:S03]  /*2d1e0*/  ISETP.LT.AND P3, PT, R27, c[0x0][0x178], !P3 ;  /* 0x00005e001b007a0c */ /* 0x000fc60005f61270 */
[C---:B------:R-:W-:Y:S01]  /*2d1f0*/  IMAD.WIDE R18, R4.reuse, 0x2, R2 ;  /* 0x0000000204127825 */ /* 0x040fe200078e0202 */
[----:B------:R-:W-:Y:S01]  /*2d200*/  IADD3 R0, R23, 0x53, RZ ;  /* 0x0000005317007810 */ /* 0x000fe20007ffe0ff */
[----:B------:R0:W-:Y:S02]  /*2d210*/  @P5 STG.E.U16 [R20.64], R12 ;  /* 0x0000000c14005986 */ /* 0x0001e4000c101506 */
[C---:B------:R-:W-:Y:S01]  /*2d220*/  IMAD.WIDE R16, R4.reuse, 0x2, R28 ;  /* 0x0000000204107825 */ /* 0x040fe200078e021c */
[----:B------:R-:W-:Y:S02]  /*2d230*/  IADD3 R4, R4, c[0x0][0x198], RZ ;  /* 0x0000660004047a10 */ /* 0x000fe40007ffe0ff */
[----:B------:R-:W-:Y:S02]  /*2d240*/  ISETP.GE.AND P5, PT, R0, c[0x0][0x17c], PT ;  /* 0x00005f0000007a0c */ /* 0x000fe40003fa6270 */
[C---:B------:R-:W-:Y:S01]  /*2d250*/  IADD3 R0, R4.reuse, c[0x0][0x198], RZ ;  /* 0x0000660004007a10 */ /* 0x040fe20007ffe0ff */
[----:B0-----:R-:W-:Y:S01]  /*2d260*/  IMAD.WIDE R20, R4, 0x2, R2 ;  /* 0x0000000204147825 */ /* 0x001fe200078e0202 */
[----:B--2---:R0:W-:Y:S01]  /*2d270*/  @P0 STG.E.U16 [R18.64], R10 ;  /* 0x0000000a12000986 */ /* 0x0041e2000c101506 */
[----:B------:R-:W-:-:S02]  /*2d280*/  ISETP.LT.AND P0, PT, R7, c[0x0][0x178], !P2 ;  /* 0x00005e0007007a0c */ /* 0x000fc40005701270 */
[----:B------:R-:W-:Y:S01]  /*2d290*/  ISETP.LT.AND P2, PT, R27, c[0x0][0x178], !P2 ;  /* 0x00005e001b007a0c */ /* 0x000fe20005741270 */
[----:B------:R1:W-:Y:S01]  /*2d2a0*/  @P3 STG.E.U16 [R16.64], R24 ;  /* 0x0000001810003986 */ /* 0x0003e2000c101506 */
[----:B------:R-:W-:Y:S01]  /*2d2b0*/  PRMT R12, R10, 0x7632, R12 ;  /* 0x000076320a0c7816 */ /* 0x000fe2000000000c */
[----:B0-----:R-:W-:Y:S01]  /*2d2c0*/  IMAD.WIDE R18, R0, 0x2, R2 ;  /* 0x0000000200127825 */ /* 0x001fe200078e0202 */
[----:B-1----:R-:W-:-:S03]  /*2d2d0*/  PRMT R24, R24, 0x7632, R24 ;  /* 0x0000763218187816 */ /* 0x002fc60000000018 */
[----:B------:R-:W-:-:S04]  /*2d2e0*/  IMAD.WIDE R16, R4, 0x2, R28 ;  /* 0x0000000204107825 */ /* 0x000fc800078e021c */
[----:B------:R0:W-:Y:S04]  /*2d2f0*/  @P0 STG.E.U16 [R20.64], R12 ;  /* 0x0000000c14000986 */ /* 0x0001e8000c101506 */
[----:B------:R1:W-:Y:S04]  /*2d300*/  @P2 STG.E.U16 [R16.64], R24 ;  /* 0x0000001810002986 */ /* 0x0003e8000c101506 */
[----:B-----5:R-:W-:Y:S04]  /*2d310*/  STL [R1+0xdb8], R15 ;  /* 0x000db80f01007387 */ /* 0x020fe80000100800 */
[----:B------:R-:W2:Y:S04]  /*2d320*/  LDL.LU R10, [R1+0x34] ;  /* 0x00003400010a7983 */ /* 0x000ea80000300800 */
[----:B------:R-:W-:Y:S04]  /*2d330*/  STL.64 [R1+0x8], R18 ;  /* 0x0000081201007387 */ /* 0x000fe80000100a00 */
[----:B0-----:R-:W3:Y:S04]  /*2d340*/  LDL.LU.64 R20, [R1+0xdd0] ;  /* 0x000dd00001147983 */ /* 0x001ee80000300a00 */
[----:B-1----:R-:W4:Y:S04]  /*2d350*/  LDL.LU.64 R16, [R1+0xdc8] ;  /* 0x000dc80001107983 */ /* 0x002f280000300a00 */
[----:B------:R0:W-:Y:S04]  /*2d360*/  STL.64 [R1+0xdc0], R24 ;  /* 0x000dc01801007387 */ /* 0x0001e80000100a00 */
[----:B0-----:R-:W5:Y:S01]  /*2d370*/  LDL.LU.64 R24, [R1+0x8] ;  /* 0x0000080001187983 */ /* 0x001f620000300a00 */
[----:B------:R-:W-:-:S02]  /*2d380*/  ISETP.LT.AND P3, PT, R7, c[0x0][0x178], !P1 ;  /* 0x00005e0007007a0c */ /* 0x000fc40004f61270 */
[----:B------:R-:W-:Y:S02]  /*2d390*/  ISETP.LT.AND P1, PT, R27, c[0x0][0x178], !P1 ;  /* 0x00005e001b007a0c */ /* 0x000fe40004f21270 */
[----:B------:R-:W-:Y:S01]  /*2d3a0*/  IADD3 R8, R23, 0x51, RZ ;  /* 0x0000005117087810 */ /* 0x000fe20007ffe0ff */
[----:B------:R-:W-:-:S03]  /*2d3b0*/  IMAD.WIDE R18, R0, 0x2, R28 ;  /* 0x0000000200127825 */ /* 0x000fc600078e021c */
[----:B------:R-:W-:Y:S02]  /*2d3c0*/  ISETP.GE.AND P4, PT, R8, c[0x0][0x17c], PT ;  /* 0x00005f0008007a0c */ /* 0x000fe40003f86270 */
[----:B------:R-:W-:-:S04]  /*2d3d0*/  IADD3 R8, R23, 0x52, RZ ;  /* 0x0000005217087810 */ /* 0x000fc80007ffe0ff */
[----:B------:R-:W-:Y:S02]  /*2d3e0*/  ISETP.GE.AND P6, PT, R8, c[0x0][0x17c], PT ;  /* 0x00005f0008007a0c */ /* 0x000fe40003fc6270 */
[----:B------:R-:W-:-:S04]  /*2d3f0*/  IADD3 R8, R23, 0x54, RZ ;  /* 0x0000005417087810 */ /* 0x000fc80007ffe0ff */
[----:B------:R-:W-:Y:S02]  /*2d400*/  ISETP.GE.AND P0, PT, R8, c[0x0][0x17c], PT ;  /* 0x00005f0008007a0c */ /* 0x000fe40003f06270 */
[----:B------:R-:W-:Y:S02]  /*2d410*/  IADD3 R8, R0, c[0x0][0x198], RZ ;  /* 0x0000660000087a10 */ /* 0x000fe40007ffe0ff */
[----:B---3--:R-:W-:Y:S02]  /*2d420*/  PRMT R20, R14, 0x7632, R20 ;  /* 0x000076320e147816 */ /* 0x008fe40000000014 */
[----:B----4-:R-:W-:Y:S01]  /*2d430*/  PRMT R16, R11, 0x7632, R16 ;  /* 0x000076320b107816 */ /* 0x010fe20000000010 */
[----:B-----5:R0:W-:Y:S04]  /*2d440*/  @P3 STG.E.U16 [R24.64], R14 ;  /* 0x0000000e18003986 */ /* 0x0201e8000c101506 */
[----:B------:R1:W-:Y:S01]  /*2d450*/  @P1 STG.E.U16 [R18.64], R11 ;  /* 0x0000000b12001986 */ /* 0x0003e2000c101506 */
[----:B------:R-:W-:-:S02]  /*2d460*/  ISETP.LT.AND P1, PT, R7, c[0x0][0x178], !P4 ;  /* 0x00005e0007007a0c */ /* 0x000fc40006721270 */
[----:B------:R-:W-:Y:S01]  /*2d470*/  ISETP.LT.AND P4, PT, R27, c[0x0][0x178], !P4 ;  /* 0x00005e001b007a0c */ /* 0x000fe20006781270 */
[----:B0-----:R-:W-:-:S04]  /*2d480*/  IMAD.WIDE R24, R8, 0x2, R2 ;  /* 0x0000000208187825 */ /* 0x001fc800078e0202 */
[----:B------:R-:W-:Y:S01]  /*2d490*/  IMAD.WIDE R14, R8, 0x2, R28 ;  /* 0x00000002080e7825 */ /* 0x000fe200078e021c */
[----:B-1----:R-:W3:Y:S05]  /*2d4a0*/  LDL.LU R11, [R1+0x84] ;  /* 0x00008400010b7983 */ /* 0x002eea0000300800 */
[----:B------:R0:W-:Y:S04]  /*2d4b0*/  @P1 STG.E.U16 [R24.64], R20 ;  /* 0x0000001418001986 */ /* 0x0001e8000c101506 */
[----:B------:R1:W-:Y:S04]  /*2d4c0*/  @P4 STG.E.U16 [R14.64], R16 ;  /* 0x000000100e004986 */ /* 0x0003e8000c101506 */
[----:B0-----:R-:W4:Y:S04]  /*2d4d0*/  LDL.LU.64 R24, [R1+0xdc0] ;  /* 0x000dc00001187983 */ /* 0x001f280000300a00 */
[----:B-1----:R-:W5:Y:S01]  /*2d4e0*/  LDL.LU R15, [R1+0xdb8] ;  /* 0x000db800010f7983 */ /* 0x002f620000300800 */
[----:B------:R-:W-:-:S02]  /*2d4f0*/  ISETP.LT.AND P2, PT, R7, c[0x0][0x178], !P6 ;  /* 0x00005e0007007a0c */ /* 0x000fc40007741270 */
[----:B------:R-:W-:Y:S02]  /*2d500*/  IADD3 R0, R8, c[0x0][0x198], RZ ;  /* 0x0000660008007a10 */ /* 0x000fe40007ffe0ff */
[----:B------:R-:W-:-:S03]  /*2d510*/  ISETP.LT.AND P6, PT, R27, c[0x0][0x178], !P6 ;  /* 0x00005e001b007a0c */ /* 0x000fc600077c1270 */
[----:B------:R-:W-:Y:S01]  /*2d520*/  IMAD.WIDE R18, R0, 0x2, R2 ;  /* 0x0000000200127825 */ /* 0x000fe200078e0202 */
[----:B------:R-:W-:Y:S02]  /*2d530*/  ISETP.LT.AND P4, PT, R7, c[0x0][0x178], !P5 ;  /* 0x00005e0007007a0c */ /* 0x000fe40006f81270 */
[----:B------:R-:W-:Y:S02]  /*2d540*/  IADD3 R12, R23, 0x56, RZ ;  /* 0x00000056170c7810 */ /* 0x000fe40007ffe0ff */
[----:B--2---:R-:W-:Y:S02]  /*2d550*/  PRMT R8, R10, 0x7632, R8 ;  /* 0x000076320a087816 */ /* 0x004fe40000000008 */
[----:B------:R-:W-:Y:S02]  /*2d560*/  ISETP.LT.AND P5, PT, R27, c[0x0][0x178], !P5 ;  /* 0x00005e001b007a0c */ /* 0x000fe40006fa1270 */
[----:B------:R-:W-:Y:S02]  /*2d570*/  ISETP.GE.AND P1, PT, R12, c[0x0][0x17c], PT ;  /* 0x00005f000c007a0c */ /* 0x000fe40003f26270 */
[----:B------:R-:W-:Y:S01]  /*2d580*/  IADD3 R4, R23, 0x55, RZ ;  /* 0x0000005517047810 */ /* 0x000fe20007ffe0ff */
[----:B-----5:R0:W-:Y:S01]  /*2d590*/  @P2 STG.E.U16 [R18.64], R15 ;  /* 0x0000000f12002986 */ /* 0x0201e2000c101506 */
[----:B------:R-:W-:Y:S01]  /*2d5a0*/  PRMT R12, R15, 0x7632, R12 ;  /* 0x000076320f0c7816 */ /* 0x000fe2000000000c */
[C---:B0-----:R-:W-:Y:S01]  /*2d5b0*/  IMAD.WIDE R18, R0.reuse, 0x2, R28 ;  /* 0x0000000200127825 */ /* 0x041fe200078e021c */
[----:B------:R-:W-:-:S04]  /*2d5c0*/  IADD3 R0, R0, c[0x0][0x198], RZ ;  /* 0x0000660000007a10 */ /* 0x000fc80007ffe0ff */
[----:B------:R0:W-:Y:S01]  /*2d5d0*/  @P6 STG.E.U16 [R18.64], R10 ;  /* 0x0000000a12006986 */ /* 0x0001e2000c101506 */
[----:B------:R-:W-:Y:S01]  /*2d5e0*/  ISETP.LT.AND P6, PT, R7, c[0x0][0x178], !P0 ;  /* 0x00005e0007007a0c */ /* 0x000fe200047c1270 */
[C---:B------:R-:W-:Y:S02]  /*2d5f0*/  IMAD.WIDE R14, R0.reuse, 0x2, R28 ;  /* 0x00000002000e7825 */ /* 0x040fe400078e021c */
[----:B0-----:R-:W2:Y:S02]  /*2d600*/  LDL.LU R10, [R1+0x94] ;  /* 0x00009400010a7983 */ /* 0x001ea40000300800 */
[C---:B------:R-:W-:Y:S01]  /*2d610*/  IMAD.WIDE R18, R0.reuse, 0x2, R2 ;  /* 0x0000000200127825 */ /* 0x040fe200078e0202 */
[----:B------:R-:W-:-:S04]  /*2d620*/  IADD3 R0, R0, c[0x0][0x198], RZ ;  /* 0x0000660000007a10 */ /* 0x000fc80007ffe0ff */
[----:B------:R0:W-:Y:S04]  /*2d630*/  @P4 STG.E.U16 [R18.64], R12 ;  /* 0x0000000c12004986 */ /* 0x0001e8000c101506 */
[----:B------:R3:W-:Y:S01]  /*2d640*/  @P5 STG.E.U16 [R14.64], R8 ;  /* 0x000000080e005986 */ /* 0x0007e2000c101506 */
[----:B0-----:R-:W-:Y:S01]  /*2d650*/  IMAD.WIDE R18, R0, 0x2, R2 ;  /* 0x0000000200127825 */ /* 0x001fe200078e0202 */
[----:B---3--:R-:W-:-:S04]  /*2d660*/  PRMT R8, R11, 0x7632, R8 ;  /* 0x000076320b087816 */ /* 0x008fc80000000008 */
[----:B------:R0:W-:Y:S04]  /*2d670*/  @P6 STG.E.U16 [R18.64], R11 ;  /* 0x0000000b12006986 */ /* 0x0001e8000c101506 */
[----:B0-----:R-:W3:Y:S04]  /*2d680*/  LDL.LU.64 R18, [R1+0xdb0] ;  /* 0x000db00001127983 */ /* 0x001ee80000300a00 */
[----:B------:R-:W5:Y:S01]  /*2d690*/  LDL.LU R11, [R1+0xc4] ;  /* 0x0000c400010b7983 */ /* 0x000f620000300800 */
[----:B------:R-:W-:Y:S02]  /*2d6a0*/  ISETP.LT.AND P0, PT, R27, c[0x0][0x178], !P0 ;  /* 0x00005e001b007a0c */ /* 0x000fe40004701270 */
[----:B------:R-:W-:-:S02]  /*2d6b0*/  ISETP.GE.AND P3, PT, R4, c[0x0][0x17c], PT ;  /* 0x00005f0004007a0c */ /* 0x000fc40003f66270 */
[----:B------:R-:W-:Y:S02]  /*2d6c0*/  IADD3 R4, R23, 0x57, RZ ;  /* 0x0000005717047810 */ /* 0x000fe40007ffe0ff */
[----:B------:R-:W-:Y:S01]  /*2d6d0*/  ISETP.LT.AND P5, PT, R7, c[0x0][0x178], !P3 ;  /* 0x00005e0007007a0c */ /* 0x000fe20005fa1270 */
[----:B------:R-:W-:Y:S01]  /*2d6e0*/  IMAD.WIDE R14, R0, 0x2, R28 ;  /* 0x00000002000e7825 */ /* 0x000fe200078e021c */
[----:B------:R-:W-:Y:S02]  /*2d6f0*/  ISETP.GE.AND P2, PT, R4, c[0x0][0x17c], PT ;  /* 0x00005f0004007a0c */ /* 0x000fe40003f46270 */
[----:B------:R-:W-:Y:S02]  /*2d700*/  IADD3 R4, R23, 0x58, RZ ;  /* 0x0000005817047810 */ /* 0x000fe40007ffe0ff */
[----:B------:R-:W-:Y:S02]  /*2d710*/  IADD3 R0, R0, c[0x0][0x198], RZ ;  /* 0x0000660000007a10 */ /* 0x000fe40007ffe0ff */
[----:B------:R-:W-:Y:S01]  /*2d720*/  ISETP.LT.AND P3, PT, R27, c[0x0][0x178], !P3 ;  /* 0x00005e001b007a0c */ /* 0x000fe20005f61270 */
[----:B------:R0:W-:Y:S01]  /*2d730*/  @P0 STG.E.U16 [R14.64], R5 ;  /* 0x000000050e000986 */ /* 0x0001e2000c101506 */
[----:B------:R-:W-:-:S02]  /*2d740*/  ISETP.GE.AND P4, PT, R4, c[0x0][0x17c], PT ;  /* 0x00005f0004007a0c */ /* 0x000fc40003f86270 */
[----:B------:R-:W-:Y:S02]  /*2d750*/  IADD3 R4, R23, 0x59, RZ ;  /* 0x0000005917047810 */ /* 0x000fe40007ffe0ff */
[----:B------:R-:W-:Y:S02]  /*2d760*/  ISETP.LT.AND P0, PT, R7, c[0x0][0x178], !P1 ;  /* 0x00005e0007007a0c */ /* 0x000fe40004f01270 */
[----:B------:R-:W-:Y:S02]  /*2d770*/  ISETP.GE.AND P6, PT, R4, c[0x0][0x17c], PT ;  /* 0x00005f0004007a0c */ /* 0x000fe40003fc6270 */
[----:B------:R-:W-:Y:S01]  /*2d780*/  PRMT R12, R5, 0x7632, R12 ;  /* 0x00007632050c7816 */ /* 0x000fe2000000000c */
[----:B0-----:R-:W-:Y:S01]  /*2d790*/  IMAD.WIDE R14, R0, 0x2, R2 ;  /* 0x00000002000e7825 */ /* 0x001fe200078e0202 */
[----:B------:R-:W-:-:S03]  /*2d7a0*/  ISETP.LT.AND P1, PT, R27, c[0x0][0x178], !P1 ;  /* 0x00005e001b007a0c */ /* 0x000fc60004f21270 */
[C---:B------:R-:W-:Y:S01]  /*2d7b0*/  IMAD.WIDE R4, R0.reuse, 0x2, R28 ;  /* 0x0000000200047825 */ /* 0x040fe200078e021c */
[----:B------:R-:W-:Y:S01]  /*2d7c0*/  IADD3 R0, R0, c[0x0][0x198], RZ ;  /* 0x0000660000007a10 */ /* 0x000fe20007ffe0ff */
[----:B------:R0:W-:Y:S01]  /*2d7d0*/  @P5 STG.E.U16 [R14.64], R8 ;  /* 0x000000080e005986 */ /* 0x0001e2000c101506 */
[----:B------:R-:W-:-:S03]  /*2d7e0*/  ISETP.LT.AND P5, PT, R7, c[0x0][0x178], !P2 ;  /* 0x00005e0007007a0c */ /* 0x000fc600057a1270 */
[----:B------:R1:W-:Y:S01]  /*2d7f0*/  @P3 STG.E.U16 [R4.64], R12 ;  /* 0x0000000c04003986 */ /* 0x0003e2000c101506 */
[----:B0-----:R-:W-:Y:S01]  /*2d800*/  IADD3 R8, R23, 0x5a, RZ ;  /* 0x0000005a17087810 */ /* 0x001fe20007ffe0ff */
[----:B------:R-:W-:-:S03]  /*2d810*/  IMAD.WIDE R14, R0, 0x2, R28 ;  /* 0x00000002000e7825 */ /* 0x000fc600078e021c */
[----:B------:R-:W-:Y:S01]  /*2d820*/  ISETP.GE.AND P3, PT, R8, c[0x0][0x17c], PT ;  /* 0x00005f0008007a0c */ /* 0x000fe20003f66270 */
[C---:B-1----:R-:W-:Y:S01]  /*2d830*/  IMAD.WIDE R4, R0.reuse, 0x2, R2 ;  /* 0x0000000200047825 */ /* 0x042fe200078e0202 */
[----:B------:R-:W-:Y:S02]  /*2d840*/  IADD3 R8, R0, c[0x0][0x198], RZ ;  /* 0x0000660000087a10 */ /* 0x000fe40007ffe0ff */
[----:B------:R-:W-:Y:S02]  /*2d850*/  ISETP.LT.AND P2, PT, R27, c[0x0][0x178], !P2 ;  /* 0x00005e001b007a0c */ /* 0x000fe40005741270 */
[----:B------:R-:W-:Y:S02]  /*2d860*/  PRMT R20, R9, 0x7632, R20 ;  /* 0x0000763209147816 */ /* 0x000fe40000000014 */
[----:B------:R-:W-:Y:S01]  /*2d870*/  IADD3 R16, R23, 0x5d, RZ ;  /* 0x0000005d17107810 */ /* 0x000fe20007ffe0ff */
[----:B--2---:R0:W-:Y:S01]  /*2d880*/  @P0 STG.E.U16 [R4.64], R10 ;  /* 0x0000000a04000986 */ /* 0x0041e2000c101506 */
[----:B------:R-:W-:-:S03]  /*2d890*/  PRMT R0, R10, 0x7632, R0 ;  /* 0x000076320a007816 */ /* 0x000fc60000000000 */
[----:B------:R1:W-:Y:S01]  /*2d8a0*/  @P1 STG.E.U16 [R14.64], R9 ;  /* 0x000000090e001986 */ /* 0x0003e2000c101506 */
[----:B------:R-:W-:Y:S01]  /*2d8b0*/  ISETP.LT.AND P1, PT, R7, c[0x0][0x178], !P4 ;  /* 0x00005e0007007a0c */ /* 0x000fe20006721270 */
[----:B0-----:R-:W-:-:S05]  /*2d8c0*/  IMAD.WIDE R4, R8, 0x2, R2 ;  /* 0x0000000208047825 */ /* 0x001fca00078e0202 */
[----:B------:R0:W-:Y:S01]  /*2d8d0*/  @P5 STG.E.U16 [R4.64], R0 ;  /* 0x0000000004005986 */ /* 0x0001e2000c101506 */
[C---:B-1----:R-:W-:Y:S01]  /*2d8e0*/  IMAD.WIDE R14, R8.reuse, 0x2, R28 ;  /* 0x00000002080e7825 */ /* 0x042fe200078e021c */
[----:B------:R-:W-:Y:S02]  /*2d8f0*/  ISETP.LT.AND P4, PT, R27, c[0x0][0x178], !P4 ;  /* 0x00005e001b007a0c */ /* 0x000fe40006781270 */
[----:B0-----:R-:W-:Y:S02]  /*2d900*/  IADD3 R0, R8, c[0x0][0x198], RZ ;  /* 0x0000660008007a10 */ /* 0x001fe40007ffe0ff */
[----:B------:R0:W-:Y:S03]  /*2d910*/  @P2 STG.E.U16 [R14.64], R20 ;  /* 0x000000140e002986 */ /* 0x0001e6000c101506 */
[----:B------:R-:W-:-:S05]  /*2d920*/  IMAD.WIDE R4, R0, 0x2, R2 ;  /* 0x0000000200047825 */ /* 0x000fca00078e0202 */
[----:B-----5:R1:W-:Y:S01]  /*2d930*/  @P1 STG.E.U16 [R4.64], R11 ;  /* 0x0000000b04001986 */ /* 0x0203e2000c101506 */
[----:B------:R-:W-:Y:S01]  /*2d940*/  ISETP.LT.AND P1, PT, R7, c[0x0][0x178], !P6 ;  /* 0x00005e0007007a0c */ /* 0x000fe20007721270 */
[----:B------:R-:W-:Y:S01]  /*2d950*/  IMAD.WIDE R8, R0, 0x2, R28 ;  /* 0x0000000200087825 */ /* 0x000fe200078e021c */
[----:B----4-:R-:W-:Y:S01]  /*2d960*/  PRMT R24, R11, 0x7632, R24 ;  /* 0x000076320b187816 */ /* 0x010fe20000000018 */
[----:B0-----:R-:W2:Y:S01]  /*2d970*/  LDL.LU.64 R14, [R1+0xda8] ;  /* 0x000da800010e7983 */ /* 0x001ea20000300a00 */
[----:B------:R-:W-:Y:S02]  /*2d980*/  ISETP.GE.AND P2, PT, R16, c[0x0][0x17c], PT ;  /* 0x00005f0010007a0c */ /* 0x000fe40003f46270 */
[----:B-1----:R-:W-:Y:S02]  /*2d990*/  IADD3 R4, R0, c[0x0][0x198], RZ ;  /* 0x0000660000047a10 */ /* 0x002fe40007ffe0ff */
[----:B------:R-:W-:-:S03]  /*2d9a0*/  IADD3 R16, R23, 0x5e, RZ ;  /* 0x0000005e17107810 */ /* 0x000fc60007ffe0ff */
[----:B------:R-:W-:Y:S01]  /*2d9b0*/  IMAD.WIDE R10, R4, 0x2, R2 ;  /* 0x00000002040a7825 */ /* 0x000fe200078e0202 */
[----:B------:R-:W-:Y:S04]  /*2d9c0*/  @P4 STG.E.U16 [R8.64], R13 ;  /* 0x0000000d08004986 */ /* 0x000fe8000c101506 */
[----:B------:R0:W-:Y:S01]  /*2d9d0*/  @P1 STG.E.U16 [R10.64], R24 ;  /* 0x000000180a001986 */ /* 0x0001e2000c101506 */
[----:B------:R-:W-:-:S03]  /*2d9e0*/  ISETP.GE.AND P1, PT, R16, c[0x0][0x17c], PT ;  /* 0x00005f0010007a0c */ /* 0x000fc60003f26270 */
[----:B0-----:R-:W4:Y:S04]  /*2d9f0*/  LDL.LU.64 R10, [R1+0xda0] ;  /* 0x000da000010a7983 */ /* 0x001f280000300a00 */
[----:B------:R-:W5:Y:S01]  /*2da00*/  LDL.LU R16, [R1+0xb4] ;  /* 0x0000b40001107983 */ /* 0x000f620000300800 */
[----:B------:R-:W-:Y:S02]  /*2da10*/  ISETP.LT.AND P6, PT, R27, c[0x0][0x178], !P6 ;  /* 0x00005e001b007a0c */ /* 0x000fe400077c1270 */
[----:B------:R-:W-:Y:S02]  /*2da20*/  ISETP.LT.AND P4, PT, R7, c[0x0][0x178], !P3 ;  /* 0x00005e0007007a0c */ /* 0x000fe40005f81270 */
[C---:B------:R-:W-:Y:S01]  /*2da30*/  IADD3 R0, R4.reuse, c[0x0][0x198], RZ ;  /* 0x0000660004007a10 */ /* 0x040fe20007ffe0ff */
[----:B------:R-:W-:Y:S01]  /*2da40*/  IMAD.WIDE R4, R4, 0x2, R28 ;  /* 0x0000000204047825 */ /* 0x000fe200078e021c */
[----:B------:R-:W-:-:S02]  /*2da50*/  IADD3 R12, R23, 0x5b, RZ ;  /* 0x0000005b170c7810 */ /* 0x000fc40007ffe0ff */
[----:B------:R-:W-:Y:S01]  /*2da60*/  PRMT R20, R13, 0x7632, R20 ;  /* 0x000076320d147816 */ /* 0x000fe20000000014 */
[----:B------:R-:W-:Y:S01]  /*2da70*/  IMAD.WIDE R8, R0, 0x2, R2 ;  /* 0x0000000200087825 */ /* 0x000fe200078e0202 */
[----:B------:R-:W-:Y:S02]  /*2da80*/  ISETP.GE.AND P0, PT, R12, c[0x0][0x17c], PT ;  /* 0x00005f000c007a0c */ /* 0x000fe40003f06270 */
[----:B------:R-:W-:Y:S01]  /*2da90*/  ISETP.LT.AND P3, PT, R27, c[0x0][0x178], !P3 ;  /* 0x00005e001b007a0c */ /* 0x000fe20005f61270 */
[----:B------:R0:W-:Y:S01]  /*2daa0*/  @P6 STG.E.U16 [R4.64], R20 ;  /* 0x0000001404006986 */ /* 0x0001e2000c101506 */
[----:B------:R-:W-:-:S04]  /*2dab0*/  IADD3 R12, R23, 0x5c, RZ ;  /* 0x0000005c170c7810 */ /* 0x000fc80007ffe0ff */
[----:B------:R-:W-:Y:S01]  /*2dac0*/  ISETP.GE.AND P5, PT, R12, c[0x0][0x17c], PT ;  /* 0x00005f000c007a0c */ /* 0x000fe20003fa6270 */
[----:B------:R-:W-:Y:S01]  /*2dad0*/  IMAD.WIDE R12, R0, 0x2, R28 ;  /* 0x00000002000c7825 */ /* 0x000fe200078e021c */
[----:B-----5:R1:W-:Y:S01]  /*2dae0*/  @P4 STG.E.U16 [R8.64], R16 ;  /* 0x0000001008004986 */ /* 0x0203e2000c101506 */
[----:B------:R-:W-:Y:S02]  /*2daf0*/  ISETP.LT.AND P4, PT, R7, c[0x0][0x178], !P0 ;  /* 0x00005e0007007a0c */ /* 0x000fe40004781270 */
[----:B0-----:R-:W-:Y:S02]  /*2db00*/  PRMT R20, R16, 0x7632, R20 ;  /* 0x0000763210147816 */ /* 0x001fe40000000014 */
[----:B-1----:R-:W-:Y:S01]  /*2db10*/  IADD3 R8, R0, c[0x0][0x198], RZ ;  /* 0x0000660000087a10 */ /* 0x002fe20007ffe0ff */
[----:B------:R-:W-:Y:S04]  /*2db20*/  @P3 STG.E.U16 [R12.64], R17 ;  /* 0x000000110c003986 */ /* 0x000fe8000c101506 */
[----:B------:R-:W-:-:S05]  /*2db30*/  IMAD.WIDE R4, R8, 0x2, R2 ;  /* 0x0000000208047825 */ /* 0x000fca00078e0202 */
[----:B------:R0:W-:Y:S04]  /*2db40*/  @P4 STG.E.U16 [R4.64], R20 ;  /* 0x0000001404004986 */ /* 0x0001e8000c101506 */
[----:B0-----:R-:W5:Y:S01]  /*2db50*/  LDL.LU R20, [R1+0xa4] ;  /* 0x0000a40001147983 */ /* 0x001f620000300800 */
[----:B------:R-:W-:Y:S02]  /*2db60*/  ISETP.LT.AND P0, PT, R27, c[0x0][0x178], !P0 ;  /* 0x00005e001b007a0c */ /* 0x000fe40004701270 */
[----:B------:R-:W-:Y:S02]  /*2db70*/  ISETP.LT.AND P6, PT, R7, c[0x0][0x178], !P5 ;  /* 0x00005e0007007a0c */ /* 0x000fe40006fc1270 */
[----:B------:R-:W-:Y:S02]  /*2db80*/  IADD3 R12, R23, 0x5f, RZ ;  /* 0x0000005f170c7810 */ /* 0x000fe40007ffe0ff */
[C---:B------:R-:W-:Y:S01]  /*2db90*/  IADD3 R0, R8.reuse, c[0x0][0x198], RZ ;  /* 0x0000660008007a10 */ /* 0x040fe20007ffe0ff */
[----:B------:R-:W-:Y:S01]  /*2dba0*/  IMAD.WIDE R8, R8, 0x2, R28 ;  /* 0x0000000208087825 */ /* 0x000fe200078e021c */
[----:B------:R-:W-:-:S02]  /*2dbb0*/  PRMT R17, R17, 0x7632, R17 ;  /* 0x0000763211117816 */ /* 0x000fc40000000011 */
[----:B------:R-:W-:Y:S01]  /*2dbc0*/  ISETP.GE.AND P3, PT, R12, c[0x0][0x17c], PT ;  /* 0x00005f000c007a0c */ /* 0x000fe20003f66270 */
[C---:B------:R-:W-:Y:S01]  /*2dbd0*/  IMAD.WIDE R12, R0.reuse, 0x2, R2 ;  /* 0x00000002000c7825 */ /* 0x040fe200078e0202 */
[----:B------:R-:W-:Y:S01]  /*2dbe0*/  ISETP.LT.AND P5, PT, R27, c[0x0][0x178], !P5 ;  /* 0x00005e001b007a0c */ /* 0x000fe20006fa1270 */
[----:B------:R0:W-:Y:S02]  /*2dbf0*/  @P0 STG.E.U16 [R8.64], R17 ;  /* 0x0000001108000986 */ /* 0x0001e4000c101506 */
[C---:B------:R-:W-:Y:S01]  /*2dc00*/  IMAD.WIDE R4, R0.reuse, 0x2, R28 ;  /* 0x0000000200047825 */ /* 0x040fe200078e021c */
[----:B------:R-:W-:Y:S02]  /*2dc10*/  IADD3 R0, R0, c[0x0][0x198], RZ ;  /* 0x0000660000007a10 */ /* 0x000fe40007ffe0ff */
[----:B0-----:R-:W-:Y:S01]  /*2dc20*/  IADD3 R8, R23, 0x61, RZ ;  /* 0x0000006117087810 */ /* 0x001fe20007ffe0ff */
[----:B------:R-:W2:Y:S03]  /*2dc30*/  LDL.LU R17, [R1+0x48] ;  /* 0x0000480001117983 */ /* 0x000ea60000300800 */
[----:B------:R-:W-:Y:S01]  /*2dc40*/  ISETP.GE.AND P0, PT, R8, c[0x0][0x17c], PT ;  /* 0x00005f0008007a0c */ /* 0x000fe20003f06270 */
[----:B------:R-:W-:Y:S01]  /*2dc50*/  IMAD.WIDE R8, R0, 0x2, R2 ;  /* 0x0000000200087825 */ /* 0x000fe200078e0202 */
[----:B-----5:R0:W-:Y:S01]  /*2dc60*/  @P6 STG.E.U16 [R12.64], R20 ;  /* 0x000000140c006986 */ /* 0x0201e2000c101506 */
[----:B------:R-:W-:-:S03]  /*2dc70*/  ISETP.LT.AND P6, PT, R7, c[0x0][0x178], !P2 ;  /* 0x00005e0007007a0c */ /* 0x000fc600057c1270 */
[----:B------:R1:W-:Y:S01]  /*2dc80*/  @P5 STG.E.U16 [R4.64], R21 ;  /* 0x0000001504005986 */ /* 0x0003e2000c101506 */
[----:B0-----:R-:W-:Y:S02]  /*2dc90*/  PRMT R12, R20, 0x7632, R12 ;  /* 0x00007632140c7816 */ /* 0x001fe4000000000c */
[----:B------:R-:W-:Y:S01]  /*2dca0*/  IADD3 R13, R23, 0x62, RZ ;  /* 0x00000062170d7810 */ /* 0x000fe20007ffe0ff */
[----:B------:R-:W5:Y:S06]  /*2dcb0*/  LDL.LU R20, [R1+0x28] ;  /* 0x0000280001147983 */ /* 0x000f6c0000300800 */
[----:B------:R0:W-:Y:S01]  /*2dcc0*/  @P6 STG.E.U16 [R8.64], R12 ;  /* 0x0000000c08006986 */ /* 0x0001e2000c101506 */
[----:B------:R-:W-:-:S03]  /*2dcd0*/  ISETP.GE.AND P6, PT, R13, c[0x0][0x17c], PT ;  /* 0x00005f000d007a0c */ /* 0x000fc60003fc6270 */
[----:B------:R-:W2:Y:S01]  /*2dce0*/  LDL.LU R13, [R1+0x54] ;  /* 0x00005400010d7983 */ /* 0x000ea20000300800 */
[----:B------:R-:W-:Y:S01]  /*2dcf0*/  ISETP.LT.AND P2, PT, R27, c[0x0][0x178], !P2 ;  /* 0x00005e001b007a0c */ /* 0x000fe20005741270 */
[C---:B-1----:R-:W-:Y:S01]  /*2dd00*/  IMAD.WIDE R4, R0.reuse, 0x2, R28 ;  /* 0x0000000200047825 */ /* 0x042fe200078e021c */
[----:B------:R-:W-:Y:S02]  /*2dd10*/  ISETP.LT.AND P5, PT, R7, c[0x0][0x178], !P1 ;  /* 0x00005e0007007a0c */ /* 0x000fe40004fa1270 */
[----:B------:R-:W-:Y:S02]  /*2dd20*/  PRMT R21, R21, 0x7632, R21 ;  /* 0x0000763215157816 */ /* 0x000fe40000000015 */
[----:B------:R-:W-:Y:S02]  /*2dd30*/  ISETP.LT.AND P1, PT, R27, c[0x0][0x178], !P1 ;  /* 0x00005e001b007a0c */ /* 0x000fe40004f21270 */
[----:B------:R-:W-:Y:S02]  /*2dd40*/  IADD3 R0, R0, c[0x0][0x198], RZ ;  /* 0x0000660000007a10 */ /* 0x000fe40007ffe0ff */
[----:B------:R-:W-:-:S03]  /*2dd50*/  IADD3 R16, R23, 0x60, RZ ;  /* 0x0000006017107810 */ /* 0x000fc60007ffe0ff */
[----:B------:R1:W-:Y:S01]  /*2dd60*/  @P2 STG.E.U16 [R4.64], R21 ;  /* 0x0000001504002986 */ /* 0x0003e2000c101506 */
[----:B------:R-:W-:Y:S01]  /*2dd70*/  ISETP.LT.AND P2, PT, R7, c[0x0][0x178], !P3 ;  /* 0x00005e0007007a0c */ /* 0x000fe20005f41270 */
[----:B0-----:R-:W-:Y:S01]  /*2dd80*/  IMAD.WIDE R8, R0, 0x2, R28 ;  /* 0x0000000200087825 */ /* 0x001fe200078e021c */
[----:B------:R-:W-:Y:S02]  /*2dd90*/  ISETP.LT.AND P3, PT, R27, c[0x0][0x178], !P3 ;  /* 0x00005e001b007a0c */ /* 0x000fe40005f61270 */
[----:B------:R-:W-:Y:S02]  /*2dda0*/  IADD3 R12, R23, 0x63, RZ ;  /* 0x00000063170c7810 */ /* 0x000fe40007ffe0ff */
[----:B------:R-:W-:Y:S01]  /*2ddb0*/  ISETP.GE.AND P4, PT, R16, c[0x0][0x17c], PT ;  /* 0x00005f0010007a0c */ /* 0x000fe20003f86270 */
[C---:B-1----:R-:W-:Y:S01]  /*2ddc0*/  IMAD.WIDE R4, R0.reuse, 0x2, R2 ;  /* 0x0000000200047825 */ /* 0x042fe200078e0202 */
[----:B------:R-:W-:-:S04]  /*2ddd0*/  IADD3 R0, R0, c[0x0][0x198], RZ ;  /* 0x0000660000007a10 */ /* 0x000fc80007ffe0ff */
[----:B--2---:R0:W-:Y:S01]  /*2dde0*/  @P5 STG.E.U16 [R4.64], R13 ;  /* 0x0000000d04005986 */ /* 0x0041e2000c101506 */
[----:B------:R-:W-:Y:S02]  /*2ddf0*/  ISETP.GE.AND P5, PT, R12, c[0x0][0x17c], PT ;  /* 0x00005f000c007a0c */ /* 0x000fe40003fa6270 */
[----:B------:R-:W-:Y:S01]  /*2de00*/  PRMT R12, R13, 0x7632, R12 ;  /* 0x000076320d0c7816 */ /* 0x000fe2000000000c */
[----:B------:R1:W-:Y:S01]  /*2de10*/  @P1 STG.E.U16 [R8.64], R25 ;  /* 0x0000001908001986 */ /* 0x0003e2000c101506 */
[----:B------:R-:W-:Y:S01]  /*2de20*/  ISETP.LT.AND P1, PT, R7, c[0x0][0x178], !P4 ;  /* 0x00005e0007007a0c */ /* 0x000fe20006721270 */
[----:B0-----:R-:W-:Y:S01]  /*2de30*/  IMAD.WIDE R4, R0, 0x2, R2 ;  /* 0x0000000200047825 */ /* 0x001fe200078e0202 */
[----:B-1----:R-:W-:-:S03]  /*2de40*/  PRMT R25, R25, 0x7632, R25 ;  /* 0x0000763219197816 */ /* 0x002fc60000000019 */
[C---:B------:R-:W-:Y:S01]  /*2de50*/  IMAD.WIDE R8, R0.reuse, 0x2, R28 ;  /* 0x0000000200087825 */ /* 0x040fe200078e021c */
[----:B------:R-:W-:Y:S01]  /*2de60*/  IADD3 R0, R0, c[0x0][0x198], RZ ;  /* 0x0000660000007a10 */ /* 0x000fe20007ffe0ff */
[----:B------:R0:W-:Y:S01]  /*2de70*/  @P2 STG.E.U16 [R4.64], R12 ;  /* 0x0000000c04002986 */ /* 0x0001e2000c101506 */
[----:B------:R-:W-:-:S03]  /*2de80*/  ISETP.LT.AND P4, PT, R27, c[0x0][0x178], !P4 ;  /* 0x00005e001b007a0c */ /* 0x000fc60006781270 */
[----:B------:R1:W-:Y:S01]  /*2de90*/  @P3 STG.E.U16 [R8.64], R25 ;  /* 0x0000001908003986 */ /* 0x0003e2000c101506 */
[----:B------:R-:W-:Y:S02]  /*2dea0*/  ISETP.LT.AND P3, PT, R7, c[0x0][0x178], !P0 ;  /* 0x00005e0007007a0c */ /* 0x000fe40004761270 */
[----:B0-----:R-:W-:Y:S01]  /*2deb0*/  IADD3 R12, R23, 0x64, RZ ;  /* 0x00000064170c7810 */ /* 0x001fe20007ffe0ff */
[----:B------:R-:W-:-:S03]  /*2dec0*/  IMAD.WIDE R4, R0, 0x2, R2 ;  /* 0x0000000200047825 */ /* 0x000fc600078e0202 */
[----:B------:R-:W-:Y:S01]  /*2ded0*/  ISETP.GE.AND P2, PT, R12, c[0x0][0x17c], PT ;  /* 0x00005f000c007a0c */ /* 0x000fe20003f46270 */
[----:B-1----:R-:W2:Y:S01]  /*2dee0*/  LDL.LU R25, [R1+0x38] ;  /* 0x0000380001197983 */ /* 0x002ea20000300800 */
[----:B------:R-:W-:Y:S02]  /*2def0*/  IADD3 R8, R23, 0x65, RZ ;  /* 0x0000006517087810 */ /* 0x000fe40007ffe0ff */
[----:B------:R-:W-:Y:S01]  /*2df00*/  IADD3 R12, R0, c[0x0][0x198], RZ ;  /* 0x00006600000c7a10 */ /* 0x000fe20007ffe0ff */
[----:B------:R0:W-:Y:S01]  /*2df10*/  @P1 STG.E.U16 [R4.64], R17 ;  /* 0x0000001104001986 */ /* 0x0001e2000c101506 */
[----:B------:R-:W-:-:S03]  /*2df20*/  ISETP.GE.AND P1, PT, R8, c[0x0][0x17c], PT ;  /* 0x00005f0008007a0c */ /* 0x000fc60003f26270 */
[----:B------:R-:W-:-:S04]  /*2df30*/  IMAD.WIDE R8, R12, 0x2, R2 ;  /* 0x000000020c087825 */ /* 0x000fc800078e0202 */
[----:B0-----:R-:W-:Y:S01]  /*2df40*/  IMAD.WIDE R4, R0, 0x2, R28 ;  /* 0x0000000200047825 */ /* 0x001fe200078e021c */
[----:B------:R-:W-:Y:S02]  /*2df50*/  PRMT R0, R17, 0x7632, R0 ;  /* 0x0000763211007816 */ /* 0x000fe40000000000 */
[----:B------:R-:W-:Y:S02]  /*2df60*/  IADD3 R17, R23, 0x66, RZ ;  /* 0x0000006617117810 */ /* 0x000fe40007ffe0ff */
[----:B-----5:R0:W-:Y:S04]  /*2df70*/  @P4 STG.E.U16 [R4.64], R20 ;  /* 0x0000001404004986 */ /* 0x0201e8000c101506 */
[----:B------:R1:W-:Y:S01]  /*2df80*/  @P3 STG.E.U16 [R8.64], R0 ;  /* 0x0000000008003986 */ /* 0x0003e2000c101506 */
[----:B------:R-:W-:-:S03]  /*2df90*/  ISETP.GE.AND P3, PT, R17, c[0x0][0x17c], PT ;  /* 0x00005f0011007a0c */ /* 0x000fc60003f66270 */
[----:B------:R-:W5:Y:S01]  /*2dfa0*/  LDL.LU R17, [R1+0x68] ;  /* 0x0000680001117983 */ /* 0x000f620000300800 */
[----:B------:R-:W-:Y:S02]  /*2dfb0*/  ISETP.LT.AND P0, PT, R27, c[0x0][0x178], !P0 ;  /* 0x00005e001b007a0c */ /* 0x000fe40004701270 */
[----:B------:R-:W-:Y:S01]  /*2dfc0*/  ISETP.LT.AND P4, PT, R7, c[0x0][0x178], !P6 ;  /* 0x00005e0007007a0c */ /* 0x000fe20007781270 */
[C---:B0-----:R-:W-:Y:S01]  /*2dfd0*/  IMAD.WIDE R4, R12.reuse, 0x2, R28 ;  /* 0x000000020c047825 */ /* 0x041fe200078e021c */
[----:B-1----:R-:W-:Y:S02]  /*2dfe0*/  IADD3 R0, R12, c[0x0][0x198], RZ ;  /* 0x000066000c007a10 */ /* 0x002fe40007ffe0ff */
[----:B------:R-:W-:-:S03]  /*2dff0*/  PRMT R16, R20, 0x7632, R16 ;  /* 0x0000763214107816 */ /* 0x000fc60000000010 */
[----:B------:R-:W-:Y:S01]  /*2e000*/  IMAD.WIDE R8, R0, 0x2, R2 ;  /* 0x0000000200087825 */ /* 0x000fe200078e0202 */
[----:B------:R-:W-:-:S03]  /*2e010*/  ISETP.LT.AND P6, PT, R27, c[0x0][0x178], !P6 ;  /* 0x00005e001b007a0c */ /* 0x000fc600077c1270 */
[----:B------:R-:W-:Y:S01]  /*2e020*/  @P0 STG.E.U16 [R4.64], R16 ;  /* 0x0000001004000986 */ /* 0x000fe2000c101506 */
[----:B------:R-:W-:Y:S01]  /*2e030*/  IADD3 R20, R23, 0x67, RZ ;  /* 0x0000006717147810 */ /* 0x000fe20007ffe0ff */
[----:B------:R-:W-:-:S03]  /*2e040*/  IMAD.WIDE R12, R0, 0x2, R28 ;  /* 0x00000002000c7825 */ /* 0x000fc600078e021c */
[----:B------:R-:W-:Y:S02]  /*2e050*/  ISETP.GE.AND P0, PT, R20, c[0x0][0x17c], PT ;  /* 0x00005f0014007a0c */ /* 0x000fe40003f06270 */
[----:B------:R-:W-:Y:S02]  /*2e060*/  IADD3 R20, R23, 0x68, RZ ;  /* 0x0000006817147810 */ /* 0x000fe40007ffe0ff */
[----:B--2---:R-:W-:Y:S01]  /*2e070*/  PRMT R21, R25, 0x7632, R21 ;  /* 0x0000763219157816 */ /* 0x004fe20000000015 */
[----:B-----5:R0:W-:Y:S01]  /*2e080*/  @P4 STG.E.U16 [R8.64], R17 ;  /* 0x0000001108004986 */ /* 0x0201e2000c101506 */
[----:B------:R-:W-:Y:S02]  /*2e090*/  ISETP.LT.AND P4, PT, R7, c[0x0][0x178], !P5 ;  /* 0x00005e0007007a0c */ /* 0x000fe40006f81270 */
[----:B------:R-:W-:Y:S01]  /*2e0a0*/  PRMT R24, R17, 0x7632, R24 ;  /* 0x0000763211187816 */ /* 0x000fe20000000018 */
[----:B------:R1:W-:Y:S01]  /*2e0b0*/  @P6 STG.E.U16 [R12.64], R25 ;  /* 0x000000190c006986 */ /* 0x0003e2000c101506 */
[----:B0-----:R-:W-:-:S02]  /*2e0c0*/  IADD3 R8, R0, c[0x0][0x198], RZ ;  /* 0x0000660000087a10 */ /* 0x001fc40007ffe0ff */
[----:B------:R-:W-:Y:S02]  /*2e0d0*/  ISETP.LT.AND P6, PT, R7, c[0x0][0x178], !P2 ;  /* 0x00005e0007007a0c */ /* 0x000fe400057c1270 */
[----:B------:R-:W2:Y:S01]  /*2e0e0*/  LDL.LU R7, [R1+0xd98] ;  /* 0x000d980001077983 */ /* 0x000ea20000300800 */
[----:B------:R-:W-:-:S03]  /*2e0f0*/  IMAD.WIDE R4, R8, 0x2, R2 ;  /* 0x0000000208047825 */ /* 0x000fc600078e0202 */
[----:B-1----:R-:W5:Y:S04]  /*2e100*/  LDL.LU R25, [R1+0x98] ;  /* 0x0000980001197983 */ /* 0x002f680000300800 */
[----:B------:R0:W-:Y:S01]  /*2e110*/  @P4 STG.E.U16 [R4.64], R24 ;  /* 0x0000001804004986 */ /* 0x0001e2000c101506 */
[----:B------:R-:W-:-:S03]  /*2e120*/  ISETP.GE.AND P4, PT, R20, c[0x0][0x17c], PT ;  /* 0x00005f0014007a0c */ /* 0x000fc60003f86270 */
[----:B0-----:R-:W2:Y:S04]  /*2e130*/  LDL.LU R5, [R1+0x88] ;  /* 0x0000880001057983 */ /* 0x001ea80000300800 */
[----:B------:R-:W2:Y:S04]  /*2e140*/  LDL.LU R20, [R1+0x760] ;  /* 0x0007600001147983 */ /* 0x000ea80000300800 */
[----:B------:R-:W3:Y:S01]  /*2e150*/  LDL.LU R24, [R1+0xc8] ;  /* 0x0000c80001187983 */ /* 0x000ee20000300800 */
[C---:B------:R-:W-:Y:S02]  /*2e160*/  ISETP.LT.AND P5, PT, R27.reuse, c[0x0][0x178], !P5 ;  /* 0x00005e001b007a0c */ /* 0x040fe40006fa1270 */
[----:B------:R-:W-:-:S02]  /*2e170*/  ISETP.LT.AND P2, PT, R27, c[0x0][0x178], !P2 ;  /* 0x00005e001b007a0c */ /* 0x000fc40005741270 */
[C---:B------:R-:W-:Y:S01]  /*2e180*/  IADD3 R0, R8.reuse, c[0x0][0x198], RZ ;  /* 0x0000660008007a10 */ /* 0x040fe20007ffe0ff */
[----:B------:R-:W-:-:S04]  /*2e190*/  IMAD.WIDE R8, R8, 0x2, R28 ;  /* 0x0000000208087825 */ /* 0x000fc800078e021c */
[----:B------:R-:W-:-:S04]  /*2e1a0*/  IMAD.WIDE R12, R0, 0x2, R2 ;  /* 0x00000002000c7825 */ /* 0x000fc800078e0202 */
[----:B------:R0:W-:Y:S01]  /*2e1b0*/  @P5 STG.E.U16 [R8.64], R21 ;  /* 0x0000001508005986 */ /* 0x0001e2000c101506 */
[C---:B------:R-:W-:Y:S01]  /*2e1c0*/  IMAD.WIDE R16, R0.reuse, 0x2, R28 ;  /* 0x0000000200107825 */ /* 0x040fe200078e021c */
[----:B0-----:R-:W-:-:S04]  /*2e1d0*/  IADD3 R8, R0, c[0x0][0x198], RZ ;  /* 0x0000660000087a10 */ /* 0x001fc80007ffe0ff */
[----:B------:R-:W-:Y:S02]  /*2e1e0*/  IADD3 R0, R8, c[0x0][0x198], RZ ;  /* 0x0000660008007a10 */ /* 0x000fe40007ffe0ff */
[C---:B--2---:R-:W-:Y:S01]  /*2e1f0*/  ISETP.LT.AND P5, PT, R20.reuse, c[0x0][0x178], !P1 ;  /* 0x00005e0014007a0c */ /* 0x044fe20004fa1270 */
[----:B------:R0:W-:Y:S01]  /*2e200*/  @P6 STG.E.U16 [R12.64], R5 ;  /* 0x000000050c006986 */ /* 0x0001e2000c101506 */
[C---:B------:R-:W-:Y:S02]  /*2e210*/  ISETP.LT.AND P1, PT, R27.reuse, c[0x0][0x178], !P1 ;  /* 0x00005e001b007a0c */ /* 0x040fe40004f21270 */
[----:B------:R-:W-:Y:S01]  /*2e220*/  ISETP.LT.AND P6, PT, R20, c[0x0][0x178], !P3 ;  /* 0x00005e0014007a0c */ /* 0x000fe20005fc1270 */
[----:B------:R1:W-:Y:S01]  /*2e230*/  @P2 STG.E.U16 [R16.64], R6 ;  /* 0x0000000610002986 */ /* 0x0003e2000c101506 */
[----:B------:R-:W-:Y:S02]  /*2e240*/  ISETP.LT.AND P3, PT, R27, c[0x0][0x178], !P3 ;  /* 0x00005e001b007a0c */ /* 0x000fe40005f61270 */
[----:B0-----:R-:W-:-:S02]  /*2e250*/  IADD3 R12, R23, 0x69, RZ ;  /* 0x00000069170c7810 */ /* 0x001fc40007ffe0ff */
[----:B-1----:R-:W-:Y:S01]  /*2e260*/  PRMT R6, R5, 0x7632, R6 ;  /* 0x0000763205067816 */ /* 0x002fe20000000006 */
[----:B------:R-:W-:Y:S01]  /*2e270*/  IMAD.WIDE R4, R8, 0x2, R2 ;  /* 0x0000000208047825 */ /* 0x000fe200078e0202 */
[----:B------:R-:W-:Y:S02]  /*2e280*/  ISETP.GE.AND P2, PT, R12, c[0x0][0x17c], PT ;  /* 0x00005f000c007a0c */ /* 0x000fe40003f46270 */
[----:B------:R-:W-:Y:S01]  /*2e290*/  PRMT R16, R6, 0x7632, R16 ;  /* 0x0000763206107816 */ /* 0x000fe20000000010 */
[----:B------:R-:W-:Y:S01]  /*2e2a0*/  IMAD.WIDE R8, R8, 0x2, R28 ;  /* 0x0000000208087825 */ /* 0x000fe200078e021c */
[----:B------:R0:W-:Y:S03]  /*2e2b0*/  @P5 STG.E.U16 [R4.64], R6 ;  /* 0x0000000604005986 */ /* 0x0001e6000c101506 */
[----:B------:R-:W-:Y:S01]  /*2e2c0*/  IMAD.WIDE R12, R0, 0x2, R2 ;  /* 0x00000002000c7825 */ /* 0x000fe200078e0202 */
[----:B------:R-:W-:Y:S01]  /*2e2d0*/  @P1 STG.E.U16 [R8.64], R16 ;  /* 0x0000001008001986 */ /* 0x000fe2000c101506 */
[----:B0-----:R-:W-:-:S03]  /*2e2e0*/  IADD3 R6, R23, 0x6b, RZ ;  /* 0x0000006b17067810 */ /* 0x001fc60007ffe0ff */
[----:B-----5:R0:W-:Y:S01]  /*2e2f0*/  @P6 STG.E.U16 [R12.64], R25 ;  /* 0x000000190c006986 */ /* 0x0201e2000c101506 */
[----:B------:R-:W-:Y:S02]  /*2e300*/  ISETP.GE.AND P1, PT, R6, c[0x0][0x17c], PT ;  /* 0x00005f0006007a0c */ /* 0x000fe40003f26270 */
[----:B------:R-:W-:Y:S01]  /*2e310*/  PRMT R6, R25, 0x7632, R6 ;  /* 0x0000763219067816 */ /* 0x000fe20000000006 */
[--C-:B------:R-:W-:Y:S01]  /*2e320*/  IMAD.WIDE R4, R0, 0x2, R28.reuse ;  /* 0x0000000200047825 */ /* 0x100fe200078e021c */
[----:B------:R-:W-:Y:S01]  /*2e330*/  ISETP.LT.AND P6, PT, R20, c[0x0][0x178], !P0 ;  /* 0x00005e0014007a0c */ /* 0x000fe200047c1270 */
[----:B0-----:R-:W2:Y:S01]  /*2e340*/  LDL.LU R25, [R1+0xb8] ;  /* 0x0000b80001197983 */ /* 0x001ea20000300800 */
[----:B------:R-:W-:Y:S02]  /*2e350*/  IADD3 R0, R0, c[0x0][0x198], RZ ;  /* 0x0000660000007a10 */ /* 0x000fe40007ffe0ff */
[----:B------:R-:W-:Y:S01]  /*2e360*/  ISETP.LT.AND P0, PT, R27, c[0x0][0x178], !P0 ;  /* 0x00005e001b007a0c */ /* 0x000fe20004701270 */
[----:B----4-:R0:W-:Y:S01]  /*2e370*/  @P3 STG.E.U16 [R4.64], R10 ;  /* 0x0000000a04003986 */ /* 0x0101e2000c101506 */
[----:B------:R-:W-:Y:S01]  /*2e380*/  ISETP.LT.AND P3, PT, R20, c[0x0][0x178], !P4 ;  /* 0x00005e0014007a0c */ /* 0x000fe20006761270 */
[----:B------:R-:W-:-:S04]  /*2e390*/  IMAD.WIDE R8, R0, 0x2, R28 ;  /* 0x0000000200087825 */ /* 0x000fc800078e021c */
[C---:B0-----:R-:W-:Y:S01]  /*2e3a0*/  IMAD.WIDE R4, R0.reuse, 0x2, R2 ;  /* 0x0000000200047825 */ /* 0x041fe200078e0202 */
[----:B------:R-:W-:Y:S02]  /*2e3b0*/  IADD3 R0, R0, c[0x0][0x198], RZ ;  /* 0x0000660000007a10 */ /* 0x000fe40007ffe0ff */
[----:B------:R-:W-:Y:S02]  /*2e3c0*/  PRMT R10, R10, 0x7632, R10 ;  /* 0x000076320a0a7816 */ /* 0x000fe4000000000a */
[----:B------:R0:W-:Y:S04]  /*2e3d0*/  @P6 STG.E.U16 [R4.64], R6 ;  /* 0x0000000604006986 */ /* 0x0001e8000c101506 */
[----:B------:R-:W-:Y:S01]  /*2e3e0*/  @P0 STG.E.U16 [R8.64], R10 ;  /* 0x0000000a08000986 */ /* 0x000fe2000c101506 */
[----:B0-----:R-:W-:Y:S01]  /*2e3f0*/  IMAD.WIDE R4, R0, 0x2, R2 ;  /* 0x0000000200047825 */ /* 0x001fe200078e0202 */
[----:B------:R-:W-:-:S04]  /*2e400*/  IADD3 R6, R23, 0x6d, RZ ;  /* 0x0000006d17067810 */ /* 0x000fc80007ffe0ff */
[----:B---3--:R0:W-:Y:S01]  /*2e410*/  @P3 STG.E.U16 [R4.64], R24 ;  /* 0x0000001804003986 */ /* 0x0081e2000c101506 */
[----:B------:R-:W-:Y:S02]  /*2e420*/  ISETP.GE.AND P3, PT, R6, c[0x0][0x17c], PT ;  /* 0x00005f0006007a0c */ /* 0x000fe40003f66270 */
[----:B------:R-:W-:Y:S02]  /*2e430*/  PRMT R6, R24, 0x7632, R6 ;  /* 0x0000763218067816 */ /* 0x000fe40000000006 */
[----:B0-----:R-:W3:Y:S01]  /*2e440*/  LDL.LU R24, [R1+0xa8] ;  /* 0x0000a80001187983 */ /* 0x001ee20000300800 */
[----:B------:R-:W-:Y:S02]  /*2e450*/  ISETP.LT.AND P4, PT, R27, c[0x0][0x178], !P4 ;  /* 0x00005e001b007a0c */ /* 0x000fe40006781270 */
[----:B------:R-:W-:Y:S01]  /*2e460*/  IADD3 R17, R23, 0x6a, RZ ;  /* 0x0000006a17117810 */ /* 0x000fe20007ffe0ff */
[----:B------:R-:W-:Y:S01]  /*2e470*/  IMAD.WIDE R8, R0, 0x2, R28 ;  /* 0x0000000200087825 */ /* 0x000fe200078e021c */
[----:B------:R-:W-:-:S02]  /*2e480*/  ISETP.LT.AND P0, PT, R20, c[0x0][0x178], !P2 ;  /* 0x00005e0014007a0c */ /* 0x000fc40005701270 */
[----:B------:R-:W-:Y:S02]  /*2e490*/  ISETP.GE.AND P5, PT, R17, c[0x0][0x17c], PT ;  /* 0x00005f0011007a0c */ /* 0x000fe40003fa6270 */
[----:B------:R-:W-:Y:S02]  /*2e4a0*/  IADD3 R0, R0, c[0x0][0x198], RZ ;  /* 0x0000660000007a10 */ /* 0x000fe40007ffe0ff */
[----:B------:R-:W-:-:S03]  /*2e4b0*/  ISETP.LT.AND P2, PT, R27, c[0x0][0x178], !P2 ;  /* 0x00005e001b007a0c */ /* 0x000fc60005741270 */
[----:B------:R0:W-:Y:S01]  /*2e4c0*/  @P4 STG.E.U16 [R8.64], R14 ;  /* 0x0000000e08004986 */ /* 0x0001e2000c101506 */
[----:B------:R-:W-:Y:S01]  /*2e4d0*/  ISETP.LT.AND P4, PT, R20, c[0x0][0x178], !P5 ;  /* 0x00005e0014007a0c */ /* 0x000fe20006f81270 */
[----:B------:R-:W-:Y:S01]  /*2e4e0*/  IMAD.WIDE R4, R0, 0x2, R2 ;  /* 0x0000000200047825 */ /* 0x000fe200078e0202 */
[----:B------:R-:W-:-:S04]  /*2e4f0*/  ISETP.LT.AND P5, PT, R27, c[0x0][0x178], !P5 ;  /* 0x00005e001b007a0c */ /* 0x000fc80006fa1270 */
[----:B------:R1:W-:Y:S01]  /*2e500*/  @P0 STG.E.U16 [R4.64], R6 ;  /* 0x0000000604000986 */ /* 0x0003e2000c101506 */
[C---:B0-----:R-:W-:Y:S01]  /*2e510*/  IMAD.WIDE R8, R0.reuse, 0x2, R28 ;  /* 0x0000000200087825 */ /* 0x041fe200078e021c */
[----:B------:R-:W-:Y:S02]  /*2e520*/  IADD3 R0, R0, c[0x0][0x198], RZ ;  /* 0x0000660000007a10 */ /* 0x000fe40007ffe0ff */
[----:B------:R-:W-:-:S03]  /*2e530*/  PRMT R14, R14, 0x7632, R14 ;  /* 0x000076320e0e7816 */ /* 0x000fc6000000000e */
[----:B-1----:R-:W-:Y:S01]  /*2e540*/  IMAD.WIDE R4, R0, 0x2, R2 ;  /* 0x0000000200047825 */ /* 0x002fe200078e0202 */
[C---:B------:R-:W-:Y:S01]  /*2e550*/  IADD3 R6, R23.reuse, 0x6e, RZ ;  /* 0x0000006e17067810 */ /* 0x040fe20007ffe0ff */
[----:B------:R0:W-:Y:S01]  /*2e560*/  @P2 STG.E.U16 [R8.64], R14 ;  /* 0x0000000e08002986 */ /* 0x0001e2000c101506 */
[----:B------:R-:W-:Y:S02]  /*2e570*/  ISETP.LT.AND P2, PT, R20, c[0x0][0x178], !P1 ;  /* 0x00005e0014007a0c */ /* 0x000fe40004f41270 */
[----:B------:R-:W-:Y:S02]  /*2e580*/  ISETP.GE.AND P0, PT, R6, c[0x0][0x17c], PT ;  /* 0x00005f0006007a0c */ /* 0x000fe40003f06270 */
[----:B------:R-:W-:Y:S02]  /*2e590*/  IADD3 R6, R0, c[0x0][0x198], RZ ;  /* 0x0000660000067a10 */ /* 0x000fe40007ffe0ff */
[C---:B------:R-:W-:Y:S02]  /*2e5a0*/  IADD3 R12, R23.reuse, 0x6c, RZ ;  /* 0x0000006c170c7810 */ /* 0x040fe40007ffe0ff */
[----:B0-----:R-:W-:-:S02]  /*2e5b0*/  IADD3 R8, R23, 0x6f, RZ ;  /* 0x0000006f17087810 */ /* 0x001fc40007ffe0ff */
[----:B------:R-:W-:Y:S02]  /*2e5c0*/  ISETP.GE.AND P6, PT, R12, c[0x0][0x17c], PT ;  /* 0x00005f000c007a0c */ /* 0x000fe40003fc6270 */
[----:B------:R-:W-:Y:S01]  /*2e5d0*/  ISETP.LT.AND P1, PT, R27, c[0x0][0x178], !P1 ;  /* 0x00005e001b007a0c */ /* 0x000fe20004f21270 */
[----:B--2---:R0:W-:Y:S01]  /*2e5e0*/  @P4 STG.E.U16 [R4.64], R25 ;  /* 0x0000001904004986 */ /* 0x0041e2000c101506 */
[----:B------:R-:W-:Y:S01]  /*2e5f0*/  ISETP.GE.AND P4, PT, R8, c[0x0][0x17c], PT ;  /* 0x00005f0008007a0c */ /* 0x000fe20003f86270 */
[----:B------:R-:W-:-:S04]  /*2e600*/  IMAD.WIDE R8, R6, 0x2, R2 ;  /* 0x0000000206087825 */ /* 0x000fc800078e0202 */
[----:B0-----:R-:W-:Y:S01]  /*2e610*/  IMAD.WIDE R4, R0, 0x2, R28 ;  /* 0x0000000200047825 */ /* 0x001fe200078e021c */
[----:B------:R-:W-:Y:S02]  /*2e620*/  PRMT R0, R25, 0x7632, R0 ;  /* 0x0000763219007816 */ /* 0x000fe40000000000 */
[----:B------:R-:W2:Y:S04]  /*2e630*/  LDL.LU R25, [R1+0x58] ;  /* 0x0000580001197983 */ /* 0x000ea80000300800 */
[----:B------:R0:W-:Y:S01]  /*2e640*/  @P5 STG.E.U16 [R4.64], R18 ;  /* 0x0000001204005986 */ /* 0x0001e2000c101506 */
[----:B------:R-:W-:-:S03]  /*2e650*/  ISETP.LT.AND P5, PT, R20, c[0x0][0x178], !P6 ;  /* 0x00005e0014007a0c */ /* 0x000fc600077a1270 */
[----:B------:R1:W-:Y:S04]  /*2e660*/  @P2 STG.E.U16 [R8.64], R0 ;  /* 0x0000000008002986 */ /* 0x0003e8000c101506 */
[----:B------:R-:W4:Y:S01]  /*2e670*/  LDL.LU R14, [R1+0x4c] ;  /* 0x00004c00010e7983 */ /* 0x000f220000300800 */
[----:B0-----:R-:W-:Y:S01]  /*2e680*/  PRMT R18, R18, 0x7632, R18 ;  /* 0x0000763212127816 */ /* 0x001fe20000000012 */
[C---:B------:R-:W-:Y:S01]  /*2e690*/  IMAD.WIDE R4, R6.reuse, 0x2, R28 ;  /* 0x0000000206047825 */ /* 0x040fe200078e021c */
[----:B-1----:R-:W-:Y:S02]  /*2e6a0*/  IADD3 R0, R6, c[0x0][0x198], RZ ;  /* 0x0000660006007a10 */ /* 0x002fe40007ffe0ff */
[----:B------:R-:W-:-:S03]  /*2e6b0*/  IADD3 R6, R23, 0x71, RZ ;  /* 0x0000007117067810 */ /* 0x000fc60007ffe0ff */
[----:B------:R-:W-:Y:S01]  /*2e6c0*/  IMAD.WIDE R8, R0, 0x2, R2 ;  /* 0x0000000200087825 */ /* 0x000fe200078e0202 */
[----:B------:R-:W-:Y:S01]  /*2e6d0*/  @P1 STG.E.U16 [R4.64], R18 ;  /* 0x0000001204001986 */ /* 0x000fe2000c101506 */
[----:B------:R-:W-:-:S03]  /*2e6e0*/  ISETP.GE.AND P1, PT, R6, c[0x0][0x17c], PT ;  /* 0x00005f0006007a0c */ /* 0x000fc60003f26270 */
[----:B---3--:R0:W-:Y:S01]  /*2e6f0*/  @P5 STG.E.U16 [R8.64], R24 ;  /* 0x0000001808005986 */ /* 0x0081e2000c101506 */
[----:B------:R-:W-:-:S03]  /*2e700*/  PRMT R6, R24, 0x7632, R6 ;  /* 0x0000763218067816 */ /* 0x000fc60000000006 */
[----:B0-----:R-:W3:Y:S01]  /*2e710*/  LDL.LU R24, [R1+0x2c] ;  /* 0x00002c0001187983 */ /* 0x001ee20000300800 */
[C---:B------:R-:W-:Y:S01]  /*2e720*/  ISETP.LT.AND P6, PT, R27.reuse, c[0x0][0x178], !P6 ;  /* 0x00005e001b007a0c */ /* 0x040fe200077c1270 */
[----:B------:R-:W-:Y:S01]  /*2e730*/  IMAD.WIDE R12, R0, 0x2, R28 ;  /* 0x00000002000c7825 */ /* 0x000fe200078e021c */
[----:B------:R-:W-:Y:S01]  /*2e740*/  ISETP.LT.AND P5, PT, R20, c[0x0][0x178], !P3 ;  /* 0x00005e0014007a0c */ /* 0x000fe20005fa1270 */
[----:B------:R-:W5:Y:S01]  /*2e750*/  LDL.LU R21, [R1+0x6c] ;  /* 0x00006c0001157983 */ /* 0x000f620000300800 */
[----:B------:R-:W-:Y:S02]  /*2e760*/  ISETP.LT.AND P3, PT, R27, c[0x0][0x178], !P3 ;  /* 0x00005e001b007a0c */ /* 0x000fe40005f61270 */
[----:B------:R-:W-:-:S07]  /*2e770*/  IADD3 R8, R0, c[0x0][0x198], RZ ;  /* 0x0000660000087a10 */ /* 0x000fce0007ffe0ff */
[----:B------:R0:W-:Y:S01]  /*2e780*/  @P6 STG.E.U16 [R12.64], R22 ;  /* 0x000000160c006986 */ /* 0x0001e2000c101506 */
[----:B------:R-:W-:Y:S02]  /*2e790*/  ISETP.LT.AND P6, PT, R20, c[0x0][0x178], !P0 ;  /* 0x00005e0014007a0c */ /* 0x000fe400047c1270 */
[----:B------:R-:W-:Y:S02]  /*2e7a0*/  ISETP.LT.AND P0, PT, R27, c[0x0][0x178], !P0 ;  /* 0x00005e001b007a0c */ /* 0x000fe40004701270 */
[C---:B------:R-:W-:Y:S01]  /*2e7b0*/  IADD3 R0, R8.reuse, c[0x0][0x198], RZ ;  /* 0x0000660008007a10 */ /* 0x040fe20007ffe0ff */
[----:B------:R-:W-:Y:S01]  /*2e7c0*/  IMAD.WIDE R4, R8, 0x2, R2 ;  /* 0x0000000208047825 */ /* 0x000fe200078e0202 */
[----:B------:R-:W-:-:S03]  /*2e7d0*/  IADD3 R10, R23, 0x70, RZ ;  /* 0x00000070170a7810 */ /* 0x000fc60007ffe0ff */
[----:B------:R-:W-:Y:S01]  /*2e7e0*/  IMAD.WIDE R8, R8, 0x2, R28 ;  /* 0x0000000208087825 */ /* 0x000fe200078e021c */
[----:B0-----:R-:W-:-:S03]  /*2e7f0*/  PRMT R22, R22, 0x7632, R22 ;  /* 0x0000763216167816 */ /* 0x001fc60000000016 */
[C---:B------:R-:W-:Y:S01]  /*2e800*/  IMAD.WIDE R12, R0.reuse, 0x2, R2 ;  /* 0x00000002000c7825 */ /* 0x040fe200078e0202 */
[----:B------:R0:W-:Y:S03]  /*2e810*/  @P5 STG.E.U16 [R4.64], R6 ;  /* 0x0000000604005986 */ /* 0x0001e6000c101506 */
[----:B------:R-:W-:Y:S01]  /*2e820*/  IMAD.WIDE R16, R0, 0x2, R28 ;  /* 0x0000000200107825 */ /* 0x000fe200078e021c */
[----:B------:R1:W-:Y:S01]  /*2e830*/  @P3 STG.E.U16 [R8.64], R22 ;  /* 0x0000001608003986 */ /* 0x0003e2000c101506 */
[----:B------:R-:W-:Y:S02]  /*2e840*/  ISETP.GE.AND P2, PT, R10, c[0x0][0x17c], PT ;  /* 0x00005f000a007a0c */ /* 0x000fe40003f46270 */
[----:B------:R-:W-:Y:S02]  /*2e850*/  IADD3 R10, R23, 0x72, RZ ;  /* 0x00000072170a7810 */ /* 0x000fe40007ffe0ff */
[----:B------:R-:W-:-:S02]  /*2e860*/  ISETP.LT.AND P3, PT, R20, c[0x0][0x178], !P2 ;  /* 0x00005e0014007a0c */ /* 0x000fc40005761270 */
[----:B------:R-:W-:Y:S02]  /*2e870*/  ISETP.GE.AND P5, PT, R10, c[0x0][0x17c], PT ;  /* 0x00005f000a007a0c */ /* 0x000fe40003fa6270 */
[----:B0-----:R-:W-:Y:S02]  /*2e880*/  IADD3 R4, R0, c[0x0][0x198], RZ ;  /* 0x0000660000047a10 */ /* 0x001fe40007ffe0ff */
[----:B------:R-:W-:Y:S02]  /*2e890*/  ISETP.LT.AND P2, PT, R27, c[0x0][0x178], !P2 ;  /* 0x00005e001b007a0c */ /* 0x000fe40005741270 */
[C---:B------:R-:W-:Y:S01]  /*2e8a0*/  IADD3 R6, R4.reuse, c[0x0][0x198], RZ ;  /* 0x0000660004067a10 */ /* 0x040fe20007ffe0ff */
[----:B-1----:R-:W-:-:S04]  /*2e8b0*/  IMAD.WIDE R8, R4, 0x2, R2 ;  /* 0x0000000204087825 */ /* 0x002fc800078e0202 */
[----:B------:R-:W-:Y:S01]  /*2e8c0*/  IMAD.WIDE R4, R4, 0x2, R28 ;  /* 0x0000000204047825 */ /* 0x000fe200078e021c */
[----:B--2---:R0:W-:Y:S04]  /*2e8d0*/  @P6 STG.E.U16 [R12.64], R25 ;  /* 0x000000190c006986 */ /* 0x0041e8000c101506 */
[----:B------:R1:W-:Y:S01]  /*2e8e0*/  @P0 STG.E.U16 [R16.64], R26 ;  /* 0x0000001a10000986 */ /* 0x0003e2000c101506 */
[----:B------:R-:W-:Y:S02]  /*2e8f0*/  ISETP.LT.AND P0, PT, R20, c[0x0][0x178], !P4 ;  /* 0x00005e0014007a0c */ /* 0x000fe40006701270 */
[----:B------:R-:W-:Y:S02]  /*2e900*/  ISETP.LT.AND P4, PT, R27, c[0x0][0x178], !P4 ;  /* 0x00005e001b007a0c */ /* 0x000fe40006781270 */
[----:B------:R-:W-:-:S02]  /*2e910*/  PRMT R10, R25, 0x7632, R10 ;  /* 0x00007632190a7816 */ /* 0x000fc4000000000a */
[----:B0-----:R-:W2:Y:S01]  /*2e920*/  LDL.LU R25, [R1+0x3c] ;  /* 0x00003c0001197983 */ /* 0x001ea20000300800 */
[----:B-1----:R-:W-:-:S06]  /*2e930*/  PRMT R26, R26, 0x7632, R26 ;  /* 0x000076321a1a7816 */ /* 0x002fcc000000001a */
[----:B------:R0:W-:Y:S04]  /*2e940*/  @P0 STG.E.U16 [R8.64], R10 ;  /* 0x0000000a08000986 */ /* 0x0001e8000c101506 */
[----:B------:R1:W-:Y:S01]  /*2e950*/  @P4 STG.E.U16 [R4.64], R26 ;  /* 0x0000001a04004986 */ /* 0x0003e2000c101506 */
[----:B0-----:R-:W-:-:S04]  /*2e960*/  IMAD.WIDE R8, R6, 0x2, R2 ;  /* 0x0000000206087825 */ /* 0x001fc800078e0202 */
[----:B-1----:R-:W-:Y:S01]  /*2e970*/  IMAD.WIDE R4, R6, 0x2, R28 ;  /* 0x0000000206047825 */ /* 0x002fe200078e021c */
[----:B----4-:R-:W-:Y:S01]  /*2e980*/  @P3 STG.E.U16 [R8.64], R14 ;  /* 0x0000000e08003986 */ /* 0x010fe2000c101506 */
[----:B---3--:R-:W-:-:S03]  /*2e990*/  PRMT R10, R24, 0x7632, R10 ;  /* 0x00007632180a7816 */ /* 0x008fc6000000000a */
[----:B------:R0:W-:Y:S04]  /*2e9a0*/  @P2 STG.E.U16 [R4.64], R24 ;  /* 0x0000001804002986 */ /* 0x0001e8000c101506 */
[----:B0-----:R-:W3:Y:S01]  /*2e9b0*/  LDL.LU R24, [R1+0x8c] ;  /* 0x00008c0001187983 */ /* 0x001ee20000300800 */
[----:B------:R-:W-:Y:S02]  /*2e9c0*/  ISETP.LT.AND P3, PT, R20, c[0x0][0x178], !P1 ;  /* 0x00005e0014007a0c */ /* 0x000fe40004f61270 */
[----:B------:R-:W-:Y:S02]  /*2e9d0*/  ISETP.LT.AND P1, PT, R27, c[0x0][0x178], !P1 ;  /* 0x00005e001b007a0c */ /* 0x000fe40004f21270 */
[C---:B------:R-:W-:Y:S02]  /*2e9e0*/  IADD3 R12, R23.reuse, 0x73, RZ ;  /* 0x00000073170c7810 */ /* 0x040fe40007ffe0ff */
[----:B------:R-:W-:-:S02]  /*2e9f0*/  IADD3 R0, R23, 0x74, RZ ;  /* 0x0000007417007810 */ /* 0x000fc40007ffe0ff */
[----:B------:R-:W-:Y:S02]  /*2ea00*/  IADD3 R13, R6, c[0x0][0x198], RZ ;  /* 0x00006600060d7a10 */ /* 0x000fe40007ffe0ff */
[----:B------:R-:W-:Y:S02]  /*2ea10*/  ISETP.LT.AND P4, PT, R20, c[0x0][0x178], !P5 ;  /* 0x00005e0014007a0c */ /* 0x000fe40006f81270 */
[----:B------:R-:W-:Y:S01]  /*2ea20*/  ISETP.LT.AND P5, PT, R27, c[0x0][0x178], !P5 ;  /* 0x00005e001b007a0c */ /* 0x000fe20006fa1270 */
[C---:B------:R-:W-:Y:S01]  /*2ea30*/  IMAD.WIDE R4, R13.reuse, 0x2, R2 ;  /* 0x000000020d047825 */ /* 0x040fe200078e0202 */
[----:B------:R-:W-:Y:S02]  /*2ea40*/  ISETP.GE.AND P6, PT, R12, c[0x0][0x17c], PT ;  /* 0x00005f000c007a0c */ /* 0x000fe40003fc6270 */
[----:B------:R-:W-:Y:S01]  /*2ea50*/  ISETP.GE.AND P0, PT, R0, c[0x0][0x17c], PT ;  /* 0x00005f0000007a0c */ /* 0x000fe20003f06270 */
[----:B------:R-:W-:Y:S01]  /*2ea60*/  IMAD.WIDE R8, R13, 0x2, R28 ;  /* 0x000000020d087825 */ /* 0x000fe200078e021c */
[----:B------:R-:W-:-:S02]  /*2ea70*/  PRMT R0, R14, 0x7632, R0 ;  /* 0x000076320e007816 */ /* 0x000fc40000000000 */
[----:B------:R-:W-:Y:S02]  /*2ea80*/  IADD3 R12, R23, 0x75, RZ ;  /* 0x00000075170c7810 */ /* 0x000fe40007ffe0ff */
[----:B------:R-:W-:Y:S01]  /*2ea90*/  IADD3 R6, R13, c[0x0][0x198], RZ ;  /* 0x000066000d067a10 */ /* 0x000fe20007ffe0ff */
[----:B------:R0:W-:Y:S01]  /*2eaa0*/  @P3 STG.E.U16 [R4.64], R0 ;  /* 0x0000000004003986 */ /* 0x0001e2000c101506 */
[----:B------:R-:W-:-:S03]  /*2eab0*/  ISETP.GE.AND P2, PT, R12, c[0x0][0x17c], PT ;  /* 0x00005f000c007a0c */ /* 0x000fc60003f46270 */
[----:B------:R-:W-:Y:S01]  /*2eac0*/  IMAD.WIDE R12, R6, 0x2, R2 ;  /* 0x00000002060c7825 */ /* 0x000fe200078e0202 */
[----:B------:R1:W-:Y:S01]  /*2ead0*/  @P1 STG.E.U16 [R8.64], R10 ;  /* 0x0000000a08001986 */ /* 0x0003e2000c101506 */
[----:B------:R-:W-:Y:S02]  /*2eae0*/  ISETP.LT.AND P1, PT, R20, c[0x0][0x178], !P6 ;  /* 0x00005e0014007a0c */ /* 0x000fe40007721270 */
[C---:B------:R-:W-:Y:S01]  /*2eaf0*/  IADD3 R17, R6.reuse, c[0x0][0x198], RZ ;  /* 0x0000660006117a10 */ /* 0x040fe20007ffe0ff */
[----:B0-----:R-:W-:Y:S01]  /*2eb00*/  IMAD.WIDE R4, R6, 0x2, R28 ;  /* 0x0000000206047825 */ /* 0x001fe200078e021c */
[----:B-----5:R-:W-:Y:S01]  /*2eb10*/  @P4 STG.E.U16 [R12.64], R21 ;  /* 0x000000150c004986 */ /* 0x020fe2000c101506 */
[----:B------:R-:W-:Y:S02]  /*2eb20*/  ISETP.LT.AND P6, PT, R27, c[0x0][0x178], !P6 ;  /* 0x00005e001b007a0c */ /* 0x000fe400077c1270 */
[----:B------:R-:W-:Y:S01]  /*2eb30*/  ISETP.LT.AND P4, PT, R20, c[0x0][0x178], !P0 ;  /* 0x00005e0014007a0c */ /* 0x000fe20004781270 */
[----:B-1----:R-:W-:Y:S01]  /*2eb40*/  IMAD.WIDE R8, R17, 0x2, R2 ;  /* 0x0000000211087825 */ /* 0x002fe200078e0202 */
[----:B------:R-:W-:-:S02]  /*2eb50*/  PRMT R0, R21, 0x7632, R0 ;  /* 0x0000763215007816 */ /* 0x000fc40000000000 */
[----:B------:R-:W-:Y:S02]  /*2eb60*/  IADD3 R6, R17, c[0x0][0x198], RZ ;  /* 0x0000660011067a10 */ /* 0x000fe40007ffe0ff */
[----:B--2---:R-:W-:Y:S01]  /*2eb70*/  PRMT R10, R25, 0x7632, R10 ;  /* 0x00007632190a7816 */ /* 0x004fe2000000000a */
[----:B------:R0:W-:Y:S04]  /*2eb80*/  @P5 STG.E.U16 [R4.64], R25 ;  /* 0x0000001904005986 */ /* 0x0001e8000c101506 */
[----:B------:R1:W-:Y:S04]  /*2eb90*/  @P1 STG.E.U16 [R8.64], R0 ;  /* 0x0000000008001986 */ /* 0x0003e8000c101506 */
[----:B0-----:R-:W2:Y:S01]  /*2eba0*/  LDL.LU R25, [R1+0x9c] ;  /* 0x00009c0001197983 */ /* 0x001ea20000300800 */
[----:B------:R-:W-:-:S04]  /*2ebb0*/  IMAD.WIDE R4, R17, 0x2, R28 ;  /* 0x0000000211047825 */ /* 0x000fc800078e021c */
[----:B-1----:R-:W-:Y:S01]  /*2ebc0*/  IMAD.WIDE R8, R6, 0x2, R2 ;  /* 0x0000000206087825 */ /* 0x002fe200078e0202 */
[----:B------:R-:W-:Y:S04]  /*2ebd0*/  @P6 STG.E.U16 [R4.64], R10 ;  /* 0x0000000a04006986 */ /* 0x000fe8000c101506 */
[----:B---3--:R0:W-:Y:S02]  /*2ebe0*/  @P4 STG.E.U16 [R8.64], R24 ;  /* 0x0000001808004986 */ /* 0x0081e4000c101506 */
[----:B0-----:R-:W-:Y:S02]  /*2ebf0*/  PRMT R9, R24, 0x7632, R9 ;  /* 0x0000763218097816 */ /* 0x001fe40000000009 */
[----:B------:R-:W3:Y:S01]  /*2ec00*/  LDL.LU R24, [R1+0xcc] ;  /* 0x0000cc0001187983 */ /* 0x000ee20000300800 */
[----:B------:R-:W-:-:S02]  /*2ec10*/  ISETP.LT.AND P0, PT, R27, c[0x0][0x178], !P0 ;  /* 0x00005e001b007a0c */ /* 0x000fc40004701270 */
[----:B------:R-:W-:Y:S01]  /*2ec20*/  IADD3 R14, R23, 0x76, RZ ;  /* 0x00000076170e7810 */ /* 0x000fe20007ffe0ff */
[----:B------:R-:W-:Y:S01]  /*2ec30*/  IMAD.WIDE R4, R6, 0x2, R28 ;  /* 0x0000000206047825 */ /* 0x000fe200078e021c */
[----:B------:R-:W-:Y:S02]  /*2ec40*/  ISETP.LT.AND P6, PT, R20, c[0x0][0x178], !P2 ;  /* 0x00005e0014007a0c */ /* 0x000fe400057c1270 */
[----:B------:R-:W-:Y:S02]  /*2ec50*/  ISETP.GE.AND P3, PT, R14, c[0x0][0x17c], PT ;  /* 0x00005f000e007a0c */ /* 0x000fe40003f66270 */
[----:B------:R-:W-:Y:S02]  /*2ec60*/  IADD3 R17, R6, c[0x0][0x198], RZ ;  /* 0x0000660006117a10 */ /* 0x000fe40007ffe0ff */
[----:B------:R-:W-:-:S03]  /*2ec70*/  ISETP.LT.AND P2, PT, R27, c[0x0][0x178], !P2 ;  /* 0x00005e001b007a0c */ /* 0x000fc60005741270 */
[----:B------:R0:W-:Y:S01]  /*2ec80*/  @P0 STG.E.U16 [R4.64], R7 ;  /* 0x0000000704000986 */ /* 0x0001e2000c101506 */
[----:B------:R-:W-:Y:S02]  /*2ec90*/  ISETP.LT.AND P0, PT, R20, c[0x0][0x178], !P3 ;  /* 0x00005e0014007a0c */ /* 0x000fe40005f01270 */
[----:B------:R-:W-:Y:S02]  /*2eca0*/  ISETP.LT.AND P3, PT, R27, c[0x0][0x178], !P3 ;  /* 0x00005e001b007a0c */ /* 0x000fe40005f61270 */
[----:B------:R-:W-:Y:S02]  /*2ecb0*/  IADD3 R13, R17, c[0x0][0x198], RZ ;  /* 0x00006600110d7a10 */ /* 0x000fe40007ffe0ff */
[----:B------:R-:W-:Y:S01]  /*2ecc0*/  IADD3 R8, R23, 0x7a, RZ ;  /* 0x0000007a17087810 */ /* 0x000fe20007ffe0ff */
[----:B0-----:R-:W-:Y:S01]  /*2ecd0*/  IMAD.WIDE R4, R17, 0x2, R2 ;  /* 0x0000000211047825 */ /* 0x001fe200078e0202 */
[----:B------:R-:W-:Y:S02]  /*2ece0*/  IADD3 R16, R23, 0x77, RZ ;  /* 0x0000007717107810 */ /* 0x000fe40007ffe0ff */
[----:B------:R-:W-:-:S02]  /*2ecf0*/  PRMT R0, R7, 0x7632, R0 ;  /* 0x0000763207007816 */ /* 0x000fc40000000000 */
[----:B------:R0:W-:Y:S01]  /*2ed00*/  @P6 STG.E.U16 [R4.64], R9 ;  /* 0x0000000904006986 */ /* 0x0001e2000c101506 */
[----:B------:R-:W-:Y:S01]  /*2ed10*/  IADD3 R14, R23, 0x78, RZ ;  /* 0x00000078170e7810 */ /* 0x000fe20007ffe0ff */
[----:B------:R-:W-:Y:S01]  /*2ed20*/  IMAD.WIDE R6, R13, 0x2, R2 ;  /* 0x000000020d067825 */ /* 0x000fe200078e0202 */
[----:B------:R-:W-:Y:S02]  /*2ed30*/  ISETP.GE.AND P6, PT, R8, c[0x0][0x17c], PT ;  /* 0x00005f0008007a0c */ /* 0x000fe40003fc6270 */
[----:B------:R-:W-:Y:S02]  /*2ed40*/  ISETP.GE.AND P5, PT, R16, c[0x0][0x17c], PT ;  /* 0x00005f0010007a0c */ /* 0x000fe40003fa6270 */
[----:B------:R-:W-:Y:S01]  /*2ed50*/  IADD3 R12, R23, 0x79, RZ ;  /* 0x00000079170c7810 */ /* 0x000fe20007ffe0ff */
[----:B0-----:R-:W-:Y:S01]  /*2ed60*/  IMAD.WIDE R4, R17, 0x2, R28 ;  /* 0x0000000211047825 */ /* 0x001fe200078e021c */
[----:B------:R-:W-:-:S03]  /*2ed70*/  ISETP.GE.AND P1, PT, R14, c[0x0][0x17c], PT ;  /* 0x00005f000e007a0c */ /* 0x000fc60003f26270 */
[C---:B------:R-:W-:Y:S01]  /*2ed80*/  IMAD.WIDE R8, R13.reuse, 0x2, R28 ;  /* 0x000000020d087825 */ /* 0x040fe200078e021c */
[----:B------:R0:W-:Y:S01]  /*2ed90*/  @P2 STG.E.U16 [R4.64], R0 ;  /* 0x0000000004002986 */ /* 0x0001e2000c101506 */
[----:B------:R-:W-:Y:S02]  /*2eda0*/  ISETP.GE.AND P4, PT, R12, c[0x0][0x17c], PT ;  /* 0x00005f000c007a0c */ /* 0x000fe40003f86270 */
[----:B------:R-:W-:-:S04]  /*2edb0*/  IADD3 R13, R13, c[0x0][0x198], RZ ;  /* 0x000066000d0d7a10 */ /* 0x000fc80007ffe0ff */
[----:B------:R-:W-:Y:S02]  /*2edc0*/  IADD3 R17, R13, c[0x0][0x198], RZ ;  /* 0x000066000d117a10 */ /* 0x000fe40007ffe0ff */
[----:B------:R-:W-:Y:S01]  /*2edd0*/  PRMT R14, R11, 0x7632, R14 ;  /* 0x000076320b0e7816 */ /* 0x000fe2000000000e */
[----:B0-----:R-:W-:Y:S01]  /*2ede0*/  IMAD.WIDE R4, R13, 0x2, R2 ;  /* 0x000000020d047825 */ /* 0x001fe200078e0202 */
[----:B------:R-:W-:Y:S01]  /*2edf0*/  IADD3 R0, R23, 0x7c, RZ ;  /* 0x0000007c17007810 */ /* 0x000fe20007ffe0ff */
[----:B--2---:R0:W-:Y:S01]  /*2ee00*/  @P0 STG.E.U16 [R6.64], R25 ;  /* 0x0000001906000986 */ /* 0x0041e2000c101506 */
[----:B------:R-:W-:Y:S02]  /*2ee10*/  ISETP.LT.AND P0, PT, R20, c[0x0][0x178], !P5 ;  /* 0x00005e0014007a0c */ /* 0x000fe40006f01270 */
[----:B------:R-:W-:Y:S01]  /*2ee20*/  ISETP.LT.AND P5, PT, R27, c[0x0][0x178], !P5 ;  /* 0x00005e001b007a0c */ /* 0x000fe20006fa1270 */
[----:B------:R1:W-:Y:S01]  /*2ee30*/  @P3 STG.E.U16 [R8.64], R11 ;  /* 0x0000000b08003986 */ /* 0x0003e2000c101506 */
[----:B------:R-:W-:-:S02]  /*2ee40*/  PRMT R12, R25, 0x7632, R12 ;  /* 0x00007632190c7816 */ /* 0x000fc4000000000c */
[----:B------:R-:W-:Y:S01]  /*2ee50*/  ISETP.LT.AND P3, PT, R20, c[0x0][0x178], !P1 ;  /* 0x00005e0014007a0c */ /* 0x000fe20004f61270 */
[----:B0-----:R-:W2:Y:S01]  /*2ee60*/  LDL.LU R25, [R1+0xbc] ;  /* 0x0000bc0001197983 */ /* 0x001ea20000300800 */
[----:B------:R-:W-:-:S04]  /*2ee70*/  IMAD.WIDE R6, R13, 0x2, R28 ;  /* 0x000000020d067825 */ /* 0x000fc800078e021c */
[----:B-1----:R-:W-:Y:S01]  /*2ee80*/  IMAD.WIDE R8, R17, 0x2, R2 ;  /* 0x0000000211087825 */ /* 0x002fe200078e0202 */
[----:B------:R-:W-:Y:S01]  /*2ee90*/  @P0 STG.E.U16 [R4.64], R12 ;  /* 0x0000000c04000986 */ /* 0x000fe2000c101506 */
[----:B------:R-:W-:-:S03]  /*2eea0*/  ISETP.GE.AND P0, PT, R0, c[0x0][0x17c], PT ;  /* 0x00005f0000007a0c */ /* 0x000fc60003f06270 */
[----:B------:R-:W-:Y:S01]  /*2eeb0*/  @P5 STG.E.U16 [R6.64], R14 ;  /* 0x0000000e06005986 */ /* 0x000fe2000c101506 */
[----:B---3--:R-:W-:-:S03]  /*2eec0*/  PRMT R0, R24, 0x7632, R0 ;  /* 0x0000763218007816 */ /* 0x008fc60000000000 */
[----:B------:R0:W-:Y:S04]  /*2eed0*/  @P3 STG.E.U16 [R8.64], R24 ;  /* 0x0000001808003986 */ /* 0x0001e8000c101506 */
[----:B0-----:R-:W3:Y:S01]  /*2eee0*/  LDL.LU R24, [R1+0xac] ;  /* 0x0000ac0001187983 */ /* 0x001ee20000300800 */
[----:B------:R-:W-:Y:S02]  /*2eef0*/  IADD3 R10, R23, 0x7b, RZ ;  /* 0x0000007b170a7810 */ /* 0x000fe40007ffe0ff */
[----:B------:R-:W-:Y:S02]  /*2ef00*/  ISETP.LT.AND P1, PT, R27, c[0x0][0x178], !P1 ;  /* 0x00005e001b007a0c */ /* 0x000fe40004f21270 */
[----:B------:R-:W-:Y:S01]  /*2ef10*/  ISETP.GE.AND P2, PT, R10, c[0x0][0x17c], PT ;  /* 0x00005f000a007a0c */ /* 0x000fe20003f46270 */
[----:B------:R-:W-:Y:S01]  /*2ef20*/  IMAD.WIDE R10, R17, 0x2, R28 ;  /* 0x00000002110a7825 */ /* 0x000fe200078e021c */
[----:B------:R-:W-:-:S02]  /*2ef30*/  ISETP.LT.AND P3, PT, R20, c[0x0][0x178], !P4 ;  /* 0x00005e0014007a0c */ /* 0x000fc40006761270 */
[----:B------:R-:W-:Y:S02]  /*2ef40*/  ISETP.LT.AND P4, PT, R27, c[0x0][0x178], !P4 ;  /* 0x00005e001b007a0c */ /* 0x000fe40006781270 */
[----:B------:R-:W-:Y:S02]  /*2ef50*/  IADD3 R17, R17, c[0x0][0x198], RZ ;  /* 0x0000660011117a10 */ /* 0x000fe40007ffe0ff */
[----:B------:R-:W-:Y:S02]  /*2ef60*/  ISETP.LT.AND P5, PT, R20, c[0x0][0x178], !P6 ;  /* 0x00005e0014007a0c */ /* 0x000fe400077a1270 */
[C---:B------:R-:W-:Y:S01]  /*2ef70*/  IADD3 R21, R17.reuse, c[0x0][0x198], RZ ;  /* 0x0000660011157a10 */ /* 0x040fe20007ffe0ff */
[----:B------:R-:W-:Y:S01]  /*2ef80*/  IMAD.WIDE R4, R17, 0x2, R2 ;  /* 0x0000000211047825 */ /* 0x000fe200078e0202 */
[----:B------:R-:W-:-:S03]  /*2ef90*/  PRMT R16, R15, 0x7632, R16 ;  /* 0x000076320f107816 */ /* 0x000fc60000000010 */
[----:B------:R-:W-:Y:S01]  /*2efa0*/  IMAD.WIDE R6, R17, 0x2, R28 ;  /* 0x0000000211067825 */ /* 0x000fe200078e021c */
[----:B------:R0:W-:Y:S01]  /*2efb0*/  @P1 STG.E.U16 [R10.64], R15 ;  /* 0x0000000f0a001986 */ /* 0x0001e2000c101506 */
[----:B------:R-:W-:Y:S02]  /*2efc0*/  ISETP.LT.AND P6, PT, R27, c[0x0][0x178], !P6 ;  /* 0x00005e001b007a0c */ /* 0x000fe400077c1270 */
[----:B------:R-:W-:Y:S01]  /*2efd0*/  IMAD.WIDE R8, R21, 0x2, R2 ;  /* 0x0000000215087825 */ /* 0x000fe200078e0202 */
[----:B------:R1:W-:Y:S01]  /*2efe0*/  @P3 STG.E.U16 [R4.64], R0 ;  /* 0x0000000004003986 */ /* 0x0003e2000c101506 */
[----:B------:R-:W-:-:S03]  /*2eff0*/  IADD3 R13, R23, 0x7d, RZ ;  /* 0x0000007d170d7810 */ /* 0x000fc60007ffe0ff */
[----:B------:R4:W-:Y:S01]  /*2f000*/  @P4 STG.E.U16 [R6.64], R16 ;  /* 0x0000001006004986 */ /* 0x0009e2000c101506 */
[----:B------:R-:W-:Y:S02]  /*2f010*/  ISETP.LT.AND P4, PT, R20, c[0x0][0x178], !P2 ;  /* 0x00005e0014007a0c */ /* 0x000fe40005781270 */
[----:B------:R-:W-:Y:S02]  /*2f020*/  ISETP.LT.AND P2, PT, R27, c[0x0][0x178], !P2 ;  /* 0x00005e001b007a0c */ /* 0x000fe40005741270 */
[----:B0-----:R-:W-:Y:S02]  /*2f030*/  IADD3 R11, R21, c[0x0][0x198], RZ ;  /* 0x00006600150b7a10 */ /* 0x001fe40007ffe0ff */
[----:B------:R-:W-:Y:S02]  /*2f040*/  IADD3 R12, R23, 0x7e, RZ ;  /* 0x0000007e170c7810 */ /* 0x000fe40007ffe0ff */
[----:B------:R-:W-:Y:S01]  /*2f050*/  ISETP.GE.AND P1, PT, R13, c[0x0][0x17c], PT ;  /* 0x00005f000d007a0c */ /* 0x000fe20003f26270 */
[----:B-1----:R-:W-:Y:S01]  /*2f060*/  IMAD.WIDE R4, R21, 0x2, R28 ;  /* 0x0000000215047825 */ /* 0x002fe200078e021c */
[----:B------:R-:W-:-:S02]  /*2f070*/  IADD3 R13, R11, c[0x0][0x198], RZ ;  /* 0x000066000b0d7a10 */ /* 0x000fc40007ffe0ff */
[----:B------:R-:W-:Y:S01]  /*2f080*/  ISETP.GE.AND P3, PT, R12, c[0x0][0x17c], PT ;  /* 0x00005f000c007a0c */ /* 0x000fe20003f66270 */
[----:B----4-:R-:W-:Y:S01]  /*2f090*/  IMAD.WIDE R6, R11, 0x2, R2 ;  /* 0x000000020b067825 */ /* 0x010fe200078e0202 */
[----:B------:R-:W-:Y:S02]  /*2f0a0*/  IADD3 R12, R23, 0x7f, RZ ;  /* 0x0000007f170c7810 */ /* 0x000fe40007ffe0ff */
[----:B------:R-:W-:Y:S01]  /*2f0b0*/  PRMT R0, R19, 0x7632, R0 ;  /* 0x0000763213007816 */ /* 0x000fe20000000000 */
[----:B------:R-:W4:Y:S04]  /*2f0c0*/  LDL.LU R23, [R1+0xd94] ;  /* 0x000d940001177983 */ /* 0x000f280000300800 */
[----:B--2---:R0:W-:Y:S01]  /*2f0d0*/  @P5 STG.E.U16 [R8.64], R25 ;  /* 0x0000001908005986 */ /* 0x0041e2000c101506 */
[----:B------:R-:W-:-:S02]  /*2f0e0*/  ISETP.LT.AND P5, PT, R20, c[0x0][0x178], !P0 ;  /* 0x00005e0014007a0c */ /* 0x000fc400047a1270 */
[----:B------:R-:W-:Y:S01]  /*2f0f0*/  PRMT R14, R25, 0x7632, R14 ;  /* 0x00007632190e7816 */ /* 0x000fe2000000000e */
[----:B------:R1:W-:Y:S01]  /*2f100*/  @P6 STG.E.U16 [R4.64], R19 ;  /* 0x0000001304006986 */ /* 0x0003e2000c101506 */
[----:B------:R-:W-:-:S03]  /*2f110*/  ISETP.GE.AND P6, PT, R12, c[0x0][0x17c], PT ;  /* 0x00005f000c007a0c */ /* 0x000fc60003fc6270 */
[----:B------:R2:W-:Y:S01]  /*2f120*/  @P4 STG.E.U16 [R6.64], R14 ;  /* 0x0000000e06004986 */ /* 0x0005e2000c101506 */
[----:B0-----:R-:W-:-:S03]  /*2f130*/  IMAD.WIDE R8, R11, 0x2, R28 ;  /* 0x000000020b087825 */ /* 0x001fc600078e021c */
[----:B------:R-:W5:Y:S01]  /*2f140*/  LDL.LU R25, [R1+0x5c] ;  /* 0x00005c0001197983 */ /* 0x000f620000300800 */
[----:B------:R-:W-:-:S03]  /*2f150*/  IMAD.WIDE R10, R13, 0x2, R2 ;  /* 0x000000020d0a7825 */ /* 0x000fc600078e0202 */
[----:B------:R0:W-:Y:S01]  /*2f160*/  @P2 STG.E.U16 [R8.64], R0 ;  /* 0x0000000008002986 */ /* 0x0001e2000c101506 */
[C---:B------:R-:W-:Y:S02]  /*2f170*/  ISETP.LT.AND P4, PT, R20.reuse, c[0x0][0x178], !P3 ;  /* 0x00005e0014007a0c */ /* 0x040fe40005f81270 */
[C---:B------:R-:W-:Y:S02]  /*2f180*/  ISETP.LT.AND P2, PT, R20.reuse, c[0x0][0x178], !P6 ;  /* 0x00005e0014007a0c */ /* 0x040fe40007741270 */
[C---:B------:R-:W-:Y:S02]  /*2f190*/  ISETP.LT.AND P0, PT, R27.reuse, c[0x0][0x178], !P0 ;  /* 0x00005e001b007a0c */ /* 0x040fe40004701270 */
[C---:B------:R-:W-:Y:S02]  /*2f1a0*/  ISETP.LT.AND P3, PT, R27.reuse, c[0x0][0x178], !P3 ;  /* 0x00005e001b007a0c */ /* 0x040fe40005f61270 */
[----:B------:R-:W-:Y:S01]  /*2f1b0*/  ISETP.LT.AND P6, PT, R27, c[0x0][0x178], !P6 ;  /* 0x00005e001b007a0c */ /* 0x000fe200077c1270 */
[----:B---3--:R3:W-:Y:S01]  /*2f1c0*/  @P5 STG.E.U16 [R10.64], R24 ;  /* 0x000000180a005986 */ /* 0x0087e2000c101506 */
[----:B------:R-:W-:-:S02]  /*2f1d0*/  ISETP.LT.AND P5, PT, R20, c[0x0][0x178], !P1 ;  /* 0x00005e0014007a0c */ /* 0x000fc40004fa1270 */
[----:B------:R-:W-:Y:S02]  /*2f1e0*/  ISETP.LT.AND P1, PT, R27, c[0x0][0x178], !P1 ;  /* 0x00005e001b007a0c */ /* 0x000fe40004f21270 */
[----:B------:R-:W5:Y:S01]  /*2f1f0*/  LDL.LU R27, [R1+0xd90] ;  /* 0x000d9000011b7983 */ /* 0x000f620000300800 */
[C---:B------:R-:W-:Y:S01]  /*2f200*/  IADD3 R15, R13.reuse, c[0x0][0x198], RZ ;  /* 0x000066000d0f7a10 */ /* 0x040fe20007ffe0ff */
[----:B-1----:R-:W-:-:S03]  /*2f210*/  IMAD.WIDE R4, R13, 0x2, R28 ;  /* 0x000000020d047825 */ /* 0x002fc600078e021c */
[C---:B------:R-:W-:Y:S01]  /*2f220*/  IADD3 R17, R15.reuse, c[0x0][0x198], RZ ;  /* 0x000066000f117a10 */ /* 0x040fe20007ffe0ff */
[----:B--2---:R-:W-:Y:S01]  /*2f230*/  IMAD.WIDE R6, R15, 0x2, R2 ;  /* 0x000000020f067825 */ /* 0x004fe200078e0202 */
[----:B0-----:R-:W-:Y:S02]  /*2f240*/  PRMT R0, R24, 0x7632, R0 ;  /* 0x0000763218007816 */ /* 0x001fe40000000000 */
[----:B------:R-:W-:Y:S01]  /*2f250*/  IADD3 R19, R17, c[0x0][0x198], RZ ;  /* 0x0000660011137a10 */ /* 0x000fe20007ffe0ff */
[----:B------:R-:W-:-:S04]  /*2f260*/  IMAD.WIDE R8, R15, 0x2, R28 ;  /* 0x000000020f087825 */ /* 0x000fc800078e021c */
[----:B---3--:R-:W-:-:S04]  /*2f270*/  IMAD.WIDE R10, R17, 0x2, R2 ;  /* 0x00000002110a7825 */ /* 0x008fc800078e0202 */
[----:B------:R-:W-:-:S04]  /*2f280*/  IMAD.WIDE R12, R17, 0x2, R28 ;  /* 0x00000002110c7825 */ /* 0x000fc800078e021c */
[----:B------:R-:W-:-:S04]  /*2f290*/  IMAD.WIDE R2, R19, 0x2, R2 ;  /* 0x0000000213027825 */ /* 0x000fc800078e0202 */
[----:B------:R-:W-:Y:S01]  /*2f2a0*/  IMAD.WIDE R28, R19, 0x2, R28 ;  /* 0x00000002131c7825 */ /* 0x000fe200078e021c */
[----:B----4-:R-:W-:Y:S01]  /*2f2b0*/  PRMT R14, R23, 0x7632, R14 ;  /* 0x00007632170e7816 */ /* 0x010fe2000000000e */
[----:B------:R5:W-:Y:S04]  /*2f2c0*/  @P0 STG.E.U16 [R4.64], R23 ;  /* 0x0000001704000986 */ /* 0x000be8000c101506 */
[----:B------:R0:W-:Y:S04]  /*2f2d0*/  @P5 STG.E.U16 [R6.64], R0 ;  /* 0x0000000006005986 */ /* 0x0001e8000c101506 */
[----:B------:R0:W-:Y:S01]  /*2f2e0*/  @P1 STG.E.U16 [R8.64], R14 ;  /* 0x0000000e08001986 */ /* 0x0001e2000c101506 */
[----:B-----5:R-:W-:-:S03]  /*2f2f0*/  PRMT R5, R25, 0x7632, R5 ;  /* 0x0000763219057816 */ /* 0x020fc60000000005 */
[----:B------:R0:W-:Y:S04]  /*2f300*/  @P4 STG.E.U16 [R10.64], R25 ;  /* 0x000000190a004986 */ /* 0x0001e8000c101506 */
[----:B------:R0:W-:Y:S04]  /*2f310*/  @P3 STG.E.U16 [R12.64], R27 ;  /* 0x0000001b0c003986 */ /* 0x0001e8000c101506 */
[----:B------:R0:W-:Y:S01]  /*2f320*/  @P2 STG.E.U16 [R2.64], R5 ;  /* 0x0000000502002986 */ /* 0x0001e2000c101506 */
[----:B------:R-:W-:Y:S05]  /*2f330*/  @!P6 EXIT ;  /* 0x000000000000e94d */ /* 0x000fea0003800000 */
[----:B0-----:R-:W-:-:S05]  /*2f340*/  PRMT R14, R27, 0x7632, R14 ;  /* 0x000076321b0e7816 */ /* 0x001fca000000000e */
[----:B------:R-:W-:Y:S01]  /*2f350*/  STG.E.U16 [R28.64], R14 ;  /* 0x0000000e1c007986 */ /* 0x000fe2000c101506 */
[----:B------:R-:W-:Y:S05]  /*2f360*/  EXIT ;  /* 0x000000000000794d */ /* 0x000fea0003800000 */
.L_x_4:
[----:B------:R-:W-:-:S00]  /*2f370*/  BRA `(.L_x_4) ;  /* 0xfffffff000007947 */ /* 0x000fc0000383ffff */
[----:B------:R-:W-:-:S00]  /*2f380*/  NOP ;  /* 0x0000000000007918 */ /* 0x000fc00000000000 */
[----:B------:R-:W-:-:S00]  /*2f390*/  NOP ;  /* 0x0000000000007918 */ /* 0x000fc00000000000 */
[----:B------:R-:W-:-:S00]  /*2f3a0*/  NOP ;  /* 0x0000000000007918 */ /* 0x000fc00000000000 */
[----:B------:R-:W-:-:S00]  /*2f3b0*/  NOP ;  /* 0x0000000000007918 */ /* 0x000fc00000000000 */
[----:B------:R-:W-:-:S00]  /*2f3c0*/  NOP ;  /* 0x0000000000007918 */ /* 0x000fc00000000000 */
[----:B------:R-:W-:-:S00]  /*2f3d0*/  NOP ;  /* 0x0000000000007918 */ /* 0x000fc00000000000 */
[----:B------:R-:W-:-:S00]  /*2f3e0*/  NOP ;  /* 0x0000000000007918 */ /* 0x000fc00000000000 */
[----:B------:R-:W-:-:S00]  /*2f3f0*/  NOP ;  /* 0x0000000000007918 */ /* 0x000fc00000000000 */
.L_x_5:


//--------------------- .nv.shared.matmul_kernel  --------------------------
	.section	.nv.shared.matmul_kernel,"aw",@nobits
	.sectionflags	@""
	.align	16
